def matmul_kernel(
    a_ptr,
    b_ptr,
    c_ptr,
    M,
    N,
    K,
    stride_am,
    stride_ak,
    stride_bk,
    stride_bn,
    stride_cm,
    stride_cn,
    BLOCK_M: tl.constexpr,
    BLOCK_N: tl.constexpr,
    BLOCK_K: tl.constexpr,
    GROUP_M: tl.constexpr,
):
    pid = tl.program_id(axis=0)
    num_pid_m = tl.cdiv(M, BLOCK_M)
    num_pid_n = tl.cdiv(N, BLOCK_N)
    num_pid_in_group = GROUP_M * num_pid_n
    group_id = pid // num_pid_in_group
    first_pid_m = group_id * GROUP_M
    group_size_m = min(num_pid_m - first_pid_m, GROUP_M)
    pid_m = first_pid_m + ((pid % num_pid_in_group) % group_size_m)
    pid_n = (pid % num_pid_in_group) // group_size_m

    offs_am = (pid_m * BLOCK_M + tl.arange(0, BLOCK_M)) % M
    offs_bn = (pid_n * BLOCK_N + tl.arange(0, BLOCK_N)) % N
    offs_k = tl.arange(0, BLOCK_K)
    a_ptrs = a_ptr + offs_am[:, None] * stride_am + offs_k[None, :] * stride_ak
    b_ptrs = b_ptr + offs_k[:, None] * stride_bk + offs_bn[None, :] * stride_bn

    acc = tl.zeros((BLOCK_M, BLOCK_N), dtype=tl.float32)
    for kk in range(0, tl.cdiv(K, BLOCK_K)):
        a = tl.load(a_ptrs, mask=offs_k[None, :] < K - kk * BLOCK_K, other=0.0)
        b = tl.load(b_ptrs, mask=offs_k[:, None] < K - kk * BLOCK_K, other=0.0)
        acc = tl.dot(a, b, acc)
        a_ptrs += BLOCK_K * stride_ak
        b_ptrs += BLOCK_K * stride_bk

    c = acc.to(c_ptr.dtype.element_ty)
    offs_cm = pid_m * BLOCK_M + tl.arange(0, BLOCK_M)
    offs_cn = pid_n * BLOCK_N + tl.arange(0, BLOCK_N)
    c_ptrs = c_ptr + offs_cm[:, None] * stride_cm + offs_cn[None, :] * stride_cn
    mask = (offs_cm[:, None] < M) & (offs_cn[None, :] < N)
    tl.store(c_ptrs, c, mask=mask)

# config = {"BLOCK_K": 128, "BLOCK_M": 512, "BLOCK_N": 128, "GROUP_M": 8, "arch": "sm_100", "dtype": "fp8e5m2", "num_ctas": 1, "num_stages": 3, "num_warps": 16}
# arch = sm_100


// ===== COMPILED SASS (sm_100a) =====

	.target	sm_100a

	.elftype	@"ET_EXEC"


//--------------------- .note.nv.tkinfo           --------------------------
	.section	.note.nv.tkinfo,"",@"SHT_NOTE"
	.sectionflags	@"SHF_NOTE_NV_TKINFO"
	.tkinfo
        /*0018*/ 	.word	0x00000081
        /*0030*/ 	.string	""
        /*0030*/ 	.string	"ptxas-blackwell"
        /*0030*/ 	.string	"Cuda compilation tools, release 12.9, V12.9.86"
        /*0030*/ 	.string	"Build cuda_12.9.r12.9/compiler.36037853_0"
        /*0030*/ 	.string	"-v  -suppress-debug-info  -lineinfo  -arch sm_100a "



//--------------------- .note.nv.cuver            --------------------------
	.section	.note.nv.cuver,"",@"SHT_NOTE"
	.sectionflags	@"SHF_NOTE_NV_CUVER"
        /*0018*/ 	.short	0x0001
        /*001a*/ 	.short	0x0064
        /*001c*/ 	.short	0x0001
        /*001e*/ 	.short	0x0000
        /*0020*/ 	.short	0x0001
        /*0022*/ 	.short	0x0000


//--------------------- .nv.info                  --------------------------
	.section	.nv.info,"",@"SHT_CUDA_INFO"
	.align	4


	//----- nvinfo : EIATTR_REGCOUNT
	.align		4
        /*0000*/ 	.byte	0x04, 0x2f
        /*0002*/ 	.short	(.L_1 - .L_0)
	.align		4
.L_0:
        /*0004*/ 	.word	index@(matmul_kernel)
        /*0008*/ 	.word	0x00000020


	//----- nvinfo : EIATTR_FRAME_SIZE
	.align		4
.L_1:
        /*000c*/ 	.byte	0x04, 0x11
        /*000e*/ 	.short	(.L_3 - .L_2)
	.align		4
.L_2:
        /*0010*/ 	.word	index@(matmul_kernel)
        /*0014*/ 	.word	0x00001c78


	//----- nvinfo : EIATTR_MIN_STACK_SIZE
	.align		4
.L_3:
        /*0018*/ 	.byte	0x04, 0x12
        /*001a*/ 	.short	(.L_5 - .L_4)
	.align		4
.L_4:
        /*001c*/ 	.word	index@(matmul_kernel)
        /*0020*/ 	.word	0x00001c78
.L_5:


//--------------------- .nv.info.matmul_kernel    --------------------------
	.section	.nv.info.matmul_kernel,"",@"SHT_CUDA_INFO"
	.sectionflags	@""
	.align	4


	//----- nvinfo : EIATTR_CUDA_API_VERSION
	.align		4
        /*0000*/ 	.byte	0x04, 0x37
        /*0002*/ 	.short	(.L_7 - .L_6)
.L_6:
        /*0004*/ 	.word	0x00000081


	//----- nvinfo : EIATTR_KPARAM_INFO
	.align		4
.L_7:
        /*0008*/ 	.byte	0x04, 0x17
        /*000a*/ 	.short	(.L_9 - .L_8)
.L_8:
        /*000c*/ 	.word	0x00000000
        /*0010*/ 	.short	0x000d
        /*0012*/ 	.short	0x0048
        /*0014*/ 	.byte	0x00, 0xf4, 0x21, 0x00


	//----- nvinfo : EIATTR_KPARAM_INFO
	.align		4
.L_9:
        /*0018*/ 	.byte	0x04, 0x17
        /*001a*/ 	.short	(.L_11 - .L_10)
.L_10:
        /*001c*/ 	.word	0x00000000
        /*0020*/ 	.short	0x000c
        /*0022*/ 	.short	0x0040
        /*0024*/ 	.byte	0x00, 0xf4, 0x21, 0x00


	//----- nvinfo : EIATTR_KPARAM_INFO
	.align		4
.L_11:
        /*0028*/ 	.byte	0x04, 0x17
        /*002a*/ 	.short	(.L_13 - .L_12)
.L_12:
        /*002c*/ 	.word	0x00000000
        /*0030*/ 	.short	0x000b
        /*0032*/ 	.short	0x0038
        /*0034*/ 	.byte	0x00, 0xf0, 0x11, 0x00


	//----- nvinfo : EIATTR_KPARAM_INFO
	.align		4
.L_13:
        /*0038*/ 	.byte	0x04, 0x17
        /*003a*/ 	.short	(.L_15 - .L_14)
.L_14:
        /*003c*/ 	.word	0x00000000
        /*0040*/ 	.short	0x000a
        /*0042*/ 	.short	0x0034
        /*0044*/ 	.byte	0x00, 0xf0, 0x11, 0x00


	//----- nvinfo : EIATTR_KPARAM_INFO
	.align		4
.L_15:
        /*0048*/ 	.byte	0x04, 0x17
        /*004a*/ 	.short	(.L_17 - .L_16)
.L_16:
        /*004c*/ 	.word	0x00000000
        /*0050*/ 	.short	0x0009
        /*0052*/ 	.short	0x0030
        /*0054*/ 	.byte	0x00, 0xf0, 0x11, 0x00


	//----- nvinfo : EIATTR_KPARAM_INFO
	.align		4
.L_17:
        /*0058*/ 	.byte	0x04, 0x17
        /*005a*/ 	.short	(.L_19 - .L_18)
.L_18:
        /*005c*/ 	.word	0x00000000
        /*0060*/ 	.short	0x0008
        /*0062*/ 	.short	0x002c
        /*0064*/ 	.byte	0x00, 0xf0, 0x11, 0x00


	//----- nvinfo : EIATTR_KPARAM_INFO
	.align		4
.L_19:
        /*0068*/ 	.byte	0x04, 0x17
        /*006a*/ 	.short	(.L_21 - .L_20)
.L_20:
        /*006c*/ 	.word	0x00000000
        /*0070*/ 	.short	0x0007
        /*0072*/ 	.short	0x0028
        /*0074*/ 	.byte	0x00, 0xf0, 0x11, 0x00


	//----- nvinfo : EIATTR_KPARAM_INFO
	.align		4
.L_21:
        /*0078*/ 	.byte	0x04, 0x17
        /*007a*/ 	.short	(.L_23 - .L_22)
.L_22:
        /*007c*/ 	.word	0x00000000
        /*0080*/ 	.short	0x0006
        /*0082*/ 	.short	0x0024
        /*0084*/ 	.byte	0x00, 0xf0, 0x11, 0x00


	//----- nvinfo : EIATTR_KPARAM_INFO
	.align		4
.L_23:
        /*0088*/ 	.byte	0x04, 0x17
        /*008a*/ 	.short	(.L_25 - .L_24)
.L_24:
        /*008c*/ 	.word	0x00000000
        /*0090*/ 	.short	0x0005
        /*0092*/ 	.short	0x0020
        /*0094*/ 	.byte	0x00, 0xf0, 0x11, 0x00


	//----- nvinfo : EIATTR_KPARAM_INFO
	.align		4
.L_25:
        /*0098*/ 	.byte	0x04, 0x17
        /*009a*/ 	.short	(.L_27 - .L_26)
.L_26:
        /*009c*/ 	.word	0x00000000
        /*00a0*/ 	.short	0x0004
        /*00a2*/ 	.short	0x001c
        /*00a4*/ 	.byte	0x00, 0xf0, 0x11, 0x00


	//----- nvinfo : EIATTR_KPARAM_INFO
	.align		4
.L_27:
        /*00a8*/ 	.byte	0x04, 0x17
        /*00aa*/ 	.short	(.L_29 - .L_28)
.L_28:
        /*00ac*/ 	.word	0x00000000
        /*00b0*/ 	.short	0x0003
        /*00b2*/ 	.short	0x0018
        /*00b4*/ 	.byte	0x00, 0xf0, 0x11, 0x00


	//----- nvinfo : EIATTR_KPARAM_INFO
	.align		4
.L_29:
        /*00b8*/ 	.byte	0x04, 0x17
        /*00ba*/ 	.short	(.L_31 - .L_30)
.L_30:
        /*00bc*/ 	.word	0x00000000
        /*00c0*/ 	.short	0x0002
        /*00c2*/ 	.short	0x0010
        /*00c4*/ 	.byte	0x00, 0xf4, 0x21, 0x00


	//----- nvinfo : EIATTR_KPARAM_INFO
	.align		4
.L_31:
        /*00c8*/ 	.byte	0x04, 0x17
        /*00ca*/ 	.short	(.L_33 - .L_32)
.L_32:
        /*00cc*/ 	.word	0x00000000
        /*00d0*/ 	.short	0x0001
        /*00d2*/ 	.short	0x0008
        /*00d4*/ 	.byte	0x00, 0xf4, 0x21, 0x00


	//----- nvinfo : EIATTR_KPARAM_INFO
	.align		4
.L_33:
        /*00d8*/ 	.byte	0x04, 0x17
        /*00da*/ 	.short	(.L_35 - .L_34)
.L_34:
        /*00dc*/ 	.word	0x00000000
        /*00e0*/ 	.short	0x0000
        /*00e2*/ 	.short	0x0000
        /*00e4*/ 	.byte	0x00, 0xf4, 0x21, 0x00


	//----- nvinfo : EIATTR_SPARSE_MMA_MASK
	.align		4
.L_35:
        /*00e8*/ 	.byte	0x03, 0x50
        /*00ea*/ 	.short	0x0000


	//----- nvinfo : EIATTR_MAXREG_COUNT
	.align		4
        /*00ec*/ 	.byte	0x03, 0x1b
        /*00ee*/ 	.short	0x0080


	//----- nvinfo : EIATTR_NUM_BARRIERS
	.align		4
        /*00f0*/ 	.byte	0x02, 0x4c
        /*00f2*/ 	.byte	0x01
	.zero		1


	//----- nvinfo : EIATTR_ANNOTATIONS
	.align		4
        /*00f4*/ 	.byte	0x04, 0x55
        /*00f6*/ 	.short	(.L_37 - .L_36)


	//   ....[0]....
.L_36:
        /*00f8*/ 	.word	0x00000001
        /*00fc*/ 	.byte	0x80, 0x00, 0x00, 0x00, 0x01, 0x00, 0x00, 0x00, 0xc0, 0x00, 0x00, 0x00, 0x01, 0x00, 0x00, 0x00
        /* <DEDUP_REMOVED lines=2680> */
        /*a88c*/ 	.byte	0x70, 0x5d, 0x02, 0x00


	//----- nvinfo : EIATTR_VRC_CTA_INIT_COUNT
	.align		4
.L_37:
        /*a890*/ 	.byte	0x02, 0x4a
	.zero		1
	.zero		1


	//----- nvinfo : EIATTR_EXIT_INSTR_OFFSETS
	.align		4
        /*a894*/ 	.byte	0x04, 0x1c
        /*a896*/ 	.short	(.L_39 - .L_38)


	//   ....[0]....
.L_38:
        /*a898*/ 	.word	0x000282d0


	//   ....[1]....
        /*a89c*/ 	.word	0x000282f0


	//----- nvinfo : EIATTR_REQNTID
	.align		4
.L_39:
        /*a8a0*/ 	.byte	0x04, 0x10
        /*a8a2*/ 	.short	(.L_41 - .L_40)
.L_40:
        /*a8a4*/ 	.word	0x00000200
        /*a8a8*/ 	.word	0x00000001
        /*a8ac*/ 	.word	0x00000001


	//----- nvinfo : EIATTR_CBANK_PARAM_SIZE
	.align		4
.L_41:
        /*a8b0*/ 	.byte	0x03, 0x19
        /*a8b2*/ 	.short	0x0050


	//----- nvinfo : EIATTR_PARAM_CBANK
	.align		4
        /*a8b4*/ 	.byte	0x04, 0x0a
        /*a8b6*/ 	.short	(.L_43 - .L_42)
	.align		4
.L_42:
        /*a8b8*/ 	.word	index@(.nv.constant0.matmul_kernel)
        /*a8bc*/ 	.short	0x0380
        /*a8be*/ 	.short	0x0050


	//----- nvinfo : EIATTR_SW_WAR
	.align		4
.L_43:
        /*a8c0*/ 	.byte	0x04, 0x36
        /*a8c2*/ 	.short	(.L_45 - .L_44)
.L_44:
        /*a8c4*/ 	.word	0x00000008
.L_45:


//--------------------- .nv.compat                --------------------------
	.section	.nv.compat,"",@"SHT_CUDA_COMPAT_INFO"
	.align	4
        /*0000*/ 	.byte	0x02, 0x02, 0x02, 0x00, 0x02, 0x05, 0x05, 0x00, 0x02, 0x03, 0x00, 0x00, 0x02, 0x06, 0x01, 0x00


//--------------------- .nv.callgraph             --------------------------
	.section	.nv.callgraph,"",@"SHT_CUDA_CALLGRAPH"
	.align	4
	.sectionentsize	8
	.align		4
        /*0000*/ 	.word	0x00000000
	.align		4
        /*0004*/ 	.word	0xffffffff
	.align		4
        /*0008*/ 	.word	0x00000000
	.align		4
        /*000c*/ 	.word	0xfffffffe
	.align		4
        /*0010*/ 	.word	0x00000000
	.align		4
        /*0014*/ 	.word	0xfffffffd
	.align		4
        /*0018*/ 	.word	0x00000000
	.align		4
        /*001c*/ 	.word	0xfffffffc


//--------------------- .text.matmul_kernel       --------------------------
	.section	.text.matmul_kernel,"ax",@progbits
	.align	128
        .global         matmul_kernel
        .type           matmul_kernel,@function
        .size           matmul_kernel,(.L_x_3 - matmul_kernel)
        .other          matmul_kernel,@"STO_CUDA_ENTRY STV_DEFAULT"
matmul_kernel:
.text.matmul_kernel:
[----:B------:R-:W0:Y:S08]  /*0000*/  LDC R1, c[0x0][0x37c] ;  /* 0x0000df00ff017b82 */ /* 0x000e300000000800 */
[----:B------:R-:W1:Y:S01]  /*0010*/  LDC.64 R2, c[0x0][0x398] ;  /* 0x0000e600ff027b82 */ /* 0x000e620000000a00 */
[----:B0-----:R-:W-:Y:S01]  /*0020*/  VIADD R1, R1, 0xffffe388 ;  /* 0xffffe38801017836 */ /* 0x001fe20000000000 */
[----:B------:R-:W0:Y:S01]  /*0030*/  S2R R12, SR_TID.X ;  /* 0x00000000000c7919 */ /* 0x000e220000002100 */
[----:B------:R-:W2:Y:S01]  /*0040*/  LDCU UR4, c[0x0][0x3a0] ;  /* 0x00007400ff0477ac */ /* 0x000ea20008000800 */
[----:B------:R-:W3:Y:S01]  /*0050*/  LDCU.64 UR6, c[0x0][0x358] ;  /* 0x00006b00ff0677ac */ /* 0x000ee20008000a00 */
[----:B--2---:R-:W-:Y:S01]  /*0060*/  UIADD3 UR4, UPT, UPT, UR4, 0x7f, URZ ;  /* 0x0000007f04047890 */ /* 0x004fe2000fffe0ff */
[----:B-1----:R-:W-:Y:S01]  /*0070*/  IMAD.MOV.U32 R13, RZ, RZ, R3 ;  /* 0x000000ffff0d7224 */ /* 0x002fe200078e0003 */
[----:B------:R1:W-:Y:S01]  /*0080*/  STL.64 [R1], R2 ;  /* 0x0000000201007387 */ /* 0x0003e20000100a00 */
[----:B------:R-:W-:Y:S01]  /*0090*/  IMAD.MOV.U32 R14, RZ, RZ, R2 ;  /* 0x000000ffff0e7224 */ /* 0x000fe200078e0002 */
[----:B------:R-:W-:Y:S01]  /*00a0*/  UISETP.GE.AND UP0, UPT, UR4, 0x80, UPT ;  /* 0x000000800400788c */ /* 0x000fe2000bf06270 */
[----:B------:R-:W-:Y:S01]  /*00b0*/  VIADD R0, R13, 0x7f ;  /* 0x0000007f0d007836 */ /* 0x000fe20000000000 */
[----:B------:R2:W-:Y:S04]  /*00c0*/  STL [R1+0x1d0], RZ ;  /* 0x0001d0ff01007387 */ /* 0x0005e80000100800 */
[----:B------:R2:W-:Y:S01]  /*00d0*/  STL [R1+0x1d4], RZ ;  /* 0x0001d4ff01007387 */ /* 0x0005e20000100800 */
[----:B-1----:R-:W-:-:S03]  /*00e0*/  SHF.R.S32.HI R3, RZ, 0x1f, R0 ;  /* 0x0000001fff037819 */ /* 0x002fc60000011400 */
[----:B------:R2:W-:Y:S01]  /*00f0*/  STL [R1+0x1d8], RZ ;  /* 0x0001d8ff01007387 */ /* 0x0005e20000100800 */
[----:B------:R-:W-:-:S04]  /*0100*/  LEA.HI R3, R3, R0, RZ, 0x7 ;  /* 0x0000000003037211 */ /* 0x000fc800078f38ff */
[----:B------:R-:W-:Y:S02]  /*0110*/  SHF.R.S32.HI R0, RZ, 0x7, R3 ;  /* 0x00000007ff007819 */ /* 0x000fe40000011403 */
[----:B------:R-:W1:Y:S03]  /*0120*/  S2R R3, SR_CTAID.X ;  /* 0x0000000000037919 */ /* 0x000e660000002500 */
[----:B------:R-:W-:-:S05]  /*0130*/  IMAD.SHL.U32 R0, R0, 0x8, RZ ;  /* 0x0000000800007824 */ /* 0x000fca00078e00ff */
[-C--:B------:R-:W-:Y:S02]  /*0140*/  IABS R7, R0.reuse ;  /* 0x0000000000077213 */ /* 0x080fe40000000000 */
[----:B------:R-:W-:Y:S02]  /*0150*/  IABS R10, R0 ;  /* 0x00000000000a7213 */ /* 0x000fe40000000000 */
[----:B------:R-:W4:Y:S08]  /*0160*/  I2F.RP R2, R7 ;  /* 0x0000000700027306 */ /* 0x000f300000209400 */
[----:B----4-:R-:W4:Y:S01]  /*0170*/  MUFU.RCP R2, R2 ;  /* 0x0000000200027308 */ /* 0x010f220000001000 */
[----:B-1----:R-:W-:Y:S01]  /*0180*/  IABS R8, R3 ;  /* 0x0000000300087213 */ /* 0x002fe20000000000 */
[----:B----4-:R-:W-:-:S02]  /*0190*/  VIADD R4, R2, 0xffffffe ;  /* 0x0ffffffe02047836 */ /* 0x010fc40000000000 */
[----:B------:R-:W-:-:S04]  /*01a0*/  IMAD.MOV R2, RZ, RZ, -R10 ;  /* 0x000000ffff027224 */ /* 0x000fc800078e0a0a */
[----:B------:R1:W4:Y:S02]  /*01b0*/  F2I.FTZ.U32.TRUNC.NTZ R5, R4 ;  /* 0x0000000400057305 */ /* 0x000324000021f000 */
[----:B-1----:R-:W-:Y:S02]  /*01c0*/  IMAD.MOV.U32 R4, RZ, RZ, RZ ;  /* 0x000000ffff047224 */ /* 0x002fe400078e00ff */
[----:B----4-:R-:W-:-:S04]  /*01d0*/  IMAD.MOV R6, RZ, RZ, -R5 ;  /* 0x000000ffff067224 */ /* 0x010fc800078e0a05 */
[----:B------:R-:W-:Y:S02]  /*01e0*/  IMAD R9, R6, R7, RZ ;  /* 0x0000000706097224 */ /* 0x000fe400078e02ff */
[----:B------:R-:W-:Y:S02]  /*01f0*/  IMAD.MOV.U32 R6, RZ, RZ, R8 ;  /* 0x000000ffff067224 */ /* 0x000fe400078e0008 */
[----:B------:R-:W-:-:S06]  /*0200*/  IMAD.HI.U32 R5, R5, R9, R4 ;  /* 0x0000000905057227 */ /* 0x000fcc00078e0004 */
[----:B------:R-:W-:-:S04]  /*0210*/  IMAD.HI.U32 R5, R5, R6, RZ ;  /* 0x0000000605057227 */ /* 0x000fc800078e00ff */
[----:B------:R-:W-:-:S05]  /*0220*/  IMAD R2, R5, R2, R6 ;  /* 0x0000000205027224 */ /* 0x000fca00078e0206 */
[----:B------:R-:W-:-:S13]  /*0230*/  ISETP.GT.U32.AND P1, PT, R7, R2, PT ;  /* 0x000000020700720c */ /* 0x000fda0003f24070 */
[----:B------:R-:W-:Y:S02]  /*0240*/  @!P1 IMAD.IADD R2, R2, 0x1, -R7 ;  /* 0x0000000102029824 */ /* 0x000fe400078e0a07 */
[----:B------:R-:W-:Y:S01]  /*0250*/  @!P1 VIADD R5, R5, 0x1 ;  /* 0x0000000105059836 */ /* 0x000fe20000000000 */
[----:B------:R-:W-:Y:S02]  /*0260*/  ISETP.NE.AND P1, PT, R0, RZ, PT ;  /* 0x000000ff0000720c */ /* 0x000fe40003f25270 */
[----:B------:R-:W-:Y:S02]  /*0270*/  ISETP.GE.U32.AND P0, PT, R2, R7, PT ;  /* 0x000000070200720c */ /* 0x000fe40003f06070 */
[----:B------:R-:W-:-:S04]  /*0280*/  LOP3.LUT R2, R3, R0, RZ, 0x3c, !PT ;  /* 0x0000000003027212 */ /* 0x000fc800078e3cff */
[----:B------:R-:W-:Y:S01]  /*0290*/  ISETP.GE.AND P2, PT, R2, RZ, PT ;  /* 0x000000ff0200720c */ /* 0x000fe20003f46270 */
[----:B------:R-:W-:-:S06]  /*02a0*/  VIADD R2, R14, 0x1ff ;  /* 0x000001ff0e027836 */ /* 0x000fcc0000000000 */
[----:B------:R-:W-:-:S04]  /*02b0*/  @P0 VIADD R5, R5, 0x1 ;  /* 0x0000000105050836 */ /* 0x000fc80000000000 */
[----:B------:R-:W-:Y:S01]  /*02c0*/  IMAD.MOV.U32 R4, RZ, RZ, R5 ;  /* 0x000000ffff047224 */ /* 0x000fe200078e0005 */
[----:B------:R-:W-:-:S03]  /*02d0*/  SHF.R.S32.HI R5, RZ, 0x1f, R2 ;  /* 0x0000001fff057819 */ /* 0x000fc60000011402 */
[----:B------:R-:W-:Y:S01]  /*02e0*/  @!P2 IMAD.MOV R4, RZ, RZ, -R4 ;  /* 0x000000ffff04a224 */ /* 0x000fe200078e0a04 */
[----:B------:R-:W-:Y:S02]  /*02f0*/  @!P1 LOP3.LUT R4, RZ, R0, RZ, 0x33, !PT ;  /* 0x00000000ff049212 */ /* 0x000fe400078e33ff */
[----:B------:R-:W-:-:S03]  /*0300*/  LEA.HI R5, R5, R2, RZ, 0x9 ;  /* 0x0000000205057211 */ /* 0x000fc600078f48ff */
[----:B------:R-:W-:Y:S02]  /*0310*/  IMAD.SHL.U32 R2, R4, 0x8, RZ ;  /* 0x0000000804027824 */ /* 0x000fe400078e00ff */
[----:B------:R-:W-:-:S03]  /*0320*/  IMAD.MOV R4, RZ, RZ, -R4 ;  /* 0x000000ffff047224 */ /* 0x000fc600078e0a04 */
[----:B------:R-:W-:Y:S01]  /*0330*/  LEA.HI.SX32 R5, R5, -R2, 0x17 ;  /* 0x8000000205057211 */ /* 0x000fe200078fbaff */
[----:B------:R-:W-:Y:S02]  /*0340*/  IMAD R11, R0, R4, R3 ;  /* 0x00000004000b7224 */ /* 0x000fe400078e0203 */
[----:B------:R-:W-:Y:S01]  /*0350*/  IMAD.MOV.U32 R4, RZ, RZ, RZ ;  /* 0x000000ffff047224 */ /* 0x000fe200078e00ff */
[----:B------:R-:W-:-:S04]  /*0360*/  VIMNMX R6, PT, PT, R5, 0x8, PT ;  /* 0x0000000805067848 */ /* 0x000fc80003fe0100 */
[-C--:B------:R-:W-:Y:S02]  /*0370*/  IABS R8, R6.reuse ;  /* 0x0000000600087213 */ /* 0x080fe40000000000 */
[----:B------:R-:W-:Y:S02]  /*0380*/  IABS R0, R6 ;  /* 0x0000000600007213 */ /* 0x000fe40000000000 */
[----:B------:R-:W1:Y:S08]  /*0390*/  I2F.RP R7, R8 ;  /* 0x0000000800077306 */ /* 0x000e700000209400 */
[----:B-1----:R-:W1:Y:S02]  /*03a0*/  MUFU.RCP R7, R7 ;  /* 0x0000000700077308 */ /* 0x002e640000001000 */
[----:B-1----:R-:W-:-:S06]  /*03b0*/  VIADD R5, R7, 0xffffffe ;  /* 0x0ffffffe07057836 */ /* 0x002fcc0000000000 */
[----:B------:R-:W1:Y:S02]  /*03c0*/  F2I.FTZ.U32.TRUNC.NTZ R5, R5 ;  /* 0x0000000500057305 */ /* 0x000e64000021f000 */
[----:B-1----:R-:W-:-:S04]  /*03d0*/  IMAD.MOV R9, RZ, RZ, -R5 ;  /* 0x000000ffff097224 */ /* 0x002fc800078e0a05 */
[----:B------:R-:W-:Y:S01]  /*03e0*/  IMAD.MOV.U32 R3, RZ, RZ, R9 ;  /* 0x000000ffff037224 */ /* 0x000fe200078e0009 */
[----:B------:R-:W-:-:S03]  /*03f0*/  IABS R9, R11 ;  /* 0x0000000b00097213 */ /* 0x000fc60000000000 */
[----:B------:R-:W-:-:S04]  /*0400*/  IMAD R3, R3, R8, RZ ;  /* 0x0000000803037224 */ /* 0x000fc800078e02ff */
[----:B------:R-:W-:-:S04]  /*0410*/  IMAD.HI.U32 R4, R5, R3, R4 ;  /* 0x0000000305047227 */ /* 0x000fc800078e0004 */
[----:B------:R-:W-:Y:S02]  /*0420*/  IMAD.MOV R3, RZ, RZ, -R0 ;  /* 0x000000ffff037224 */ /* 0x000fe400078e0a00 */
[----:B------:R-:W-:Y:S01]  /*0430*/  IMAD.HI.U32 R0, R4, R9, RZ ;  /* 0x0000000904007227 */ /* 0x000fe200078e00ff */
[----:B0-----:R-:W-:-:S03]  /*0440*/  LOP3.LUT R4, R12, 0x1ff, RZ, 0xc0, !PT ;  /* 0x000001ff0c047812 */ /* 0x001fc600078ec0ff */
[----:B------:R-:W-:-:S05]  /*0450*/  IMAD R3, R0, R3, R9 ;  /* 0x0000000300037224 */ /* 0x000fca00078e0209 */
[----:B------:R-:W-:-:S13]  /*0460*/  ISETP.GT.U32.AND P1, PT, R8, R3, PT ;  /* 0x000000030800720c */ /* 0x000fda0003f24070 */
[----:B------:R-:W-:Y:S02]  /*0470*/  @!P1 IMAD.IADD R3, R3, 0x1, -R8 ;  /* 0x0000000103039824 */ /* 0x000fe400078e0a08 */
[----:B------:R-:W-:Y:S01]  /*0480*/  @!P1 VIADD R0, R0, 0x1 ;  /* 0x0000000100009836 */ /* 0x000fe20000000000 */
[----:B------:R-:W-:Y:S02]  /*0490*/  ISETP.NE.AND P1, PT, R6, RZ, PT ;  /* 0x000000ff0600720c */ /* 0x000fe40003f25270 */
[----:B------:R-:W-:Y:S02]  /*04a0*/  ISETP.GE.U32.AND P0, PT, R3, R8, PT ;  /* 0x000000080300720c */ /* 0x000fe40003f06070 */
[----:B------:R-:W-:-:S04]  /*04b0*/  LOP3.LUT R3, R11, R6, RZ, 0x3c, !PT ;  /* 0x000000060b037212 */ /* 0x000fc800078e3cff */
[----:B------:R-:W-:-:S07]  /*04c0*/  ISETP.GE.AND P2, PT, R3, RZ, PT ;  /* 0x000000ff0300720c */ /* 0x000fce0003f46270 */
[----:B------:R-:W-:-:S06]  /*04d0*/  @P0 VIADD R0, R0, 0x1 ;  /* 0x0000000100000836 */ /* 0x000fcc0000000000 */
[----:B------:R-:W-:Y:S01]  /*04e0*/  @!P2 IMAD.MOV R0, RZ, RZ, -R0 ;  /* 0x000000ffff00a224 */ /* 0x000fe200078e0a00 */
[----:B------:R-:W-:-:S05]  /*04f0*/  @!P1 LOP3.LUT R0, RZ, R6, RZ, 0x33, !PT ;  /* 0x00000006ff009212 */ /* 0x000fca00078e33ff */
[----:B------:R-:W-:Y:S02]  /*0500*/  IMAD.MOV R3, RZ, RZ, -R0 ;  /* 0x000000ffff037224 */ /* 0x000fe400078e0a00 */
[----:B------:R-:W-:Y:S02]  /*0510*/  IMAD.SHL.U32 R8, R0, 0x80, RZ ;  /* 0x0000008000087824 */ /* 0x000fe400078e00ff */
[----:B------:R-:W-:-:S04]  /*0520*/  IMAD R3, R6, R3, R11 ;  /* 0x0000000306037224 */ /* 0x000fc800078e020b */
[----:B------:R-:W-:-:S04]  /*0530*/  IMAD.IADD R3, R2, 0x1, R3 ;  /* 0x0000000102037824 */ /* 0x000fc800078e0203 */
[----:B------:R-:W-:-:S05]  /*0540*/  IMAD R15, R3, 0x200, R4 ;  /* 0x00000200030f7824 */ /* 0x000fca00078e0204 */
[----:B------:R2:W-:Y:S04]  /*0550*/  STL [R1+0xb78], R15 ;  /* 0x000b780f01007387 */ /* 0x0005e80000100800 */
[----:B------:R2:W-:Y:S04]  /*0560*/  STL [R1+0x1dc], RZ ;  /* 0x0001dcff01007387 */ /* 0x0005e80000100800 */
        /* <DEDUP_REMOVED lines=124> */
[----:B------:R2:W-:Y:S01]  /*0d30*/  STL [R1+0x2fc], RZ ;  /* 0x0002fcff01007387 */ /* 0x0005e20000100800 */
[----:B---3--:R-:W-:Y:S05]  /*0d40*/  BRA.U !UP0, `(.L_x_0) ;  /* 0x0000021508687547 */ /* 0x008fea000b800000 */
[----:B------:R-:W-:Y:S01]  /*0d50*/  IABS R0, R14 ;  /* 0x0000000e00007213 */ /* 0x000fe20000000000 */
[----:B------:R-:W0:Y:S01]  /*0d60*/  LDCU UR5, c[0x0][0x3ac] ;  /* 0x00007580ff0577ac */ /* 0x000e220008000800 */
[----:B------:R-:W-:Y:S02]  /*0d70*/  IABS R10, R13 ;  /* 0x0000000d000a7213 */ /* 0x000fe40000000000 */
[----:B------:R-:W1:Y:S01]  /*0d80*/  I2F.RP R6, R0 ;  /* 0x0000000000067306 */ /* 0x000e620000209400 */
[----:B------:R-:W-:Y:S01]  /*0d90*/  ISETP.GE.AND P3, PT, R15, RZ, PT ;  /* 0x000000ff0f00720c */ /* 0x000fe20003f66270 */
[----:B------:R-:W3:Y:S01]  /*0da0*/  LDCU.128 UR12, c[0x0][0x380] ;  /* 0x00007000ff0c77ac */ /* 0x000ee20008000c00 */
[----:B------:R-:W-:Y:S01]  /*0db0*/  ISETP.NE.AND P6, PT, R14, RZ, PT ;  /* 0x000000ff0e00720c */ /* 0x000fe20003fc5270 */
[----:B------:R-:W4:Y:S04]  /*0dc0*/  LDCU UR10, c[0x0][0x3b0] ;  /* 0x00007600ff0a77ac */ /* 0x000f280008000800 */
[----:B------:R-:W5:Y:S01]  /*0dd0*/  I2F.RP R7, R10 ;  /* 0x0000000a00077306 */ /* 0x000f620000209400 */
[----:B------:R-:W2:Y:S01]  /*0de0*/  LDCU UR4, c[0x0][0x3a4] ;  /* 0x00007480ff0477ac */ /* 0x000ea20008000800 */
[----:B------:R-:W0:Y:S06]  /*0df0*/  LDCU UR8, c[0x0][0x3a0] ;  /* 0x00007400ff0877ac */ /* 0x000e2c0008000800 */
[----:B-1----:R-:W1:Y:S01]  /*0e00*/  MUFU.RCP R6, R6 ;  /* 0x0000000600067308 */ /* 0x002e620000001000 */
[----:B------:R-:W0:Y:S07]  /*0e10*/  LDCU UR9, c[0x0][0x3ac] ;  /* 0x00007580ff0977ac */ /* 0x000e2e0008000800 */
[----:B-----5:R-:W5:Y:S01]  /*0e20*/  MUFU.RCP R7, R7 ;  /* 0x0000000700077308 */ /* 0x020f620000001000 */
[----:B-1----:R-:W-:Y:S01]  /*0e30*/  VIADD R4, R6, 0xffffffe ;  /* 0x0ffffffe06047836 */ /* 0x002fe20000000000 */
[----:B------:R-:W-:-:S06]  /*0e40*/  SHF.R.U32.HI R6, RZ, 0x7, R12 ;  /* 0x00000007ff067819 */ /* 0x000fcc000001160c */
[----:B------:R1:W0:Y:S01]  /*0e50*/  F2I.FTZ.U32.TRUNC.NTZ R5, R4 ;  /* 0x0000000400057305 */ /* 0x000222000021f000 */
[----:B-----5:R-:W-:Y:S01]  /*0e60*/  VIADD R3, R7, 0xffffffe ;  /* 0x0ffffffe07037836 */ /* 0x020fe20000000000 */
[----:B------:R-:W-:Y:S01]  /*0e70*/  IABS R7, R15 ;  /* 0x0000000f00077213 */ /* 0x000fe20000000000 */
[----:B-1----:R-:W-:-:S05]  /*0e80*/  IMAD.MOV.U32 R4, RZ, RZ, RZ ;  /* 0x000000ffff047224 */ /* 0x002fca00078e00ff */
[----:B------:R-:W1:Y:S01]  /*0e90*/  F2I.FTZ.U32.TRUNC.NTZ R3, R3 ;  /* 0x0000000300037305 */ /* 0x000e62000021f000 */
[----:B0-----:R-:W-:-:S04]  /*0ea0*/  IMAD.MOV R9, RZ, RZ, -R5 ;  /* 0x000000ffff097224 */ /* 0x001fc800078e0a05 */
[----:B------:R-:W-:-:S04]  /*0eb0*/  IMAD R9, R9, R0, RZ ;  /* 0x0000000009097224 */ /* 0x000fc800078e02ff */
[----:B------:R-:W-:Y:S01]  /*0ec0*/  IMAD.HI.U32 R2, R5, R9, R4 ;  /* 0x0000000905027227 */ /* 0x000fe200078e0004 */
[----:B------:R-:W-:-:S03]  /*0ed0*/  SGXT.U32 R5, R6, 0x2 ;  /* 0x000000020605781a */ /* 0x000fc60000000000 */
[----:B-1----:R-:W-:Y:S01]  /*0ee0*/  IMAD.MOV R9, RZ, RZ, -R3 ;  /* 0x000000ffff097224 */ /* 0x002fe200078e0a03 */
[----:B------:R-:W-:Y:S01]  /*0ef0*/  LOP3.LUT R5, R8, R5, RZ, 0xfc, !PT ;  /* 0x0000000508057212 */ /* 0x000fe200078efcff */
[----:B------:R-:W-:-:S03]  /*0f00*/  IMAD.HI.U32 R2, R2, R7, RZ ;  /* 0x0000000702027227 */ /* 0x000fc600078e00ff */
[C---:B------:R-:W-:Y:S01]  /*0f10*/  LOP3.LUT R4, R5.reuse, 0x7c, RZ, 0xfc, !PT ;  /* 0x0000007c05047812 */ /* 0x040fe200078efcff */
[----:B------:R-:W-:Y:S01]  /*0f20*/  IMAD.MOV R2, RZ, RZ, -R2 ;  /* 0x000000ffff027224 */ /* 0x000fe200078e0a02 */
[----:B------:R-:W-:Y:S01]  /*0f30*/  LOP3.LUT R6, R5, 0x78, RZ, 0xfc, !PT ;  /* 0x0000007805067812 */ /* 0x000fe200078efcff */
[----:B------:R-:W-:Y:S01]  /*0f40*/  IMAD R9, R9, R10, RZ ;  /* 0x0000000a09097224 */ /* 0x000fe200078e02ff */
[----:B------:R-:W-:Y:S01]  /*0f50*/  IABS R13, R4 ;  /* 0x00000004000d7213 */ /* 0x000fe20000000000 */
[----:B------:R-:W-:Y:S01]  /*0f60*/  IMAD R7, R0, R2, R7 ;  /* 0x0000000200077224 */ /* 0x000fe200078e0207 */
[----:B------:R-:W-:Y:S01]  /*0f70*/  ISETP.GE.AND P4, PT, R6, RZ, PT ;  /* 0x000000ff0600720c */ /* 0x000fe20003f86270 */
[----:B------:R-:W-:Y:S01]  /*0f80*/  IMAD.MOV.U32 R2, RZ, RZ, RZ ;  /* 0x000000ffff027224 */ /* 0x000fe200078e00ff */
[----:B------:R-:W-:Y:S02]  /*0f90*/  LOP3.LUT R19, R5, 0x64, RZ, 0xfc, !PT ;  /* 0x0000006405137812 */ /* 0x000fe400078efcff */
[----:B------:R-:W-:Y:S01]  /*0fa0*/  ISETP.GT.U32.AND P0, PT, R0, R7, PT ;  /* 0x000000070000720c */ /* 0x000fe20003f04070 */
[----:B------:R-:W-:Y:S01]  /*0fb0*/  IMAD.HI.U32 R9, R3, R9, R2 ;  /* 0x0000000903097227 */ /* 0x000fe200078e0002 */
[----:B------:R-:W-:-:S02]  /*0fc0*/  IABS R3, R6 ;  /* 0x0000000600037213 */ /* 0x000fc40000000000 */
[----:B------:R-:W-:Y:S02]  /*0fd0*/  LOP3.LUT R6, R5, 0x70, RZ, 0xfc, !PT ;  /* 0x0000007005067812 */ /* 0x000fe400078efcff */
[----:B--2---:R-:W-:Y:S01]  /*0fe0*/  IABS R15, R19 ;  /* 0x00000013000f7213 */ /* 0x004fe20000000000 */
[----:B------:R-:W-:Y:S01]  /*0ff0*/  IMAD.HI.U32 R2, R9, R13, RZ ;  /* 0x0000000d09027227 */ /* 0x000fe200078e00ff */
[----:B------:R-:W-:Y:S02]  /*1000*/  IABS R12, R6 ;  /* 0x00000006000c7213 */ /* 0x000fe40000000000 */
[----:B------:R-:W-:Y:S01]  /*1010*/  LOP3.LUT R8, R5, 0x60, RZ, 0xfc, !PT ;  /* 0x0000006005087812 */ /* 0x000fe200078efcff */
[----:B------:R-:W-:Y:S02]  /*1020*/  IMAD.MOV R2, RZ, RZ, -R2 ;  /* 0x000000ffff027224 */ /* 0x000fe400078e0a02 */
[----:B------:R-:W-:Y:S01]  /*1030*/  @!P0 IMAD.IADD R7, R7, 0x1, -R0 ;  /* 0x0000000107078824 */ /* 0x000fe200078e0a00 */
[----:B------:R-:W-:Y:S01]  /*1040*/  ISETP.GE.AND P0, PT, R4, RZ, PT ;  /* 0x000000ff0400720c */ /* 0x000fe20003f06270 */
[----:B------:R-:W-:Y:S01]  /*1050*/  IMAD R13, R10, R2, R13 ;  /* 0x000000020a0d7224 */ /* 0x000fe200078e020d */
[----:B------:R-:W-:-:S02]  /*1060*/  LOP3.LUT R2, R5, 0x74, RZ, 0xfc, !PT ;  /* 0x0000007405027812 */ /* 0x000fc400078efcff */
[----:B------:R-:W-:Y:S02]  /*1070*/  ISETP.GT.U32.AND P2, PT, R0, R7, PT ;  /* 0x000000070000720c */ /* 0x000fe40003f44070 */
[----:B------:R-:W-:Y:S02]  /*1080*/  ISETP.GT.U32.AND P5, PT, R10, R13, PT ;  /* 0x0000000d0a00720c */ /* 0x000fe40003fa4070 */
[----:B------:R-:W-:Y:S02]  /*1090*/  IABS R11, R2 ;  /* 0x00000002000b7213 */ /* 0x000fe40000000000 */
[----:B------:R-:W-:Y:S01]  /*10a0*/  ISETP.GE.AND P1, PT, R2, RZ, PT ;  /* 0x000000ff0200720c */ /* 0x000fe20003f26270 */
[----:B------:R-:W-:Y:S01]  /*10b0*/  IMAD.HI.U32 R2, R9, R3, RZ ;  /* 0x0000000309027227 */ /* 0x000fe200078e00ff */
[----:B------:R-:W-:-:S03]  /*10c0*/  IABS R16, R8 ;  /* 0x0000000800107213 */ /* 0x000fc60000000000 */
[----:B------:R-:W-:Y:S02]  /*10d0*/  IMAD.MOV R4, RZ, RZ, -R2 ;  /* 0x000000ffff047224 */ /* 0x000fe400078e0a02 */
[----:B------:R-:W-:Y:S02]  /*10e0*/  @!P2 IMAD.IADD R7, R7, 0x1, -R0 ;  /* 0x000000010707a824 */ /* 0x000fe400078e0a00 */
[----:B------:R-:W-:-:S04]  /*10f0*/  IMAD.HI.U32 R0, R9, R11, RZ ;  /* 0x0000000b09007227 */ /* 0x000fc800078e00ff */
[C---:B------:R-:W-:Y:S02]  /*1100*/  IMAD R3, R10.reuse, R4, R3 ;  /* 0x000000040a037224 */ /* 0x040fe400078e0203 */
[----:B------:R-:W-:Y:S02]  /*1110*/  IMAD.MOV R4, RZ, RZ, -R0 ;  /* 0x000000ffff047224 */ /* 0x000fe400078e0a00 */
[----:B------:R-:W-:Y:S01]  /*1120*/  @!P5 IMAD.IADD R13, R13, 0x1, -R10 ;  /* 0x000000010d0dd824 */ /* 0x000fe200078e0a0a */
[C---:B------:R-:W-:Y:S01]  /*1130*/  ISETP.GT.U32.AND P2, PT, R10.reuse, R3, PT ;  /* 0x000000030a00720c */ /* 0x040fe20003f44070 */
[----:B------:R-:W-:Y:S02]  /*1140*/  IMAD.MOV.U32 R0, RZ, RZ, R7 ;  /* 0x000000ffff007224 */ /* 0x000fe400078e0007 */
[C---:B------:R-:W-:Y:S01]  /*1150*/  IMAD R11, R10.reuse, R4, R11 ;  /* 0x000000040a0b7224 */ /* 0x040fe200078e020b */
[C---:B------:R-:W-:Y:S01]  /*1160*/  ISETP.GT.U32.AND P5, PT, R10.reuse, R13, PT ;  /* 0x0000000d0a00720c */ /* 0x040fe20003fa4070 */
[----:B------:R-:W-:Y:S01]  /*1170*/  @!P3 IMAD.MOV R0, RZ, RZ, -R0 ;  /* 0x000000ffff00b224 */ /* 0x000fe200078e0a00 */
[----:B------:R-:W-:Y:S01]  /*1180*/  @!P6 LOP3.LUT R0, RZ, R14, RZ, 0x33, !PT ;  /* 0x0000000eff00e212 */ /* 0x000fe200078e33ff */
[----:B------:R-:W-:Y:S01]  /*1190*/  IMAD.HI.U32 R2, R9, R12, RZ ;  /* 0x0000000c09027227 */ /* 0x000fe200078e00ff */
[----:B------:R-:W-:-:S02]  /*11a0*/  ISETP.GT.U32.AND P6, PT, R10, R11, PT ;  /* 0x0000000b0a00720c */ /* 0x000fc40003fc4070 */
[C---:B------:R-:W-:Y:S01]  /*11b0*/  LOP3.LUT R4, R5.reuse, 0x6c, RZ, 0xfc, !PT ;  /* 0x0000006c05047812 */ /* 0x040fe200078efcff */
[----:B------:R-:W-:Y:S01]  /*11c0*/  IMAD.MOV R7, RZ, RZ, -R2 ;  /* 0x000000ffff077224 */ /* 0x000fe200078e0a02 */
[----:B------:R-:W-:Y:S01]  /*11d0*/  ISETP.GE.AND P3, PT, R6, RZ, PT ;  /* 0x000000ff0600720c */ /* 0x000fe20003f66270 */
[----:B------:R-:W-:Y:S01]  /*11e0*/  STL [R1+0xbb0], R0 ;  /* 0x000bb00001007387 */ /* 0x000fe20000100800 */
[----:B------:R-:W-:Y:S01]  /*11f0*/  IABS R2, R4 ;  /* 0x0000000400027213 */ /* 0x000fe20000000000 */
[C---:B------:R-:W-:Y:S01]  /*1200*/  IMAD R12, R10.reuse, R7, R12 ;  /* 0x000000070a0c7224 */ /* 0x040fe200078e020c */
[----:B------:R-:W-:Y:S01]  /*1210*/  LOP3.LUT R6, R5, 0x68, RZ, 0xfc, !PT ;  /* 0x0000006805067812 */ /* 0x000fe200078efcff */
[--C-:B------:R-:W-:Y:S02]  /*1220*/  @!P5 IMAD.IADD R13, R13, 0x1, -R10.reuse ;  /* 0x000000010d0dd824 */ /* 0x100fe400078e0a0a */
[--C-:B------:R-:W-:Y:S01]  /*1230*/  @!P2 IMAD.IADD R3, R3, 0x1, -R10.reuse ;  /* 0x000000010303a824 */ /* 0x100fe200078e0a0a */
[C---:B------:R-:W-:Y:S01]  /*1240*/  ISETP.GT.U32.AND P5, PT, R10.reuse, R12, PT ;  /* 0x0000000c0a00720c */ /* 0x040fe20003fa4070 */
[----:B------:R-:W-:Y:S01]  /*1250*/  @!P6 IMAD.IADD R11, R11, 0x1, -R10 ;  /* 0x000000010b0be824 */ /* 0x000fe200078e0a0a */
[----:B------:R-:W-:Y:S01]  /*1260*/  IABS R14, R6 ;  /* 0x00000006000e7213 */ /* 0x000fe20000000000 */
[----:B------:R-:W-:Y:S01]  /*1270*/  IMAD.MOV.U32 R7, RZ, RZ, R13 ;  /* 0x000000ffff077224 */ /* 0x000fe200078e000d */
[C---:B------:R-:W-:Y:S01]  /*1280*/  ISETP.GT.U32.AND P2, PT, R10.reuse, R3, PT ;  /* 0x000000030a00720c */ /* 0x040fe20003f44070 */
[----:B------:R-:W-:Y:S01]  /*1290*/  IMAD.MOV.U32 R13, RZ, RZ, R2 ;  /* 0x000000ffff0d7224 */ /* 0x000fe200078e0002 */
[----:B------:R-:W-:Y:S01]  /*12a0*/  ISETP.GT.U32.AND P6, PT, R10, R11, PT ;  /* 0x0000000b0a00720c */ /* 0x000fe20003fc4070 */
[----:B------:R-:W-:Y:S01]  /*12b0*/  @!P0 IMAD.MOV R7, RZ, RZ, -R7 ;  /* 0x000000ffff078224 */ /* 0x000fe200078e0a07 */
[----:B------:R-:W-:Y:S01]  /*12c0*/  ISETP.GE.AND P0, PT, R4, RZ, PT ;  /* 0x000000ff0400720c */ /* 0x000fe20003f06270 */
[----:B------:R-:W-:-:S03]  /*12d0*/  IMAD.HI.U32 R2, R9, R13, RZ ;  /* 0x0000000d09027227 */ /* 0x000fc600078e00ff */
[----:B------:R0:W-:Y:S01]  /*12e0*/  STL [R1+0x8], R7 ;  /* 0x0000080701007387 */ /* 0x0001e20000100800 */
[----:B------:R-:W-:Y:S02]  /*12f0*/  IMAD.MOV R2, RZ, RZ, -R2 ;  /* 0x000000ffff027224 */ /* 0x000fe400078e0a02 */
[--C-:B------:R-:W-:Y:S02]  /*1300*/  @!P5 IMAD.IADD R12, R12, 0x1, -R10.reuse ;  /* 0x000000010c0cd824 */ /* 0x100fe400078e0a0a */
[C---:B------:R-:W-:Y:S02]  /*1310*/  IMAD R13, R10.reuse, R2, R13 ;  /* 0x000000020a0d7224 */ /* 0x040fe400078e020d */
[----:B------:R-:W-:Y:S01]  /*1320*/  @!P6 IMAD.IADD R11, R11, 0x1, -R10 ;  /* 0x000000010b0be824 */ /* 0x000fe200078e0a0a */
[C---:B------:R-:W-:Y:S01]  /*1330*/  ISETP.GT.U32.AND P5, PT, R10.reuse, R12, PT ;  /* 0x0000000c0a00720c */ /* 0x040fe20003fa4070 */
[----:B------:R-:W-:Y:S01]  /*1340*/  IMAD.HI.U32 R4, R9, R14, RZ ;  /* 0x0000000e09047227 */ /* 0x000fe200078e00ff */
[----:B------:R-:W-:-:S03]  /*1350*/  ISETP.GT.U32.AND P6, PT, R10, R13, PT ;  /* 0x0000000d0a00720c */ /* 0x000fc60003fc4070 */
[----:B------:R-:W-:-:S04]  /*1360*/  IMAD.HI.U32 R2, R9, R15, RZ ;  /* 0x0000000f09027227 */ /* 0x000fc800078e00ff */
[----:B0-----:R-:W-:Y:S02]  /*1370*/  IMAD.MOV R7, RZ, RZ, -R4 ;  /* 0x000000ffff077224 */ /* 0x001fe400078e0a04 */
[----:B------:R-:W-:Y:S01]  /*1380*/  IMAD.MOV R4, RZ, RZ, -R2 ;  /* 0x000000ffff047224 */ /* 0x000fe200078e0a02 */
[C---:B------:R-:W-:Y:S01]  /*1390*/  LOP3.LUT R2, R5.reuse, 0x58, RZ, 0xfc, !PT ;  /* 0x0000005805027812 */ /* 0x040fe200078efcff */
[C---:B------:R-:W-:Y:S01]  /*13a0*/  IMAD R14, R10.reuse, R7, R14 ;  /* 0x000000070a0e7224 */ /* 0x040fe200078e020e */
[----:B------:R-:W-:Y:S01]  /*13b0*/  LOP3.LUT R7, R5, 0x5c, RZ, 0xfc, !PT ;  /* 0x0000005c05077812 */ /* 0x000fe200078efcff */
[----:B------:R-:W-:Y:S01]  /*13c0*/  IMAD R15, R10, R4, R15 ;  /* 0x000000040a0f7224 */ /* 0x000fe200078e020f */
[----:B------:R-:W-:Y:S01]  /*13d0*/  IABS R18, R2 ;  /* 0x0000000200127213 */ /* 0x000fe20000000000 */
[--C-:B------:R-:W-:Y:S01]  /*13e0*/  @!P6 IMAD.IADD R13, R13, 0x1, -R10.reuse ;  /* 0x000000010d0de824 */ /* 0x100fe200078e0a0a */
[----:B------:R-:W-:Y:S01]  /*13f0*/  IABS R17, R7 ;  /* 0x0000000700117213 */ /* 0x000fe20000000000 */
[--C-:B------:R-:W-:Y:S01]  /*1400*/  @!P5 IMAD.IADD R12, R12, 0x1, -R10.reuse ;  /* 0x000000010c0cd824 */ /* 0x100fe200078e0a0a */
[C---:B------:R-:W-:Y:S01]  /*1410*/  ISETP.GT.U32.AND P6, PT, R10.reuse, R15, PT ;  /* 0x0000000f0a00720c */ /* 0x040fe20003fc4070 */
[----:B------:R-:W-:Y:S01]  /*1420*/  @!P2 IMAD.IADD R3, R3, 0x1, -R10 ;  /* 0x000000010303a824 */ /* 0x000fe200078e0a0a */
[----:B------:R-:W-:Y:S01]  /*1430*/  ISETP.GT.U32.AND P5, PT, R10, R14, PT ;  /* 0x0000000e0a00720c */ /* 0x000fe20003fa4070 */
[----:B------:R-:W-:Y:S01]  /*1440*/  IMAD.HI.U32 R20, R9, R17, RZ ;  /* 0x0000001109147227 */ /* 0x000fe200078e00ff */
[----:B------:R-:W-:-:S02]  /*1450*/  ISETP.GE.AND P2, PT, R6, RZ, PT ;  /* 0x000000ff0600720c */ /* 0x000fc40003f46270 */
[C---:B------:R-:W-:Y:S01]  /*1460*/  LOP3.LUT R4, R5.reuse, 0x54, RZ, 0xfc, !PT ;  /* 0x0000005405047812 */ /* 0x040fe200078efcff */
[----:B------:R-:W-:Y:S01]  /*1470*/  IMAD.MOV.U32 R0, RZ, RZ, R3 ;  /* 0x000000ffff007224 */ /* 0x000fe200078e0003 */
[----:B------:R-:W-:Y:S01]  /*1480*/  LOP3.LUT R3, R5, 0x50, RZ, 0xfc, !PT ;  /* 0x0000005005037812 */ /* 0x000fe200078efcff */
[----:B------:R-:W-:-:S04]  /*1490*/  IMAD.HI.U32 R6, R9, R16, RZ ;  /* 0x0000001009067227 */ /* 0x000fc800078e00ff */
[--C-:B------:R-:W-:Y:S01]  /*14a0*/  @!P6 IMAD.IADD R15, R15, 0x1, -R10.reuse ;  /* 0x000000010f0fe824 */ /* 0x100fe200078e0a0a */
[----:B------:R-:W-:Y:S01]  /*14b0*/  ISETP.GT.U32.AND P6, PT, R10, R13, PT ;  /* 0x0000000d0a00720c */ /* 0x000fe20003fc4070 */
[----:B------:R-:W-:Y:S01]  /*14c0*/  @!P5 IMAD.IADD R14, R14, 0x1, -R10 ;  /* 0x000000010e0ed824 */ /* 0x000fe200078e0a0a */
[----:B------:R-:W-:Y:S01]  /*14d0*/  ISETP.GE.AND P5, PT, R19, RZ, PT ;  /* 0x000000ff1300720c */ /* 0x000fe20003fa6270 */
[----:B------:R-:W-:Y:S01]  /*14e0*/  @!P4 IMAD.MOV R0, RZ, RZ, -R0 ;  /* 0x000000ffff00c224 */ /* 0x000fe200078e0a00 */
[----:B------:R-:W-:Y:S01]  /*14f0*/  ISETP.GT.U32.AND P4, PT, R10, R15, PT ;  /* 0x0000000f0a00720c */ /* 0x000fe20003f84070 */
[----:B------:R-:W-:Y:S01]  /*1500*/  IMAD.MOV R21, RZ, RZ, -R6 ;  /* 0x000000ffff157224 */ /* 0x000fe200078e0a06 */
[----:B------:R-:W-:Y:S01]  /*1510*/  IABS R6, R4 ;  /* 0x0000000400067213 */ /* 0x000fe20000000000 */
[----:B------:R-:W-:-:S04]  /*1520*/  IMAD.HI.U32 R19, R9, R18, RZ ;  /* 0x0000001209137227 */ /* 0x000fc800078e00ff */
[----:B------:R-:W-:Y:S02]  /*1530*/  IMAD.MOV R20, RZ, RZ, -R20 ;  /* 0x000000ffff147224 */ /* 0x000fe400078e0a14 */
[----:B------:R-:W-:Y:S01]  /*1540*/  @!P1 IMAD.MOV R11, RZ, RZ, -R11 ;  /* 0x000000ffff0b9224 */ /* 0x000fe200078e0a0b */
[C---:B------:R-:W-:Y:S01]  /*1550*/  ISETP.GT.U32.AND P1, PT, R10.reuse, R14, PT ;  /* 0x0000000e0a00720c */ /* 0x040fe20003f24070 */
[----:B------:R-:W-:Y:S02]  /*1560*/  IMAD.MOV R19, RZ, RZ, -R19 ;  /* 0x000000ffff137224 */ /* 0x000fe400078e0a13 */
[C---:B------:R-:W-:Y:S01]  /*1570*/  IMAD R17, R10.reuse, R20, R17 ;  /* 0x000000140a117224 */ /* 0x040fe200078e0211 */
[----:B------:R-:W-:Y:S01]  /*1580*/  STL [R1+0xbb8], R11 ;  /* 0x000bb80b01007387 */ /* 0x000fe20000100800 */
[----:B------:R-:W-:Y:S01]  /*1590*/  IMAD.MOV.U32 R20, RZ, RZ, R6 ;  /* 0x000000ffff147224 */ /* 0x000fe200078e0006 */
[----:B------:R-:W-:Y:S01]  /*15a0*/  LOP3.LUT R6, R5, 0x4c, RZ, 0xfc, !PT ;  /* 0x0000004c05067812 */ /* 0x000fe200078efcff */
[----:B------:R-:W-:Y:S01]  /*15b0*/  IMAD R18, R10, R19, R18 ;  /* 0x000000130a127224 */ /* 0x000fe200078e0212 */
[----:B------:R-:W-:Y:S01]  /*15c0*/  STL [R1], R0 ;  /* 0x0000000001007387 */ /* 0x000fe20000100800 */
[----:B------:R-:W-:-:S04]  /*15d0*/  IMAD.HI.U32 R19, R9, R20, RZ ;  /* 0x0000001409137227 */ /* 0x000fc800078e00ff */
[----:B------:R-:W-:Y:S01]  /*15e0*/  @!P4 IMAD.IADD R15, R15, 0x1, -R10 ;  /* 0x000000010f0fc824 */ /* 0x000fe200078e0a0a */
[----:B------:R-:W-:Y:S01]  /*15f0*/  ISETP.GE.AND P4, PT, R8, RZ, PT ;  /* 0x000000ff0800720c */ /* 0x000fe20003f86270 */
[C---:B------:R-:W-:Y:S01]  /*1600*/  IMAD R16, R10.reuse, R21, R16 ;  /* 0x000000150a107224 */ /* 0x040fe200078e0210 */
[----:B------:R-:W-:Y:S01]  /*1610*/  IABS R8, R3 ;  /* 0x0000000300087213 */ /* 0x000fe20000000000 */
[----:B------:R-:W-:Y:S01]  /*1620*/  IMAD.MOV R19, RZ, RZ, -R19 ;  /* 0x000000ffff137224 */ /* 0x000fe200078e0a13 */
[----:B------:R-:W-:Y:S01]  /*1630*/  IABS R21, R6 ;  /* 0x0000000600157213 */ /* 0x000fe20000000000 */
[----:B------:R-:W-:Y:S01]  /*1640*/  @!P3 IMAD.MOV R12, RZ, RZ, -R12 ;  /* 0x000000ffff0cb224 */ /* 0x000fe200078e0a0c */
[C---:B------:R-:W-:Y:S01]  /*1650*/  ISETP.GT.U32.AND P3, PT, R10.reuse, R16, PT ;  /* 0x000000100a00720c */ /* 0x040fe20003f64070 */
[--C-:B------:R-:W-:Y:S01]  /*1660*/  @!P6 IMAD.IADD R13, R13, 0x1, -R10.reuse ;  /* 0x000000010d0de824 */ /* 0x100fe200078e0a0a */
[----:B------:R-:W-:Y:S01]  /*1670*/  ISETP.GT.U32.AND P6, PT, R10, R17, PT ;  /* 0x000000110a00720c */ /* 0x000fe20003fc4070 */
[----:B------:R-:W-:Y:S01]  /*1680*/  @!P1 IMAD.IADD R14, R14, 0x1, -R10 ;  /* 0x000000010e0e9824 */ /* 0x000fe200078e0a0a */
[C---:B------:R-:W-:Y:S01]  /*1690*/  ISETP.GT.U32.AND P1, PT, R10.reuse, R18, PT ;  /* 0x000000120a00720c */ /* 0x040fe20003f24070 */
[----:B------:R-:W-:Y:S01]  /*16a0*/  IMAD R19, R10, R19, R20 ;  /* 0x000000130a137224 */ /* 0x000fe200078e0214 */
[----:B------:R0:W-:Y:S01]  /*16b0*/  STL [R1+0xbbc], R12 ;  /* 0x000bbc0c01007387 */ /* 0x0001e20000100800 */
[----:B------:R-:W-:Y:S01]  /*16c0*/  IMAD.MOV.U32 R20, RZ, RZ, R8 ;  /* 0x000000ffff147224 */ /* 0x000fe200078e0008 */
[----:B------:R-:W-:Y:S01]  /*16d0*/  LOP3.LUT R8, R5, 0x3c, RZ, 0xfc, !PT ;  /* 0x0000003c05087812 */ /* 0x000fe200078efcff */
[----:B------:R-:W-:Y:S01]  /*16e0*/  @!P2 IMAD.MOV R14, RZ, RZ, -R14 ;  /* 0x000000ffff0ea224 */ /* 0x000fe200078e0a0e */
[----:B------:R-:W-:Y:S01]  /*16f0*/  ISETP.GE.AND P2, PT, R2, RZ, PT ;  /* 0x000000ff0200720c */ /* 0x000fe20003f46270 */
[----:B------:R-:W-:Y:S01]  /*1700*/  @!P5 IMAD.MOV R15, RZ, RZ, -R15 ;  /* 0x000000ffff0fd224 */ /* 0x000fe200078e0a0f */
[----:B------:R-:W-:Y:S01]  /*1710*/  ISETP.GT.U32.AND P5, PT, R10, R19, PT ;  /* 0x000000130a00720c */ /* 0x000fe20003fa4070 */
[----:B------:R-:W-:Y:S01]  /*1720*/  IMAD.HI.U32 R2, R9, R20, RZ ;  /* 0x0000001409027227 */ /* 0x000fe200078e00ff */
[----:B------:R-:W-:-:S02]  /*1730*/  IABS R22, R8 ;  /* 0x0000000800167213 */ /* 0x000fc40000000000 */
[C---:B0-----:R-:W-:Y:S01]  /*1740*/  LOP3.LUT R12, R5.reuse, 0x14, RZ, 0xfc, !PT ;  /* 0x00000014050c7812 */ /* 0x041fe200078efcff */
[----:B------:R-:W-:Y:S01]  /*1750*/  IMAD.MOV R23, RZ, RZ, -R2 ;  /* 0x000000ffff177224 */ /* 0x000fe200078e0a02 */
[----:B------:R-:W-:Y:S01]  /*1760*/  LOP3.LUT R11, R5, 0x10, RZ, 0xfc, !PT ;  /* 0x00000010050b7812 */ /* 0x000fe200078efcff */
[--C-:B------:R-:W-:Y:S01]  /*1770*/  @!P3 IMAD.IADD R16, R16, 0x1, -R10.reuse ;  /* 0x000000011010b824 */ /* 0x100fe200078e0a0a */
[----:B------:R-:W-:Y:S01]  /*1780*/  ISETP.GE.AND P3, PT, R7, RZ, PT ;  /* 0x000000ff0700720c */ /* 0x000fe20003f66270 */
[----:B------:R-:W-:Y:S02]  /*1790*/  @!P6 IMAD.IADD R17, R17, 0x1, -R10 ;  /* 0x000000011111e824 */ /* 0x000fe400078e0a0a */
[C---:B------:R-:W-:Y:S01]  /*17a0*/  IMAD R20, R10.reuse, R23, R20 ;  /* 0x000000170a147224 */ /* 0x040fe200078e0214 */
[----:B------:R-:W-:Y:S01]  /*17b0*/  ISETP.GT.U32.AND P6, PT, R10, R16, PT ;  /* 0x000000100a00720c */ /* 0x000fe20003fc4070 */
[----:B------:R-:W-:-:S04]  /*17c0*/  IMAD.HI.U32 R7, R9, R21, RZ ;  /* 0x0000001509077227 */ /* 0x000fc800078e00ff */
[--C-:B------:R-:W-:Y:S02]  /*17d0*/  @!P1 IMAD.IADD R18, R18, 0x1, -R10.reuse ;  /* 0x0000000112129824 */ /* 0x100fe400078e0a0a */
[----:B------:R-:W-:Y:S01]  /*17e0*/  @!P0 IMAD.MOV R13, RZ, RZ, -R13 ;  /* 0x000000ffff0d8224 */ /* 0x000fe200078e0a0d */
[C---:B------:R-:W-:Y:S01]  /*17f0*/  ISETP.GT.U32.AND P0, PT, R10.reuse, R17, PT ;  /* 0x000000110a00720c */ /* 0x040fe20003f04070 */
[--C-:B------:R-:W-:Y:S01]  /*1800*/  @!P5 IMAD.IADD R19, R19, 0x1, -R10.reuse ;  /* 0x000000011313d824 */ /* 0x100fe200078e0a0a */
[C---:B------:R-:W-:Y:S01]  /*1810*/  ISETP.GT.U32.AND P5, PT, R10.reuse, R20, PT ;  /* 0x000000140a00720c */ /* 0x040fe20003fa4070 */
[----:B------:R-:W-:Y:S01]  /*1820*/  IMAD.MOV R7, RZ, RZ, -R7 ;  /* 0x000000ffff077224 */ /* 0x000fe200078e0a07 */
[----:B------:R-:W-:Y:S01]  /*1830*/  ISETP.GT.U32.AND P1, PT, R10, R18, PT ;  /* 0x000000120a00720c */ /* 0x000fe20003f24070 */
[----:B------:R-:W-:Y:S01]  /*1840*/  @!P6 IMAD.IADD R16, R16, 0x1, -R10 ;  /* 0x000000011010e824 */ /* 0x000fe200078e0a0a */
[----:B------:R-:W-:Y:S01]  /*1850*/  ISETP.GE.AND P6, PT, R4, RZ, PT ;  /* 0x000000ff0400720c */ /* 0x000fe20003fc6270 */
[----:B------:R-:W-:Y:S01]  /*1860*/  IMAD R21, R10, R7, R21 ;  /* 0x000000070a157224 */ /* 0x000fe200078e0215 */
[C---:B------:R-:W-:Y:S01]  /*1870*/  LOP3.LUT R7, R5.reuse, 0x48, RZ, 0xfc, !PT ;  /* 0x0000004805077812 */ /* 0x040fe200078efcff */
[----:B------:R-:W-:Y:S01]  /*1880*/  @!P4 IMAD.MOV R16, RZ, RZ, -R16 ;  /* 0x000000ffff10c224 */ /* 0x000fe200078e0a10 */
[----:B------:R-:W-:Y:S01]  /*1890*/  LOP3.LUT R4, R5, 0x40, RZ, 0xfc, !PT ;  /* 0x0000004005047812 */ /* 0x000fe200078efcff */
[----:B------:R-:W-:Y:S01]  /*18a0*/  STL [R1+0xbc0], R13 ;  /* 0x000bc00d01007387 */ /* 0x000fe20000100800 */
[----:B------:R-:W-:Y:S01]  /*18b0*/  IABS R23, R7 ;  /* 0x0000000700177213 */ /* 0x000fe20000000000 */
[--C-:B------:R-:W-:Y:S01]  /*18c0*/  @!P0 IMAD.IADD R17, R17, 0x1, -R10.reuse ;  /* 0x0000000111118824 */ /* 0x100fe200078e0a0a */
[----:B------:R-:W-:Y:S01]  /*18d0*/  ISETP.GE.AND P0, PT, R3, RZ, PT ;  /* 0x000000ff0300720c */ /* 0x000fe20003f06270 */
[--C-:B------:R-:W-:Y:S01]  /*18e0*/  @!P5 IMAD.IADD R20, R20, 0x1, -R10.reuse ;  /* 0x000000011414d824 */ /* 0x100fe200078e0a0a */
[C---:B------:R-:W-:Y:S01]  /*18f0*/  ISETP.GT.U32.AND P5, PT, R10.reuse, R19, PT ;  /* 0x000000130a00720c */ /* 0x040fe20003fa4070 */
[----:B------:R-:W-:Y:S01]  /*1900*/  IMAD.HI.U32 R25, R9, R23, RZ ;  /* 0x0000001709197227 */ /* 0x000fe200078e00ff */
[----:B------:R-:W-:Y:S01]  /*1910*/  IABS R3, R4 ;  /* 0x0000000400037213 */ /* 0x000fe20000000000 */
[----:B------:R0:W-:Y:S01]  /*1920*/  STL [R1+0xbc4], R14 ;  /* 0x000bc40e01007387 */ /* 0x0001e20000100800 */
[----:B------:R-:W-:Y:S01]  /*1930*/  ISETP.GT.U32.AND P4, PT, R10, R20, PT ;  /* 0x000000140a00720c */ /* 0x000fe20003f84070 */
[----:B------:R-:W-:Y:S01]  /*1940*/  @!P1 IMAD.IADD R18, R18, 0x1, -R10 ;  /* 0x0000000112129824 */ /* 0x000fe200078e0a0a */
[----:B------:R-:W-:Y:S01]  /*1950*/  ISETP.GE.AND P1, PT, R6, RZ, PT ;  /* 0x000000ff0600720c */ /* 0x000fe20003f26270 */
[----:B------:R-:W-:Y:S01]  /*1960*/  @!P3 IMAD.MOV R17, RZ, RZ, -R17 ;  /* 0x000000ffff11b224 */ /* 0x000fe200078e0a11 */
[----:B------:R-:W-:Y:S01]  /*1970*/  LOP3.LUT R6, R5, 0x44, RZ, 0xfc, !PT ;  /* 0x0000004405067812 */ /* 0x000fe200078efcff */
[----:B------:R-:W-:Y:S01]  /*1980*/  IMAD.MOV R25, RZ, RZ, -R25 ;  /* 0x000000ffff197224 */ /* 0x000fe200078e0a19 */
[C---:B------:R-:W-:Y:S01]  /*1990*/  ISETP.GT.U32.AND P3, PT, R10.reuse, R21, PT ;  /* 0x000000150a00720c */ /* 0x040fe20003f64070 */
[----:B------:R-:W-:Y:S01]  /*19a0*/  @!P2 IMAD.MOV R18, RZ, RZ, -R18 ;  /* 0x000000ffff12a224 */ /* 0x000fe200078e0a12 */
[----:B------:R-:W-:Y:S01]  /*19b0*/  IABS R2, R6 ;  /* 0x0000000600027213 */ /* 0x000fe20000000000 */
[----:B------:R-:W-:Y:S01]  /*19c0*/  @!P5 IMAD.IADD R19, R19, 0x1, -R10 ;  /* 0x000000011313d824 */ /* 0x000fe200078e0a0a */
[----:B------:R-:W-:Y:S01]  /*19d0*/  ISETP.GE.AND P2, PT, R7, RZ, PT ;  /* 0x000000ff0700720c */ /* 0x000fe20003f46270 */
[----:B------:R-:W-:Y:S01]  /*19e0*/  IMAD R7, R10, R25, R23 ;  /* 0x000000190a077224 */ /* 0x000fe200078e0217 */
[----:B------:R-:W-:Y:S01]  /*19f0*/  STL [R1+0xbc8], R15 ;  /* 0x000bc80f01007387 */ /* 0x000fe20000100800 */
[----:B------:R-:W-:Y:S01]  /*1a00*/  IMAD.HI.U32 R24, R9, R2, RZ ;  /* 0x0000000209187227 */ /* 0x000fe200078e00ff */
[----:B------:R-:W-:-:S02]  /*1a10*/  LOP3.LUT R25, R5, 0x30, RZ, 0xfc, !PT ;  /* 0x0000003005197812 */ /* 0x000fc400078efcff */
[C---:B------:R-:W-:Y:S01]  /*1a20*/  ISETP.GT.U32.AND P5, PT, R10.reuse, R7, PT ;  /* 0x000000070a00720c */ /* 0x040fe20003fa4070 */
[----:B------:R-:W-:Y:S01]  /*1a30*/  IMAD.MOV R24, RZ, RZ, -R24 ;  /* 0x000000ffff187224 */ /* 0x000fe200078e0a18 */
[----:B------:R1:W-:Y:S01]  /*1a40*/  STL [R1+0xbcc], R16 ;  /* 0x000bcc1001007387 */ /* 0x0003e20000100800 */
[----:B------:R-:W-:Y:S01]  /*1a50*/  @!P3 IMAD.IADD R21, R21, 0x1, -R10 ;  /* 0x000000011515b824 */ /* 0x000fe200078e0a0a */
[----:B0-----:R-:W-:Y:S01]  /*1a60*/  LOP3.LUT R14, R5, 0x8, RZ, 0xfc, !PT ;  /* 0x00000008050e7812 */ /* 0x001fe200078efcff */
[C---:B------:R-:W-:Y:S01]  /*1a70*/  IMAD R2, R10.reuse, R24, R2 ;  /* 0x000000180a027224 */ /* 0x040fe200078e0202 */
[----:B------:R-:W-:Y:S01]  /*1a80*/  STL [R1+0xbb4], R17 ;  /* 0x000bb41101007387 */ /* 0x000fe20000100800 */
[----:B------:R-:W-:Y:S01]  /*1a90*/  IMAD.HI.U32 R23, R9, R3, RZ ;  /* 0x0000000309177227 */ /* 0x000fe200078e00ff */
[C---:B------:R-:W-:Y:S02]  /*1aa0*/  ISETP.GT.U32.AND P3, PT, R10.reuse, R21, PT ;  /* 0x000000150a00720c */ /* 0x040fe40003f64070 */
[----:B------:R-:W-:Y:S01]  /*1ab0*/  STL [R1+0xbd0], R18 ;  /* 0x000bd01201007387 */ /* 0x000fe20000100800 */
[----:B------:R-:W-:Y:S01]  /*1ac0*/  @!P6 IMAD.MOV R19, RZ, RZ, -R19 ;  /* 0x000000ffff13e224 */ /* 0x000fe200078e0a13 */
[C---:B------:R-:W-:Y:S01]  /*1ad0*/  ISETP.GT.U32.AND P6, PT, R10.reuse, R2, PT ;  /* 0x000000020a00720c */ /* 0x040fe20003fc4070 */
[----:B------:R-:W-:Y:S01]  /*1ae0*/  IMAD.MOV R23, RZ, RZ, -R23 ;  /* 0x000000ffff177224 */ /* 0x000fe200078e0a17 */
[----:B-1----:R-:W-:Y:S01]  /*1af0*/  LOP3.LUT R16, R5, 0x1c, RZ, 0xfc, !PT ;  /* 0x0000001c05107812 */ /* 0x002fe200078efcff */
[--C-:B------:R-:W-:Y:S01]  /*1b00*/  @!P5 IMAD.IADD R7, R7, 0x1, -R10.reuse ;  /* 0x000000010707d824 */ /* 0x100fe200078e0a0a */
[----:B------:R0:W-:Y:S01]  /*1b10*/  STL [R1+0xbd4], R19 ;  /* 0x000bd41301007387 */ /* 0x0001e20000100800 */
[----:B------:R-:W-:Y:S01]  /*1b20*/  IMAD R3, R10, R23, R3 ;  /* 0x000000170a037224 */ /* 0x000fe200078e0203 */
[----:B------:R-:W-:Y:S01]  /*1b30*/  LOP3.LUT R15, R5, 0xc, RZ, 0xfc, !PT ;  /* 0x0000000c050f7812 */ /* 0x000fe200078efcff */
[--C-:B------:R-:W-:Y:S01]  /*1b40*/  @!P4 IMAD.IADD R20, R20, 0x1, -R10.reuse ;  /* 0x000000011414c824 */ /* 0x100fe200078e0a0a */
[C---:B------:R-:W-:Y:S01]  /*1b50*/  ISETP.GT.U32.AND P5, PT, R10.reuse, R7, PT ;  /* 0x000000070a00720c */ /* 0x040fe20003fa4070 */
[----:B------:R-:W-:Y:S01]  /*1b60*/  @!P3 IMAD.IADD R21, R21, 0x1, -R10 ;  /* 0x000000011515b824 */ /* 0x000fe200078e0a0a */
[----:B------:R-:W-:Y:S01]  /*1b70*/  ISETP.GT.U32.AND P3, PT, R10, R3, PT ;  /* 0x000000030a00720c */ /* 0x000fe20003f64070 */
[----:B------:R-:W-:Y:S01]  /*1b80*/  @!P0 IMAD.MOV R20, RZ, RZ, -R20 ;  /* 0x000000ffff148224 */ /* 0x000fe200078e0a14 */
[----:B------:R-:W-:Y:S01]  /*1b90*/  ISETP.GE.AND P4, PT, R6, RZ, PT ;  /* 0x000000ff0600720c */ /* 0x000fe20003f86270 */
[----:B------:R-:W-:Y:S01]  /*1ba0*/  @!P6 IMAD.IADD R2, R2, 0x1, -R10 ;  /* 0x000000010202e824 */ /* 0x000fe200078e0a0a */
[----:B------:R-:W-:Y:S01]  /*1bb0*/  ISETP.GE.AND P0, PT, R4, RZ, PT ;  /* 0x000000ff0400720c */ /* 0x000fe20003f06270 */
[----:B------:R-:W-:Y:S01]  /*1bc0*/  IMAD.HI.U32 R6, R9, R22, RZ ;  /* 0x0000001609067227 */ /* 0x000fe200078e00ff */
[----:B------:R-:W-:Y:S01]  /*1bd0*/  STL [R1+0xbd8], R20 ;  /* 0x000bd81401007387 */ /* 0x000fe20000100800 */
[----:B0-----:R-:W-:-:S02]  /*1be0*/  LOP3.LUT R19, R5, 0x28, RZ, 0xfc, !PT ;  /* 0x0000002805137812 */ /* 0x001fc400078efcff */
[C---:B------:R-:W-:Y:S01]  /*1bf0*/  ISETP.GT.U32.AND P6, PT, R10.reuse, R2, PT ;  /* 0x000000020a00720c */ /* 0x040fe20003fc4070 */
[----:B------:R-:W-:Y:S01]  /*1c00*/  IMAD.MOV R6, RZ, RZ, -R6 ;  /* 0x000000ffff067224 */ /* 0x000fe200078e0a06 */
[----:B------:R-:W-:Y:S01]  /*1c10*/  IABS R27, R19 ;  /* 0x00000013001b7213 */ /* 0x000fe20000000000 */
[--C-:B------:R-:W-:Y:S01]  /*1c20*/  @!P5 IMAD.IADD R7, R7, 0x1, -R10.reuse ;  /* 0x000000010707d824 */ /* 0x100fe200078e0a0a */
[----:B------:R-:W-:Y:S01]  /*1c30*/  LOP3.LUT R4, R5, 0x38, RZ, 0xfc, !PT ;  /* 0x0000003805047812 */ /* 0x000fe200078efcff */
[----:B------:R-:W-:Y:S01]  /*1c40*/  @!P3 IMAD.IADD R3, R3, 0x1, -R10 ;  /* 0x000000010303b824 */ /* 0x000fe200078e0a0a */
[C---:B------:R-:W-:Y:S01]  /*1c50*/  LOP3.LUT R18, R5.reuse, 0x20, RZ, 0xfc, !PT ;  /* 0x0000002005127812 */ /* 0x040fe200078efcff */
[----:B------:R-:W-:Y:S01]  /*1c60*/  IMAD.MOV.U32 R0, RZ, RZ, R7 ;  /* 0x000000ffff007224 */ /* 0x000fe200078e0007 */
[----:B------:R-:W-:Y:S01]  /*1c70*/  IABS R23, R4 ;  /* 0x0000000400177213 */ /* 0x000fe20000000000 */
[C---:B------:R-:W-:Y:S01]  /*1c80*/  IMAD R22, R10.reuse, R6, R22 ;  /* 0x000000060a167224 */ /* 0x040fe200078e0216 */
[----:B------:R-:W-:Y:S01]  /*1c90*/  LOP3.LUT R6, R5, 0x34, RZ, 0xfc, !PT ;  /* 0x0000003405067812 */ /* 0x000fe200078efcff */
[----:B------:R-:W-:Y:S01]  /*1ca0*/  @!P2 IMAD.MOV R0, RZ, RZ, -R0 ;  /* 0x000000ffff00a224 */ /* 0x000fe200078e0a00 */
[----:B------:R-:W-:Y:S01]  /*1cb0*/  ISETP.GT.U32.AND P2, PT, R10, R3, PT ;  /* 0x000000030a00720c */ /* 0x000fe20003f44070 */
[----:B------:R-:W-:Y:S01]  /*1cc0*/  @!P1 IMAD.MOV R21, RZ, RZ, -R21 ;  /* 0x000000ffff159224 */ /* 0x000fe200078e0a15 */
[----:B------:R-:W-:Y:S01]  /*1cd0*/  IABS R24, R6 ;  /* 0x0000000600187213 */ /* 0x000fe20000000000 */
[----:B------:R-:W-:Y:S01]  /*1ce0*/  @!P6 IMAD.IADD R2, R2, 0x1, -R10 ;  /* 0x000000010202e824 */ /* 0x000fe200078e0a0a */
[----:B------:R-:W-:-:S02]  /*1cf0*/  ISETP.GT.U32.AND P5, PT, R10, R22, PT ;  /* 0x000000160a00720c */ /* 0x000fc40003fa4070 */
[----:B------:R-:W-:Y:S01]  /*1d00*/  STL [R1+0xbdc], R21 ;  /* 0x000bdc1501007387 */ /* 0x000fe20000100800 */
[----:B------:R-:W-:Y:S01]  /*1d10*/  IMAD.HI.U32 R7, R9, R24, RZ ;  /* 0x0000001809077227 */ /* 0x000fe200078e00ff */
[----:B------:R-:W-:Y:S02]  /*1d20*/  ISETP.GE.AND P3, PT, R4, RZ, PT ;  /* 0x000000ff0400720c */ /* 0x000fe40003f66270 */
[----:B------:R0:W-:Y:S01]  /*1d30*/  STL [R1+0x20], R0 ;  /* 0x0000200001007387 */ /* 0x0001e20000100800 */
[----:B------:R-:W-:Y:S01]  /*1d40*/  IMAD.MOV R7, RZ, RZ, -R7 ;  /* 0x000000ffff077224 */ /* 0x000fe200078e0a07 */
[----:B------:R-:W-:Y:S01]  /*1d50*/  IABS R29, R18 ;  /* 0x00000012001d7213 */ /* 0x000fe20000000000 */
[----:B------:R-:W-:Y:S01]  /*1d60*/  @!P2 IMAD.IADD R3, R3, 0x1, -R10 ;  /* 0x000000010303a824 */ /* 0x000fe200078e0a0a */
[----:B------:R-:W-:Y:S01]  /*1d70*/  ISETP.GE.AND P2, PT, R25, RZ, PT ;  /* 0x000000ff1900720c */ /* 0x000fe20003f46270 */
[----:B------:R-:W-:Y:S01]  /*1d80*/  IMAD R24, R10, R7, R24 ;  /* 0x000000070a187224 */ /* 0x000fe200078e0218 */
[----:B------:R-:W-:Y:S01]  /*1d90*/  IABS R25, R25 ;  /* 0x0000001900197213 */ /* 0x000fe20000000000 */
[----:B------:R-:W-:Y:S01]  /*1da0*/  @!P5 IMAD.IADD R22, R22, 0x1, -R10 ;  /* 0x000000011616d824 */ /* 0x000fe200078e0a0a */
[----:B------:R-:W-:Y:S01]  /*1db0*/  ISETP.GE.AND P6, PT, R6, RZ, PT ;  /* 0x000000ff0600720c */ /* 0x000fe20003fc6270 */
[----:B------:R-:W-:Y:S01]  /*1dc0*/  IMAD.HI.U32 R6, R9, R29, RZ ;  /* 0x0000001d09067227 */ /* 0x000fe200078e00ff */
[----:B------:R-:W-:-:S02]  /*1dd0*/  ISETP.GE.AND P1, PT, R8, RZ, PT ;  /* 0x000000ff0800720c */ /* 0x000fc40003f26270 */
[----:B------:R-:W-:Y:S01]  /*1de0*/  ISETP.GT.U32.AND P5, PT, R10, R22, PT ;  /* 0x000000160a00720c */ /* 0x000fe20003fa4070 */
[----:B0-----:R-:W-:Y:S01]  /*1df0*/  IMAD.MOV.U32 R0, RZ, RZ, R2 ;  /* 0x000000ffff007224 */ /* 0x001fe200078e0002 */
[----:B------:R-:W-:Y:S01]  /*1e00*/  LOP3.LUT R2, R5, 0x2c, RZ, 0xfc, !PT ;  /* 0x0000002c05027812 */ /* 0x000fe200078efcff */
[----:B------:R-:W-:Y:S01]  /*1e10*/  IMAD.HI.U32 R4, R9, R25, RZ ;  /* 0x0000001909047227 */ /* 0x000fe200078e00ff */
[C---:B------:R-:W-:Y:S02]  /*1e20*/  LOP3.LUT R20, R5.reuse, 0x24, RZ, 0xfc, !PT ;  /* 0x0000002405147812 */ /* 0x040fe400078efcff */
[----:B------:R-:W-:Y:S01]  /*1e30*/  IABS R26, R2 ;  /* 0x00000002001a7213 */ /* 0x000fe20000000000 */
[----:B------:R-:W-:Y:S01]  /*1e40*/  @!P4 IMAD.MOV R0, RZ, RZ, -R0 ;  /* 0x000000ffff00c224 */ /* 0x000fe200078e0a00 */
[----:B------:R-:W-:Y:S01]  /*1e50*/  IABS R28, R20 ;  /* 0x00000014001c7213 */ /* 0x000fe20000000000 */
[----:B------:R-:W-:Y:S01]  /*1e60*/  IMAD.MOV R4, RZ, RZ, -R4 ;  /* 0x000000ffff047224 */ /* 0x000fe200078e0a04 */
[----:B------:R-:W-:Y:S01]  /*1e70*/  LOP3.LUT R17, R5, 0x18, RZ, 0xfc, !PT ;  /* 0x0000001805117812 */ /* 0x000fe200078efcff */
[----:B------:R-:W-:Y:S01]  /*1e80*/  IMAD.MOV R6, RZ, RZ, -R6 ;  /* 0x000000ffff067224 */ /* 0x000fe200078e0a06 */
[----:B------:R0:W-:Y:S01]  /*1e90*/  STL [R1+0x24], R0 ;  /* 0x0000240001007387 */ /* 0x0001e20000100800 */
[----:B------:R-:W-:Y:S01]  /*1ea0*/  @!P5 IMAD.IADD R22, R22, 0x1, -R10 ;  /* 0x000000011616d824 */ /* 0x000fe200078e0a0a */
[----:B------:R-:W-:Y:S01]  /*1eb0*/  ISETP.GE.AND P5, PT, R2, RZ, PT ;  /* 0x000000ff0200720c */ /* 0x000fe20003fa6270 */
[----:B------:R-:W-:Y:S01]  /*1ec0*/  IMAD.HI.U32 R2, R9, R27, RZ ;  /* 0x0000001b09027227 */ /* 0x000fe200078e00ff */
[----:B------:R-:W-:-:S03]  /*1ed0*/  IABS R13, R14 ;  /* 0x0000000e000d7213 */ /* 0x000fc60000000000 */
[----:B------:R-:W-:Y:S02]  /*1ee0*/  IMAD.MOV R2, RZ, RZ, -R2 ;  /* 0x000000ffff027224 */ /* 0x000fe400078e0a02 */
[----:B------:R-:W-:Y:S02]  /*1ef0*/  IMAD R25, R10, R4, R25 ;  /* 0x000000040a197224 */ /* 0x000fe400078e0219 */
[----:B0-----:R-:W-:Y:S02]  /*1f00*/  IMAD.MOV.U32 R0, RZ, RZ, R3 ;  /* 0x000000ffff007224 */ /* 0x001fe400078e0003 */
[----:B------:R-:W-:-:S04]  /*1f10*/  IMAD.HI.U32 R3, R9, R26, RZ ;  /* 0x0000001a09037227 */ /* 0x000fc800078e00ff */
[----:B------:R-:W-:Y:S01]  /*1f20*/  @!P0 IMAD.MOV R0, RZ, RZ, -R0 ;  /* 0x000000ffff008224 */ /* 0x000fe200078e0a00 */
[C---:B------:R-:W-:Y:S01]  /*1f30*/  ISETP.GT.U32.AND P0, PT, R10.reuse, R24, PT ;  /* 0x000000180a00720c */ /* 0x040fe20003f04070 */
[----:B------:R-:W-:Y:S02]  /*1f40*/  IMAD.MOV R3, RZ, RZ, -R3 ;  /* 0x000000ffff037224 */ /* 0x000fe400078e0a03 */
[C---:B------:R-:W-:Y:S01]  /*1f50*/  IMAD R27, R10.reuse, R2, R27 ;  /* 0x000000020a1b7224 */ /* 0x040fe200078e021b */
[----:B------:R-:W-:Y:S01]  /*1f60*/  IABS R2, R16 ;  /* 0x0000001000027213 */ /* 0x000fe20000000000 */
[C---:B------:R-:W-:Y:S01]  /*1f70*/  IMAD R26, R10.reuse, R3, R26 ;  /* 0x000000030a1a7224 */ /* 0x040fe200078e021a */
[----:B------:R-:W-:Y:S01]  /*1f80*/  STL [R1+0xbe0], R0 ;  /* 0x000be00001007387 */ /* 0x000fe20000100800 */
[----:B------:R-:W-:Y:S01]  /*1f90*/  IMAD R29, R10, R6, R29 ;  /* 0x000000060a1d7224 */ /* 0x000fe200078e021d */
[----:B------:R-:W-:Y:S01]  /*1fa0*/  IABS R6, R12 ;  /* 0x0000000c00067213 */ /* 0x000fe20000000000 */
[----:B------:R-:W-:Y:S01]  /*1fb0*/  IMAD.HI.U32 R4, R9, R2, RZ ;  /* 0x0000000209047227 */ /* 0x000fe200078e00ff */
[----:B------:R0:W-:Y:S03]  /*1fc0*/  STL [R1+0xbe4], R20 ;  /* 0x000be41401007387 */ /* 0x0001e60000100800 */
[----:B------:R-:W-:-:S02]  /*1fd0*/  @!P0 IMAD.IADD R24, R24, 0x1, -R10 ;  /* 0x0000000118188824 */ /* 0x000fc400078e0a0a */
[----:B------:R-:W-:Y:S02]  /*1fe0*/  IMAD.MOV R4, RZ, RZ, -R4 ;  /* 0x000000ffff047224 */ /* 0x000fe400078e0a04 */
[----:B------:R-:W-:Y:S01]  /*1ff0*/  IMAD.HI.U32 R8, R9, R23, RZ ;  /* 0x0000001709087227 */ /* 0x000fe200078e00ff */
[C---:B------:R-:W-:Y:S02]  /*2000*/  ISETP.GT.U32.AND P0, PT, R10.reuse, R24, PT ;  /* 0x000000180a00720c */ /* 0x040fe40003f04070 */
[----:B0-----:R-:W-:Y:S01]  /*2010*/  IABS R20, R5 ;  /* 0x0000000500147213 */ /* 0x001fe20000000000 */
[----:B------:R-:W-:Y:S02]  /*2020*/  IMAD R2, R10, R4, R2 ;  /* 0x000000040a027224 */ /* 0x000fe400078e0202 */
[----:B------:R-:W-:Y:S02]  /*2030*/  IMAD.MOV.U32 R4, RZ, RZ, R6 ;  /* 0x000000ffff047224 */ /* 0x000fe400078e0006 */
[----:B------:R-:W-:-:S02]  /*2040*/  IMAD.MOV R8, RZ, RZ, -R8 ;  /* 0x000000ffff087224 */ /* 0x000fc400078e0a08 */
[----:B------:R-:W-:-:S04]  /*2050*/  IMAD.HI.U32 R6, R9, R4, RZ ;  /* 0x0000000409067227 */ /* 0x000fc800078e00ff */
[----:B------:R-:W-:Y:S01]  /*2060*/  @!P0 IMAD.IADD R24, R24, 0x1, -R10 ;  /* 0x0000000118188824 */ /* 0x000fe200078e0a0a */
[C---:B------:R-:W-:Y:S01]  /*2070*/  ISETP.GT.U32.AND P0, PT, R10.reuse, R26, PT ;  /* 0x0000001a0a00720c */ /* 0x040fe20003f04070 */
[C---:B------:R-:W-:Y:S01]  /*2080*/  IMAD R23, R10.reuse, R8, R23 ;  /* 0x000000080a177224 */ /* 0x040fe200078e0217 */
[----:B------:R-:W-:Y:S01]  /*2090*/  IABS R8, R15 ;  /* 0x0000000f00087213 */ /* 0x000fe20000000000 */
[----:B------:R-:W-:Y:S02]  /*20a0*/  IMAD.MOV R6, RZ, RZ, -R6 ;  /* 0x000000ffff067224 */ /* 0x000fe400078e0a06 */
[----:B------:R-:W-:Y:S01]  /*20b0*/  IMAD.MOV.U32 R21, RZ, RZ, R20 ;  /* 0x000000ffff157224 */ /* 0x000fe200078e0014 */
[C---:B------:R-:W-:Y:S01]  /*20c0*/  ISETP.GT.U32.AND P4, PT, R10.reuse, R23, PT ;  /* 0x000000170a00720c */ /* 0x040fe20003f84070 */
[----:B------:R-:W-:Y:S02]  /*20d0*/  IMAD R4, R10, R6, R4 ;  /* 0x000000060a047224 */ /* 0x000fe400078e0204 */
[----:B------:R-:W-:-:S02]  /*20e0*/  IMAD.MOV.U32 R6, RZ, RZ, R8 ;  /* 0x000000ffff067224 */ /* 0x000fc400078e0008 */
[----:B------:R-:W-:Y:S02]  /*20f0*/  @!P1 IMAD.MOV R22, RZ, RZ, -R22 ;  /* 0x000000ffff169224 */ /* 0x000fe400078e0a16 */
[----:B------:R-:W-:Y:S02]  /*2100*/  @!P0 IMAD.IADD R26, R26, 0x1, -R10 ;  /* 0x000000011a1a8824 */ /* 0x000fe400078e0a0a */
[----:B------:R-:W-:-:S03]  /*2110*/  IMAD.HI.U32 R3, R9, R28, RZ ;  /* 0x0000001c09037227 */ /* 0x000fc600078e00ff */
[C---:B------:R-:W-:Y:S01]  /*2120*/  ISETP.GT.U32.AND P0, PT, R10.reuse, R26, PT ;  /* 0x0000001a0a00720c */ /* 0x040fe20003f04070 */
[----:B------:R-:W-:Y:S02]  /*2130*/  @!P4 IMAD.IADD R23, R23, 0x1, -R10 ;  /* 0x000000011717c824 */ /* 0x000fe400078e0a0a */
[----:B------:R-:W-:Y:S02]  /*2140*/  IMAD.MOV R3, RZ, RZ, -R3 ;  /* 0x000000ffff037224 */ /* 0x000fe400078e0a03 */
[----:B------:R-:W-:Y:S01]  /*2150*/  IMAD.MOV.U32 R8, RZ, RZ, R13 ;  /* 0x000000ffff087224 */ /* 0x000fe200078e000d */
[C---:B------:R-:W-:Y:S01]  /*2160*/  ISETP.GT.U32.AND P4, PT, R10.reuse, R23, PT ;  /* 0x000000170a00720c */ /* 0x040fe20003f84070 */
[----:B------:R-:W-:Y:S01]  /*2170*/  IMAD R28, R10, R3, R28 ;  /* 0x000000030a1c7224 */ /* 0x000fe200078e021c */
[----:B------:R-:W-:Y:S02]  /*2180*/  IABS R3, R17 ;  /* 0x0000001100037213 */ /* 0x000fe40000000000 */
[----:B------:R-:W-:-:S03]  /*2190*/  LOP3.LUT R13, R5, 0x4, RZ, 0xfc, !PT ;  /* 0x00000004050d7812 */ /* 0x000fc600078efcff */
[----:B------:R-:W-:Y:S01]  /*21a0*/  @!P0 IMAD.IADD R26, R26, 0x1, -R10 ;  /* 0x000000011a1a8824 */ /* 0x000fe200078e0a0a */
[----:B------:R-:W-:Y:S01]  /*21b0*/  ISETP.GT.U32.AND P0, PT, R10, R29, PT ;  /* 0x0000001d0a00720c */ /* 0x000fe20003f04070 */
[----:B------:R-:W-:-:S04]  /*21c0*/  IMAD.HI.U32 R7, R9, R3, RZ ;  /* 0x0000000309077227 */ /* 0x000fc800078e00ff */
[----:B------:R-:W-:Y:S01]  /*21d0*/  @!P4 IMAD.IADD R23, R23, 0x1, -R10 ;  /* 0x000000011717c824 */ /* 0x000fe200078e0a0a */
[----:B------:R-:W-:Y:S01]  /*21e0*/  ISETP.GT.U32.AND P4, PT, R10, R25, PT ;  /* 0x000000190a00720c */ /* 0x000fe20003f84070 */
[----:B------:R-:W-:-:S04]  /*21f0*/  IMAD.MOV R7, RZ, RZ, -R7 ;  /* 0x000000ffff077224 */ /* 0x000fc800078e0a07 */
[----:B------:R-:W-:Y:S01]  /*2200*/  IMAD R3, R10, R7, R3 ;  /* 0x000000070a037224 */ /* 0x000fe200078e0203 */
[----:B------:R-:W-:Y:S01]  /*2210*/  IABS R7, R11 ;  /* 0x0000000b00077213 */ /* 0x000fe20000000000 */
[----:B------:R-:W-:Y:S01]  /*2220*/  @!P0 IMAD.IADD R29, R29, 0x1, -R10 ;  /* 0x000000011d1d8824 */ /* 0x000fe200078e0a0a */
[----:B------:R-:W-:Y:S01]  /*2230*/  ISETP.GE.AND P0, PT, R19, RZ, PT ;  /* 0x000000ff1300720c */ /* 0x000fe20003f06270 */
[----:B------:R-:W-:-:S04]  /*2240*/  IMAD.HI.U32 R19, R9, R6, RZ ;  /* 0x0000000609137227 */ /* 0x000fc800078e00ff */
[----:B------:R-:W-:Y:S01]  /*2250*/  IMAD.MOV R20, RZ, RZ, -R19 ;  /* 0x000000ffff147224 */ /* 0x000fe200078e0a13 */
[----:B------:R-:W-:Y:S01]  /*2260*/  IABS R19, R13 ;  /* 0x0000000d00137213 */ /* 0x000fe20000000000 */
[----:B------:R-:W-:Y:S01]  /*2270*/  @!P4 IMAD.IADD R25, R25, 0x1, -R10 ;  /* 0x000000011919c824 */ /* 0x000fe200078e0a0a */
[C---:B------:R-:W-:Y:S01]  /*2280*/  ISETP.GT.U32.AND P4, PT, R10.reuse, R27, PT ;  /* 0x0000001b0a00720c */ /* 0x040fe20003f84070 */
[C---:B------:R-:W-:Y:S02]  /*2290*/  IMAD R6, R10.reuse, R20, R6 ;  /* 0x000000140a067224 */ /* 0x040fe400078e0206 */
[----:B------:R-:W2:Y:S01]  /*22a0*/  LDL.LU R20, [R1+0xbe4] ;  /* 0x000be40001147983 */ /* 0x000ea20000300800 */
[----:B------:R-:W-:Y:S01]  /*22b0*/  ISETP.GT.U32.AND P1, PT, R10, R25, PT ;  /* 0x000000190a00720c */ /* 0x000fe20003f24070 */
[----:B------:R-:W-:-:S04]  /*22c0*/  IMAD.HI.U32 R0, R9, R7, RZ ;  /* 0x0000000709007227 */ /* 0x000fc800078e00ff */
[----:B------:R-:W-:-:S04]  /*22d0*/  IMAD.MOV R0, RZ, RZ, -R0 ;  /* 0x000000ffff007224 */ /* 0x000fc800078e0a00 */
[----:B------:R-:W-:-:S04]  /*22e0*/  @!P4 IMAD.IADD R27, R27, 0x1, -R10 ;  /* 0x000000011b1bc824 */ /* 0x000fc800078e0a0a */
[----:B------:R-:W-:Y:S01]  /*22f0*/  @!P1 IMAD.IADD R25, R25, 0x1, -R10 ;  /* 0x0000000119199824 */ /* 0x000fe200078e0a0a */
[C---:B------:R-:W-:Y:S02]  /*2300*/  ISETP.GT.U32.AND P4, PT, R10.reuse, R27, PT ;  /* 0x0000001b0a00720c */ /* 0x040fe40003f84070 */
[----:B------:R-:W-:-:S11]  /*2310*/  ISETP.GT.U32.AND P1, PT, R10, R28, PT ;  /* 0x0000001c0a00720c */ /* 0x000fd60003f24070 */
[--C-:B------:R-:W-:Y:S01]  /*2320*/  @!P4 IMAD.IADD R27, R27, 0x1, -R10.reuse ;  /* 0x000000011b1bc824 */ /* 0x100fe200078e0a0a */
[----:B------:R-:W-:Y:S01]  /*2330*/  ISETP.GT.U32.AND P4, PT, R10, R2, PT ;  /* 0x000000020a00720c */ /* 0x000fe20003f84070 */
[----:B------:R-:W-:Y:S01]  /*2340*/  @!P1 IMAD.IADD R28, R28, 0x1, -R10 ;  /* 0x000000011c1c9824 */ /* 0x000fe200078e0a0a */
[C---:B------:R-:W-:Y:S01]  /*2350*/  ISETP.GT.U32.AND P1, PT, R10.reuse, R3, PT ;  /* 0x000000030a00720c */ /* 0x040fe20003f24070 */
[----:B------:R-:W-:Y:S01]  /*2360*/  @!P3 IMAD.MOV R23, RZ, RZ, -R23 ;  /* 0x000000ffff17b224 */ /* 0x000fe200078e0a17 */
[----:B------:R-:W-:Y:S01]  /*2370*/  ISETP.GT.U32.AND P3, PT, R10, R29, PT ;  /* 0x0000001d0a00720c */ /* 0x000fe20003f64070 */
[----:B------:R-:W-:-:S08]  /*2380*/  @!P2 IMAD.MOV R25, RZ, RZ, -R25 ;  /* 0x000000ffff19a224 */ /* 0x000fd000078e0a19 */
[----:B------:R-:W-:Y:S01]  /*2390*/  @!P4 IMAD.IADD R2, R2, 0x1, -R10 ;  /* 0x000000010202c824 */ /* 0x000fe200078e0a0a */
[----:B------:R-:W-:Y:S01]  /*23a0*/  ISETP.GE.AND P4, PT, R5, RZ, PT ;  /* 0x000000ff0500720c */ /* 0x000fe20003f86270 */
[----:B------:R-:W-:Y:S02]  /*23b0*/  IMAD R5, R10, R0, R7 ;  /* 0x000000000a057224 */ /* 0x000fe400078e0207 */
[----:B------:R-:W-:-:S04]  /*23c0*/  IMAD.HI.U32 R7, R9, R8, RZ ;  /* 0x0000000809077227 */ /* 0x000fc800078e00ff */
[----:B------:R-:W-:Y:S01]  /*23d0*/  @!P1 IMAD.IADD R3, R3, 0x1, -R10 ;  /* 0x0000000103039824 */ /* 0x000fe200078e0a0a */
[C---:B------:R-:W-:Y:S01]  /*23e0*/  ISETP.GT.U32.AND P1, PT, R10.reuse, R4, PT ;  /* 0x000000040a00720c */ /* 0x040fe20003f24070 */
[----:B------:R-:W-:Y:S01]  /*23f0*/  IMAD.MOV R7, RZ, RZ, -R7 ;  /* 0x000000ffff077224 */ /* 0x000fe200078e0a07 */
[----:B------:R-:W-:Y:S01]  /*2400*/  ISETP.GT.U32.AND P2, PT, R10, R2, PT ;  /* 0x000000020a00720c */ /* 0x000fe20003f44070 */
[----:B------:R-:W-:-:S04]  /*2410*/  IMAD.HI.U32 R0, R9, R21, RZ ;  /* 0x0000001509007227 */ /* 0x000fc800078e00ff */
[C---:B------:R-:W-:Y:S02]  /*2420*/  IMAD R7, R10.reuse, R7, R8 ;  /* 0x000000070a077224 */ /* 0x040fe400078e0208 */
[----:B------:R-:W-:Y:S02]  /*2430*/  IMAD.MOV R8, RZ, RZ, -R0 ;  /* 0x000000ffff087224 */ /* 0x000fe400078e0a00 */
[----:B------:R-:W-:Y:S01]  /*2440*/  @!P0 IMAD.MOV R27, RZ, RZ, -R27 ;  /* 0x000000ffff1b8224 */ /* 0x000fe200078e0a1b */
[----:B------:R-:W5:Y:S01]  /*2450*/  LDL.LU R0, [R1+0xbe0] ;  /* 0x000be00001007983 */ /* 0x000f620000300800 */
[C---:B------:R-:W-:Y:S01]  /*2460*/  IMAD R8, R10.reuse, R8, R21 ;  /* 0x000000080a087224 */ /* 0x040fe200078e0215 */
[----:B------:R-:W-:Y:S01]  /*2470*/  ISETP.GT.U32.AND P0, PT, R10, R5, PT ;  /* 0x000000050a00720c */ /* 0x000fe20003f04070 */
[--C-:B------:R-:W-:Y:S01]  /*2480*/  @!P1 IMAD.IADD R4, R4, 0x1, -R10.reuse ;  /* 0x0000000104049824 */ /* 0x100fe200078e0a0a */
[C---:B------:R-:W-:Y:S01]  /*2490*/  ISETP.GT.U32.AND P1, PT, R10.reuse, R28, PT ;  /* 0x0000001c0a00720c */ /* 0x040fe20003f24070 */
[--C-:B------:R-:W-:Y:S01]  /*24a0*/  @!P3 IMAD.IADD R29, R29, 0x1, -R10.reuse ;  /* 0x000000011d1db824 */ /* 0x100fe200078e0a0a */
[----:B------:R-:W-:Y:S01]  /*24b0*/  ISETP.GT.U32.AND P3, PT, R10, R8, PT ;  /* 0x000000080a00720c */ /* 0x000fe20003f64070 */
[----:B------:R-:W-:Y:S01]  /*24c0*/  @!P2 IMAD.IADD R2, R2, 0x1, -R10 ;  /* 0x000000010202a824 */ /* 0x000fe200078e0a0a */
[----:B------:R-:W3:Y:S01]  /*24d0*/  LDL.LU R21, [R1+0xbdc] ;  /* 0x000bdc0001157983 */ /* 0x000ee20000300800 */
[----:B------:R-:W-:Y:S01]  /*24e0*/  @!P5 IMAD.MOV R26, RZ, RZ, -R26 ;  /* 0x000000ffff1ad224 */ /* 0x000fe200078e0a1a */
[C---:B------:R-:W-:Y:S01]  /*24f0*/  ISETP.GT.U32.AND P5, PT, R10.reuse, R4, PT ;  /* 0x000000040a00720c */ /* 0x040fe20003fa4070 */
[----:B------:R-:W-:Y:S01]  /*2500*/  @!P6 IMAD.MOV R24, RZ, RZ, -R24 ;  /* 0x000000ffff18e224 */ /* 0x000fe200078e0a18 */
[----:B------:R-:W-:Y:S01]  /*2510*/  ISETP.GT.U32.AND P6, PT, R10, R3, PT ;  /* 0x000000030a00720c */ /* 0x000fe20003fc4070 */
[----:B------:R-:W-:-:S04]  /*2520*/  IMAD.HI.U32 R9, R9, R19, RZ ;  /* 0x0000001309097227 */ /* 0x000fc800078e00ff */
[--C-:B------:R-:W-:Y:S02]  /*2530*/  @!P1 IMAD.IADD R28, R28, 0x1, -R10.reuse ;  /* 0x000000011c1c9824 */ /* 0x100fe400078e0a0a */
[--C-:B------:R-:W-:Y:S02]  /*2540*/  @!P0 IMAD.IADD R5, R5, 0x1, -R10.reuse ;  /* 0x0000000105058824 */ /* 0x100fe400078e0a0a */
[--C-:B------:R-:W-:Y:S01]  /*2550*/  @!P3 IMAD.IADD R8, R8, 0x1, -R10.reuse ;  /* 0x000000010808b824 */ /* 0x100fe200078e0a0a */
[----:B------:R-:W-:Y:S01]  /*2560*/  ISETP.GE.AND P3, PT, R17, RZ, PT ;  /* 0x000000ff1100720c */ /* 0x000fe20003f66270 */
[----:B------:R-:W-:Y:S02]  /*2570*/  IMAD.MOV R9, RZ, RZ, -R9 ;  /* 0x000000ffff097224 */ /* 0x000fe400078e0a09 */
[--C-:B------:R-:W-:Y:S01]  /*2580*/  @!P5 IMAD.IADD R4, R4, 0x1, -R10.reuse ;  /* 0x000000010404d824 */ /* 0x100fe200078e0a0a */
[----:B------:R-:W-:Y:S01]  /*2590*/  ISETP.GE.AND P5, PT, R18, RZ, PT ;  /* 0x000000ff1200720c */ /* 0x000fe20003fa6270 */
[----:B------:R-:W-:Y:S01]  /*25a0*/  IMAD R9, R10, R9, R19 ;  /* 0x000000090a097224 */ /* 0x000fe200078e0213 */
[----:B------:R-:W-:Y:S01]  /*25b0*/  ISETP.GE.AND P0, PT, R16, RZ, PT ;  /* 0x000000ff1000720c */ /* 0x000fe20003f06270 */
[----:B------:R-:W-:-:S06]  /*25c0*/  @!P6 IMAD.IADD R3, R3, 0x1, -R10 ;  /* 0x000000010303e824 */ /* 0x000fcc00078e0a0a */
[----:B------:R-:W-:Y:S01]  /*25d0*/  @!P3 IMAD.MOV R3, RZ, RZ, -R3 ;  /* 0x000000ffff03b224 */ /* 0x000fe200078e0a03 */
[----:B------:R-:W-:Y:S02]  /*25e0*/  ISETP.GE.AND P3, PT, R12, RZ, PT ;  /* 0x000000ff0c00720c */ /* 0x000fe40003f66270 */
[----:B--2---:R-:W-:Y:S02]  /*25f0*/  ISETP.GE.AND P2, PT, R20, RZ, PT ;  /* 0x000000ff1400720c */ /* 0x004fe40003f46270 */
[----:B------:R-:W2:Y:S04]  /*2600*/  LDL.LU R20, [R1+0xbd8] ;  /* 0x000bd80001147983 */ /* 0x000ea80000300800 */
[----:B------:R-:W2:Y:S04]  /*2610*/  LDL.LU R19, [R1+0xbd4] ;  /* 0x000bd40001137983 */ /* 0x000ea80000300800 */
[----:B------:R-:W2:Y:S03]  /*2620*/  LDL.LU R18, [R1+0xbd0] ;  /* 0x000bd00001127983 */ /* 0x000ea60000300800 */
[----:B------:R-:W-:Y:S01]  /*2630*/  @!P2 IMAD.MOV R28, RZ, RZ, -R28 ;  /* 0x000000ffff1ca224 */ /* 0x000fe200078e0a1c */
[----:B------:R-:W-:Y:S01]  /*2640*/  ISETP.GT.U32.AND P2, PT, R10, R5, PT ;  /* 0x000000050a00720c */ /* 0x000fe20003f44070 */
[----:B------:R-:W2:Y:S04]  /*2650*/  LDL.LU R16, [R1+0xbcc] ;  /* 0x000bcc0001107983 */ /* 0x000ea80000300800 */
[----:B------:R-:W2:Y:S04]  /*2660*/  LDL.LU R17, [R1+0x4] ;  /* 0x0000040001117983 */ /* 0x000ea80000300800 */
[----:B------:R-:W4:Y:S04]  /*2670*/  LDL.LU R12, [R1+0x8] ;  /* 0x00000800010c7983 */ /* 0x000f280000300800 */
[----:B------:R-:W-:Y:S01]  /*2680*/  @!P2 IMAD.IADD R5, R5, 0x1, -R10 ;  /* 0x000000010505a824 */ /* 0x000fe200078e0a0a */
[----:B------:R-:W-:-:S02]  /*2690*/  ISETP.GE.AND P2, PT, R11, RZ, PT ;  /* 0x000000ff0b00720c */ /* 0x000fc40003f46270 */
[----:B------:R-:W5:Y:S01]  /*26a0*/  LDL.LU R11, [R1] ;  /* 0x00000000010b7983 */ /* 0x000f620000300800 */
[C---:B------:R-:W-:Y:S02]  /*26b0*/  ISETP.GT.U32.AND P1, PT, R10.reuse, R6, PT ;  /* 0x000000060a00720c */ /* 0x040fe40003f24070 */
[----:B------:R-:W-:-:S11]  /*26c0*/  ISETP.GT.U32.AND P6, PT, R10, R7, PT ;  /* 0x000000070a00720c */ /* 0x000fd60003fc4070 */
[--C-:B------:R-:W-:Y:S01]  /*26d0*/  @!P1 IMAD.IADD R6, R6, 0x1, -R10.reuse ;  /* 0x0000000106069824 */ /* 0x100fe200078e0a0a */
[C---:B------:R-:W-:Y:S01]  /*26e0*/  ISETP.GT.U32.AND P1, PT, R10.reuse, R9, PT ;  /* 0x000000090a00720c */ /* 0x040fe20003f24070 */
[----:B------:R-:W-:Y:S01]  /*26f0*/  @!P6 IMAD.IADD R7, R7, 0x1, -R10 ;  /* 0x000000010707e824 */ /* 0x000fe200078e0a0a */
[C---:B------:R-:W-:Y:S01]  /*2700*/  ISETP.GT.U32.AND P6, PT, R10.reuse, R8, PT ;  /* 0x000000080a00720c */ /* 0x040fe20003fc4070 */
[----:B------:R-:W-:Y:S01]  /*2710*/  @!P5 IMAD.MOV R29, RZ, RZ, -R29 ;  /* 0x000000ffff1dd224 */ /* 0x000fe200078e0a1d */
[C---:B------:R-:W-:Y:S01]  /*2720*/  ISETP.GT.U32.AND P5, PT, R10.reuse, R6, PT ;  /* 0x000000060a00720c */ /* 0x040fe20003fa4070 */
[----:B------:R-:W-:Y:S01]  /*2730*/  @!P0 IMAD.MOV R2, RZ, RZ, -R2 ;  /* 0x000000ffff028224 */ /* 0x000fe200078e0a02 */
[----:B------:R-:W-:-:S07]  /*2740*/  ISETP.GT.U32.AND P0, PT, R10, R7, PT ;  /* 0x000000070a00720c */ /* 0x000fce0003f04070 */
[----:B------:R-:W-:-:S05]  /*2750*/  @!P1 IMAD.IADD R9, R9, 0x1, -R10 ;  /* 0x0000000109099824 */ /* 0x000fca00078e0a0a */
[----:B------:R-:W-:Y:S01]  /*2760*/  ISETP.GT.U32.AND P1, PT, R10, R9, PT ;  /* 0x000000090a00720c */ /* 0x000fe20003f24070 */
[--C-:B------:R-:W-:Y:S02]  /*2770*/  @!P5 IMAD.IADD R6, R6, 0x1, -R10.reuse ;  /* 0x000000010606d824 */ /* 0x100fe400078e0a0a */
[--C-:B------:R-:W-:Y:S02]  /*2780*/  @!P6 IMAD.IADD R8, R8, 0x1, -R10.reuse ;  /* 0x000000010808e824 */ /* 0x100fe400078e0a0a */
[----:B------:R-:W-:-:S08]  /*2790*/  @!P0 IMAD.IADD R7, R7, 0x1, -R10 ;  /* 0x0000000107078824 */ /* 0x000fd000078e0a0a */
[----:B------:R-:W-:Y:S02]  /*27a0*/  @!P1 IMAD.IADD R9, R9, 0x1, -R10 ;  /* 0x0000000109099824 */ /* 0x000fe400078e0a0a */
[----:B------:R-:W0:Y:S01]  /*27b0*/  S2R R10, SR_TID.X ;  /* 0x00000000000a7919 */ /* 0x000e220000002100 */
[----:B------:R-:W-:Y:S01]  /*27c0*/  @!P3 IMAD.MOV R4, RZ, RZ, -R4 ;  /* 0x000000ffff04b224 */ /* 0x000fe200078e0a04 */
[----:B------:R-:W-:Y:S02]  /*27d0*/  ISETP.GE.AND P5, PT, R15, RZ, PT ;  /* 0x000000ff0f00720c */ /* 0x000fe40003fa6270 */
[----:B------:R-:W5:Y:S01]  /*27e0*/  LDL.LU R15, [R1+0xbc8] ;  /* 0x000bc800010f7983 */ /* 0x000f620000300800 */
[----:B------:R-:W-:Y:S02]  /*27f0*/  ISETP.GE.AND P6, PT, R14, RZ, PT ;  /* 0x000000ff0e00720c */ /* 0x000fe40003fc6270 */
[----:B------:R-:W-:Y:S01]  /*2800*/  ISETP.GE.AND P0, PT, R13, RZ, PT ;  /* 0x000000ff0d00720c */ /* 0x000fe20003f06270 */
[----:B------:R-:W5:Y:S04]  /*2810*/  LDL.LU R14, [R1+0xbc4] ;  /* 0x000bc400010e7983 */ /* 0x000f680000300800 */
[----:B------:R-:W5:Y:S01]  /*2820*/  LDL.LU R13, [R1+0xbc0] ;  /* 0x000bc000010d7983 */ /* 0x000f620000300800 */
[----:B0-----:R-:W-:-:S05]  /*2830*/  LOP3.LUT R10, R10, 0x7f, RZ, 0xc0, !PT ;  /* 0x0000007f0a0a7812 */ /* 0x001fca00078ec0ff */
[----:B------:R-:W-:Y:S01]  /*2840*/  IMAD R10, R10, UR5, RZ ;  /* 0x000000050a0a7c24 */ /* 0x000fe2000f8e02ff */
[----:B------:R-:W0:Y:S04]  /*2850*/  LDCU UR5, c[0x0][0x3ac] ;  /* 0x00007580ff0577ac */ /* 0x000e280008000800 */
[----:B---3--:R-:W-:-:S05]  /*2860*/  IADD3 R10, P3, PT, R10, UR14, RZ ;  /* 0x0000000e0a0a7c10 */ /* 0x008fca000ff7e0ff */
[----:B------:R1:W-:Y:S01]  /*2870*/  STL [R1+0xb98], R10 ;  /* 0x000b980a01007387 */ /* 0x0003e20000100800 */
[----:B--2---:R-:W-:Y:S02]  /*2880*/  ISETP.NE.AND P1, PT, R17, RZ, PT ;  /* 0x000000ff1100720c */ /* 0x004fe40003f25270 */
[----:B------:R-:W-:-:S04]  /*2890*/  LOP3.LUT R17, RZ, R17, RZ, 0x33, !PT ;  /* 0x00000011ff117212 */ /* 0x000fc800078e33ff */
[C---:B----4-:R-:W-:Y:S01]  /*28a0*/  SEL R12, R17.reuse, R12, !P1 ;  /* 0x0000000c110c7207 */ /* 0x050fe20004800000 */
[----:B------:R-:W-:Y:S01]  /*28b0*/  STL [R1+0x34], R17 ;  /* 0x0000341101007387 */ /* 0x000fe20000100800 */
[----:B-----5:R-:W-:-:S03]  /*28c0*/  SEL R11, R17, R11, !P1 ;  /* 0x0000000b110b7207 */ /* 0x020fc60004800000 */
[----:B-1----:R-:W2:Y:S04]  /*28d0*/  LDL.LU R10, [R1+0x24] ;  /* 0x00002400010a7983 */ /* 0x002ea80000300800 */
[----:B------:R1:W-:Y:S04]  /*28e0*/  STL [R1+0x30], R12 ;  /* 0x0000300c01007387 */ /* 0x0003e80000100800 */
[----:B-1----:R-:W3:Y:S04]  /*28f0*/  LDL.LU R12, [R1+0xbbc] ;  /* 0x000bbc00010c7983 */ /* 0x002ee80000300800 */
[----:B------:R1:W-:Y:S04]  /*2900*/  STL [R1+0x2c], R11 ;  /* 0x00002c0b01007387 */ /* 0x0003e80000100800 */
[----:B-1----:R-:W4:Y:S01]  /*2910*/  LDL.LU R11, [R1+0xbb8] ;  /* 0x000bb800010b7983 */ /* 0x002f220000300800 */
[----:B---3--:R-:W-:-:S02]  /*2920*/  SEL R12, R17, R12, !P1 ;  /* 0x0000000c110c7207 */ /* 0x008fc40004800000 */
[----:B----4-:R-:W-:-:S05]  /*2930*/  SEL R11, R17, R11, !P1 ;  /* 0x0000000b110b7207 */ /* 0x010fca0004800000 */
[----:B------:R1:W-:Y:S04]  /*2940*/  STL [R1+0x1c], R11 ;  /* 0x00001c0b01007387 */ /* 0x0003e80000100800 */
[----:B-1----:R-:W3:Y:S04]  /*2950*/  LDL.LU R11, [R1+0x20] ;  /* 0x00002000010b7983 */ /* 0x002ee80000300800 */
[----:B------:R1:W-:Y:S02]  /*2960*/  STL [R1+0x18], R12 ;  /* 0x0000180c01007387 */ /* 0x0003e40000100800 */
[----:B-1----:R-:W-:-:S02]  /*2970*/  IMAD.MOV.U32 R12, RZ, RZ, R17 ;  /* 0x000000ffff0c7224 */ /* 0x002fc400078e0011 */
[----:B------:R-:W4:Y:S03]  /*2980*/  LDL.LU R17, [R1+0xbb4] ;  /* 0x000bb40001117983 */ /* 0x000f260000300800 */
[C---:B------:R-:W-:Y:S02]  /*2990*/  SEL R13, R12.reuse, R13, !P1 ;  /* 0x0000000d0c0d7207 */ /* 0x040fe40004800000 */
[C---:B------:R-:W-:Y:S02]  /*29a0*/  SEL R14, R12.reuse, R14, !P1 ;  /* 0x0000000e0c0e7207 */ /* 0x040fe40004800000 */
[C---:B------:R-:W-:Y:S01]  /*29b0*/  SEL R16, R12.reuse, R16, !P1 ;  /* 0x000000100c107207 */ /* 0x040fe20004800000 */
[----:B------:R1:W-:Y:S04]  /*29c0*/  STL [R1+0x14], R13 ;  /* 0x0000140d01007387 */ /* 0x0003e80000100800 */
[----:B------:R-:W-:Y:S01]  /*29d0*/  STL [R1+0x10], R14 ;  /* 0x0000100e01007387 */ /* 0x000fe20000100800 */
[----:B-1----:R-:W-:-:S03]  /*29e0*/  SEL R13, R12, R15, !P1 ;  /* 0x0000000f0c0d7207 */ /* 0x002fc60004800000 */
[----:B------:R1:W-:Y:S04]  /*29f0*/  STL [R1+0xb9c], R16 ;  /* 0x000b9c1001007387 */ /* 0x0003e80000100800 */
[----:B------:R-:W-:Y:S04]  /*2a00*/  STL [R1+0x8], R13 ;  /* 0x0000080d01007387 */ /* 0x000fe80000100800 */
[----:B-1----:R-:W5:Y:S04]  /*2a10*/  LDL.LU R16, [R1+0x18] ;  /* 0x0000180001107983 */ /* 0x002f680000300800 */
[----:B-----5:R1:W-:Y:S04]  /*2a20*/  STL [R1+0xba0], R16 ;  /* 0x000ba01001007387 */ /* 0x0203e80000100800 */
[----:B-1----:R-:W5:Y:S01]  /*2a30*/  LDL.LU R16, [R1+0x1c] ;  /* 0x00001c0001107983 */ /* 0x002f620000300800 */
[----:B----4-:R-:W-:-:S03]  /*2a40*/  SEL R17, R12, R17, !P1 ;  /* 0x000000110c117207 */ /* 0x010fc60004800000 */
[----:B-----5:R1:W-:Y:S04]  /*2a50*/  STL [R1+0xba4], R16 ;  /* 0x000ba41001007387 */ /* 0x0203e80000100800 */
[----:B-1----:R-:W4:Y:S04]  /*2a60*/  LDL.LU R16, [R1+0x2c] ;  /* 0x00002c0001107983 */ /* 0x002f280000300800 */
[----:B----4-:R1:W-:Y:S04]  /*2a70*/  STL [R1+0xba8], R16 ;  /* 0x000ba81001007387 */ /* 0x0103e80000100800 */
[----:B-1----:R-:W4:Y:S04]  /*2a80*/  LDL.LU R16, [R1+0x30] ;  /* 0x0000300001107983 */ /* 0x002f280000300800 */
[----:B------:R1:W-:Y:S04]  /*2a90*/  STL [R1+0xbac], R17 ;  /* 0x000bac1101007387 */ /* 0x0003e80000100800 */
[----:B-1----:R-:W2:Y:S01]  /*2aa0*/  LDL.LU R17, [R1+0x34] ;  /* 0x0000340001117983 */ /* 0x002ea20000300800 */
[----:B------:R-:W-:-:S02]  /*2ab0*/  @!P2 IMAD.MOV R5, RZ, RZ, -R5 ;  /* 0x000000ffff05a224 */ /* 0x000fc400078e0a05 */
[----:B------:R-:W-:Y:S02]  /*2ac0*/  @!P5 IMAD.MOV R6, RZ, RZ, -R6 ;  /* 0x000000ffff06d224 */ /* 0x000fe400078e0a06 */
[----:B------:R-:W-:Y:S02]  /*2ad0*/  @!P4 IMAD.MOV R8, RZ, RZ, -R8 ;  /* 0x000000ffff08c224 */ /* 0x000fe400078e0a08 */
[----:B------:R-:W-:Y:S02]  /*2ae0*/  @!P6 IMAD.MOV R7, RZ, RZ, -R7 ;  /* 0x000000ffff07e224 */ /* 0x000fe400078e0a07 */
[----:B------:R-:W-:Y:S01]  /*2af0*/  @!P0 IMAD.MOV R9, RZ, RZ, -R9 ;  /* 0x000000ffff098224 */ /* 0x000fe200078e0a09 */
[C---:B--2---:R-:W-:Y:S02]  /*2b00*/  SEL R12, R17.reuse, R10, !P1 ;  /* 0x0000000a110c7207 */ /* 0x044fe40004800000 */
[C---:B------:R-:W-:Y:S02]  /*2b10*/  SEL R10, R17.reuse, R22, !P1 ;  /* 0x00000016110a7207 */ /* 0x040fe40004800000 */
[----:B------:R-:W-:-:S02]  /*2b20*/  SEL R22, R17, R26, !P1 ;  /* 0x0000001a11167207 */ /* 0x000fc40004800000 */
[C---:B------:R-:W-:Y:S02]  /*2b30*/  SEL R26, R17.reuse, R2, !P1 ;  /* 0x00000002111a7207 */ /* 0x040fe40004800000 */
[----:B------:R-:W1:Y:S01]  /*2b40*/  S2R R2, SR_TID.X ;  /* 0x0000000000027919 */ /* 0x000e620000002100 */
[C---:B------:R-:W-:Y:S02]  /*2b50*/  SEL R14, R17.reuse, R0, !P1 ;  /* 0x00000000110e7207 */ /* 0x040fe40004800000 */
[----:B------:R-:W2:Y:S01]  /*2b60*/  LDL.LU R0, [R1+0xbb0] ;  /* 0x000bb00001007983 */ /* 0x000ea20000300800 */
[----:B------:R-:W-:-:S03]  /*2b70*/  SEL R15, R17, R25, !P1 ;  /* 0x00000019110f7207 */ /* 0x000fc60004800000 */
[----:B------:R5:W-:Y:S01]  /*2b80*/  STL [R1+0x4], R14 ;  /* 0x0000040e01007387 */ /* 0x000be20000100800 */
[C---:B------:R-:W-:Y:S02]  /*2b90*/  SEL R13, R17.reuse, R23, !P1 ;  /* 0x00000017110d7207 */ /* 0x040fe40004800000 */
[C---:B------:R-:W-:Y:S01]  /*2ba0*/  SEL R25, R17.reuse, R29, !P1 ;  /* 0x0000001d11197207 */ /* 0x040fe20004800000 */
[----:B----4-:R-:W-:Y:S01]  /*2bb0*/  IMAD R16, R16, UR10, RZ ;  /* 0x0000000a10107c24 */ /* 0x010fe2000f8e02ff */
[C---:B------:R-:W-:Y:S01]  /*2bc0*/  SEL R23, R17.reuse, R27, !P1 ;  /* 0x0000001b11177207 */ /* 0x040fe20004800000 */
[----:B------:R-:W4:Y:S01]  /*2bd0*/  LDL.LU R29, [R1+0x8] ;  /* 0x00000800011d7983 */ /* 0x000f220000300800 */
[C---:B------:R-:W-:Y:S02]  /*2be0*/  SEL R18, R17.reuse, R18, !P1 ;  /* 0x0000001211127207 */ /* 0x040fe40004800000 */
[C---:B-----5:R-:W-:Y:S02]  /*2bf0*/  SEL R14, R17.reuse, R24, !P1 ;  /* 0x00000018110e7207 */ /* 0x060fe40004800000 */
[----:B------:R-:W-:-:S02]  /*2c00*/  SEL R24, R17, R28, !P1 ;  /* 0x0000001c11187207 */ /* 0x000fc40004800000 */
[----:B-1----:R-:W-:-:S05]  /*2c10*/  LOP3.LUT R2, R2, 0x7f, RZ, 0xc0, !PT ;  /* 0x0000007f02027812 */ /* 0x002fca00078ec0ff */
[----:B0-----:R-:W-:Y:S01]  /*2c20*/  IMAD R2, R2, UR5, RZ ;  /* 0x0000000502027c24 */ /* 0x001fe2000f8e02ff */
[C---:B------:R-:W-:Y:S02]  /*2c30*/  SEL R28, R17.reuse, R4, !P1 ;  /* 0x00000004111c7207 */ /* 0x040fe40004800000 */
[C---:B------:R-:W-:Y:S01]  /*2c40*/  SEL R19, R17.reuse, R19, !P1 ;  /* 0x0000001311137207 */ /* 0x040fe20004800000 */
[----:B------:R-:W5:Y:S01]  /*2c50*/  LDL.LU R4, [R1+0x10] ;  /* 0x0000100001047983 */ /* 0x000f620000300800 */
[----:B------:R-:W-:Y:S02]  /*2c60*/  LEA.HI.X.SX32 R2, R2, UR15, 0x1, P3 ;  /* 0x0000000f02027c11 */ /* 0x000fe400098f0eff */
[C---:B------:R-:W-:Y:S02]  /*2c70*/  SEL R20, R17.reuse, R20, !P1 ;  /* 0x0000001411147207 */ /* 0x040fe40004800000 */
[C---:B------:R-:W-:Y:S02]  /*2c80*/  SEL R21, R17.reuse, R21, !P1 ;  /* 0x0000001511157207 */ /* 0x040fe40004800000 */
[----:B---3--:R-:W-:-:S02]  /*2c90*/  SEL R11, R17, R11, !P1 ;  /* 0x0000000b110b7207 */ /* 0x008fc40004800000 */
[C---:B------:R-:W-:Y:S02]  /*2ca0*/  SEL R27, R17.reuse, R3, !P1 ;  /* 0x00000003111b7207 */ /* 0x040fe40004800000 */
[C---:B------:R-:W-:Y:S02]  /*2cb0*/  SEL R5, R17.reuse, R5, !P1 ;  /* 0x0000000511057207 */ /* 0x040fe40004800000 */
[C---:B------:R-:W-:Y:S02]  /*2cc0*/  SEL R6, R17.reuse, R6, !P1 ;  /* 0x0000000611067207 */ /* 0x040fe40004800000 */
[C---:B------:R-:W-:Y:S02]  /*2cd0*/  SEL R7, R17.reuse, R7, !P1 ;  /* 0x0000000711077207 */ /* 0x040fe40004800000 */
[C---:B------:R-:W-:Y:S02]  /*2ce0*/  SEL R9, R17.reuse, R9, !P1 ;  /* 0x0000000911097207 */ /* 0x040fe40004800000 */
[----:B------:R-:W-:-:S02]  /*2cf0*/  SEL R8, R17, R8, !P1 ;  /* 0x0000000811087207 */ /* 0x000fc40004800000 */
[----:B------:R-:W3:Y:S04]  /*2d00*/  LDL.LU R17, [R1+0xbac] ;  /* 0x000bac0001117983 */ /* 0x000ee80000300800 */
[----:B------:R-:W2:Y:S04]  /*2d10*/  LDL.LU R3, [R1+0x4] ;  /* 0x0000040001037983 */ /* 0x000ea80000300800 */
[----:B------:R0:W-:Y:S04]  /*2d20*/  STL [R1+0xb94], R2 ;  /* 0x000b940201007387 */ /* 0x0001e80000100800 */
[----:B0-----:R-:W2:Y:S04]  /*2d30*/  LDL.LU R2, [R1+0x14] ;  /* 0x0000140001027983 */ /* 0x001ea80000300800 */
[----:B------:R0:W-:Y:S04]  /*2d40*/  STL [R1+0x24], R16 ;  /* 0x0000241001007387 */ /* 0x0001e80000100800 */
[----:B0-----:R-:W2:Y:S02]  /*2d50*/  LDL.LU R16, [R1+0xba8] ;  /* 0x000ba80001107983 */ /* 0x001ea40000300800 */
[----:B--2---:R-:W-:-:S05]  /*2d60*/  IMAD R16, R16, UR10, RZ ;  /* 0x0000000a10107c24 */ /* 0x004fca000f8e02ff */
[----:B------:R0:W-:Y:S04]  /*2d70*/  STL [R1+0x20], R16 ;  /* 0x0000201001007387 */ /* 0x0001e80000100800 */
[----:B0-----:R-:W2:Y:S02]  /*2d80*/  LDL.LU R16, [R1+0xba4] ;  /* 0x000ba40001107983 */ /* 0x001ea40000300800 */
[----:B--2---:R-:W-:-:S05]  /*2d90*/  IMAD R16, R16, UR10, RZ ;  /* 0x0000000a10107c24 */ /* 0x004fca000f8e02ff */
[----:B------:R0:W-:Y:S04]  /*2da0*/  STL [R1+0x1c], R16 ;  /* 0x00001c1001007387 */ /* 0x0001e80000100800 */
[----:B0-----:R-:W2:Y:S01]  /*2db0*/  LDL.LU R16, [R1+0xba0] ;  /* 0x000ba00001107983 */ /* 0x001ea20000300800 */
[----:B------:R-:W-:Y:S02]  /*2dc0*/  IMAD R2, R2, UR10, RZ ;  /* 0x0000000a02027c24 */ /* 0x000fe4000f8e02ff */
[----:B--2---:R-:W-:-:S05]  /*2dd0*/  IMAD R16, R16, UR10, RZ ;  /* 0x0000000a10107c24 */ /* 0x004fca000f8e02ff */
[----:B------:R0:W-:Y:S04]  /*2de0*/  STL [R1+0x18], R16 ;  /* 0x0000181001007387 */ /* 0x0001e80000100800 */
[----:B0-----:R-:W2:Y:S04]  /*2df0*/  LDL.LU R16, [R1+0xb9c] ;  /* 0x000b9c0001107983 */ /* 0x001ea80000300800 */
[----:B------:R5:W-:Y:S01]  /*2e00*/  STL [R1+0x14], R2 ;  /* 0x0000140201007387 */ /* 0x000be20000100800 */
[----:B---3--:R-:W-:Y:S02]  /*2e10*/  IMAD R17, R17, UR10, RZ ;  /* 0x0000000a11117c24 */ /* 0x008fe4000f8e02ff */
[----:B------:R-:W-:-:S02]  /*2e20*/  IMAD R18, R18, UR10, RZ ;  /* 0x0000000a12127c24 */ /* 0x000fc4000f8e02ff */
[----:B-----5:R-:W-:Y:S02]  /*2e30*/  IMAD R2, R4, UR10, RZ ;  /* 0x0000000a04027c24 */ /* 0x020fe4000f8e02ff */
[----:B------:R-:W-:-:S03]  /*2e40*/  IMAD R19, R19, UR10, RZ ;  /* 0x0000000a13137c24 */ /* 0x000fc6000f8e02ff */
[----:B------:R-:W-:Y:S01]  /*2e50*/  STL [R1+0xc], R2 ;  /* 0x00000c0201007387 */ /* 0x000fe20000100800 */
[----:B------:R-:W-:Y:S02]  /*2e60*/  IMAD R20, R20, UR10, RZ ;  /* 0x0000000a14147c24 */ /* 0x000fe4000f8e02ff */
[----:B------:R-:W-:Y:S02]  /*2e70*/  IMAD R21, R21, UR10, RZ ;  /* 0x0000000a15157c24 */ /* 0x000fe4000f8e02ff */
[----:B------:R-:W-:Y:S02]  /*2e80*/  IMAD R4, R10, UR10, RZ ;  /* 0x0000000a0a047c24 */ /* 0x000fe4000f8e02ff */
[----:B--2---:R-:W-:-:S05]  /*2e90*/  IMAD R16, R16, UR10, RZ ;  /* 0x0000000a10107c24 */ /* 0x004fca000f8e02ff */
[----:B------:R0:W-:Y:S04]  /*2ea0*/  STL [R1+0xb90], R16 ;  /* 0x000b901001007387 */ /* 0x0001e80000100800 */
[----:B0-----:R-:W2:Y:S04]  /*2eb0*/  LDL.LU R16, [R1+0x24] ;  /* 0x0000240001107983 */ /* 0x001ea80000300800 */
[----:B------:R0:W-:Y:S04]  /*2ec0*/  STL [R1+0xb8c], R17 ;  /* 0x000b8c1101007387 */ /* 0x0001e80000100800 */
[----:B0-----:R-:W3:Y:S04]  /*2ed0*/  LDL.LU R17, [R1+0x20] ;  /* 0x0000200001117983 */ /* 0x001ee80000300800 */
[----:B------:R0:W-:Y:S04]  /*2ee0*/  STL [R1+0xb88], R18 ;  /* 0x000b881201007387 */ /* 0x0001e80000100800 */
[----:B0-----:R-:W5:Y:S04]  /*2ef0*/  LDL.LU R18, [R1+0x1c] ;  /* 0x00001c0001127983 */ /* 0x001f680000300800 */
[----:B------:R0:W-:Y:S04]  /*2f00*/  STL [R1+0xb84], R19 ;  /* 0x000b841301007387 */ /* 0x0001e80000100800 */
[----:B0-----:R-:W2:Y:S04]  /*2f10*/  LDL.LU R19, [R1+0x18] ;  /* 0x0000180001137983 */ /* 0x001ea80000300800 */
[----:B------:R0:W-:Y:S04]  /*2f20*/  STL [R1+0xb80], R20 ;  /* 0x000b801401007387 */ /* 0x0001e80000100800 */
[----:B0-----:R-:W2:Y:S04]  /*2f30*/  LDL.LU R20, [R1+0x14] ;  /* 0x0000140001147983 */ /* 0x001ea80000300800 */
[----:B------:R0:W-:Y:S04]  /*2f40*/  STL [R1+0xb7c], R21 ;  /* 0x000b7c1501007387 */ /* 0x0001e80000100800 */
[----:B0-----:R-:W2:Y:S04]  /*2f50*/  LDL.LU R21, [R1+0xc] ;  /* 0x00000c0001157983 */ /* 0x001ea80000300800 */
[----:B------:R-:W2:Y:S01]  /*2f60*/  LDL.LU R10, [R1+0xb98] ;  /* 0x000b9800010a7983 */ /* 0x000ea20000300800 */
[----:B------:R-:W-:-:S05]  /*2f70*/  IMAD R0, R0, UR4, RZ ;  /* 0x0000000400007c24 */ /* 0x000fca000f8e02ff */
[----:B------:R-:W-:-:S05]  /*2f80*/  IADD3 R2, P0, PT, R0, UR12, RZ ;  /* 0x0000000c00027c10 */ /* 0x000fca000ff1e0ff */
[----:B------:R2:W-:Y:S02]  /*2f90*/  STL [R1+0x3d4], R2 ;  /* 0x0003d40201007387 */ /* 0x0005e40000100800 */
[----:B--2---:R-:W-:-:S05]  /*2fa0*/  IADD3 R2, P6, PT, R16, R10, RZ ;  /* 0x0000000a10027210 */ /* 0x004fca0007fde0ff */
[----:B------:R3:W-:Y:S02]  /*2fb0*/  STL [R1+0xa40], R2 ;  /* 0x000a400201007387 */ /* 0x0007e40000100800 */
[----:B---3--:R-:W-:-:S05]  /*2fc0*/  IADD3 R2, P1, PT, R17, R10, RZ ;  /* 0x0000000a11027210 */ /* 0x008fca0007f3e0ff */
[----:B------:R5:W-:Y:S02]  /*2fd0*/  STL [R1+0xa44], R2 ;  /* 0x000a440201007387 */ /* 0x000be40000100800 */
[----:B-----5:R-:W-:-:S05]  /*2fe0*/  IADD3 R2, P2, PT, R18, R10, RZ ;  /* 0x0000000a12027210 */ /* 0x020fca0007f5e0ff */
[----:B------:R0:W-:Y:S02]  /*2ff0*/  STL [R1+0xa48], R2 ;  /* 0x000a480201007387 */ /* 0x0001e40000100800 */
[----:B0-----:R-:W-:-:S05]  /*3000*/  IADD3 R2, P3, PT, R19, R10, RZ ;  /* 0x0000000a13027210 */ /* 0x001fca0007f7e0ff */
[----:B------:R0:W-:Y:S02]  /*3010*/  STL [R1+0xa4c], R2 ;  /* 0x000a4c0201007387 */ /* 0x0001e40000100800 */
[----:B0-----:R-:W-:-:S05]  /*3020*/  IADD3 R2, P4, PT, R20, R10, RZ ;  /* 0x0000000a14027210 */ /* 0x001fca0007f9e0ff */
[----:B------:R0:W-:Y:S02]  /*3030*/  STL [R1+0xa50], R2 ;  /* 0x000a500201007387 */ /* 0x0001e40000100800 */
[----:B0-----:R-:W-:-:S05]  /*3040*/  IADD3 R2, P5, PT, R21, R10, RZ ;  /* 0x0000000a15027210 */ /* 0x001fca0007fbe0ff */
[----:B------:R0:W-:Y:S04]  /*3050*/  STL [R1+0xa54], R2 ;  /* 0x000a540201007387 */ /* 0x0001e80000100800 */
[----:B0-----:R-:W2:Y:S01]  /*3060*/  LDL.LU R2, [R1+0xb94] ;  /* 0x000b940001027983 */ /* 0x001ea20000300800 */
[----:B----4-:R-:W-:Y:S01]  /*3070*/  IMAD R29, R29, UR10, RZ ;  /* 0x0000000a1d1d7c24 */ /* 0x010fe2000f8e02ff */
[----:B--2---:R-:W-:-:S05]  /*3080*/  LEA.HI.X.SX32 R16, R16, R2, 0x1, P6 ;  /* 0x0000000210107211 */ /* 0x004fca00030f0eff */
[----:B------:R0:W-:Y:S02]  /*3090*/  STL [R1+0xa38], R16 ;  /* 0x000a381001007387 */ /* 0x0001e40000100800 */
[----:B0-----:R-:W-:-:S05]  /*30a0*/  IADD3 R16, P6, PT, R29, R10, RZ ;  /* 0x0000000a1d107210 */ /* 0x001fca0007fde0ff */
[----:B------:R0:W-:Y:S04]  /*30b0*/  STL [R1+0xa3c], R16 ;  /* 0x000a3c1001007387 */ /* 0x0001e80000100800 */
[----:B0-----:R-:W2:Y:S01]  /*30c0*/  LDL.LU R16, [R1+0xb90] ;  /* 0x000b900001107983 */ /* 0x001ea20000300800 */
[----:B------:R-:W-:-:S05]  /*30d0*/  LEA.HI.X.SX32 R17, R17, R2, 0x1, P1 ;  /* 0x0000000211117211 */ /* 0x000fca00008f0eff */
[----:B------:R2:W-:Y:S02]  /*30e0*/  STL [R1+0xa30], R17 ;  /* 0x000a301101007387 */ /* 0x0005e40000100800 */
[----:B--2---:R-:W-:-:S05]  /*30f0*/  IADD3 R17, P1, PT, R16, R10, RZ ;  /* 0x0000000a10117210 */ /* 0x004fca0007f3e0ff */
        /* <DEDUP_REMOVED lines=22> */
[-C--:B------:R-:W-:Y:S01]  /*3260*/  LEA.HI.X.SX32 R29, R29, R2.reuse, 0x1, P6 ;  /* 0x000000021d1d7211 */ /* 0x080fe200030f0eff */
[----:B------:R-:W-:Y:S01]  /*3270*/  IMAD R11, R11, UR10, RZ ;  /* 0x0000000a0b0b7c24 */ /* 0x000fe2000f8e02ff */
[----:B------:R-:W-:-:S03]  /*3280*/  LEA.HI.X.SX32 R16, R16, R2, 0x1, P1 ;  /* 0x0000000210107211 */ /* 0x000fc600008f0eff */
[----:B------:R2:W-:Y:S01]  /*3290*/  STL [R1+0xa08], R29 ;  /* 0x000a081d01007387 */ /* 0x0005e20000100800 */
[----:B------:R-:W-:Y:S01]  /*32a0*/  IMAD R12, R12, UR10, RZ ;  /* 0x0000000a0c0c7c24 */ /* 0x000fe2000f8e02ff */
[-C--:B------:R-:W-:Y:S01]  /*32b0*/  LEA.HI.X.SX32 R17, R17, R2.reuse, 0x1, P2 ;  /* 0x0000000211117211 */ /* 0x080fe200010f0eff */
[----:B------:R-:W-:Y:S01]  /*32c0*/  IMAD R3, R3, UR10, RZ ;  /* 0x0000000a03037c24 */ /* 0x000fe2000f8e02ff */
[----:B------:R-:W-:Y:S01]  /*32d0*/  LEA.HI.X.SX32 R18, R18, R2, 0x1, P3 ;  /* 0x0000000212127211 */ /* 0x000fe200018f0eff */
[----:B------:R-:W-:Y:S02]  /*32e0*/  IMAD R13, R13, UR10, RZ ;  /* 0x0000000a0d0d7c24 */ /* 0x000fe4000f8e02ff */
[----:B------:R-:W-:Y:S02]  /*32f0*/  IMAD R14, R14, UR10, RZ ;  /* 0x0000000a0e0e7c24 */ /* 0x000fe4000f8e02ff */
[----:B------:R-:W-:Y:S02]  /*3300*/  IMAD R15, R15, UR10, RZ ;  /* 0x0000000a0f0f7c24 */ /* 0x000fe4000f8e02ff */
[----:B------:R-:W-:-:S02]  /*3310*/  IMAD R22, R22, UR10, RZ ;  /* 0x0000000a16167c24 */ /* 0x000fc4000f8e02ff */
[----:B------:R-:W-:Y:S02]  /*3320*/  IMAD R23, R23, UR10, RZ ;  /* 0x0000000a17177c24 */ /* 0x000fe4000f8e02ff */
[----:B------:R-:W-:Y:S02]  /*3330*/  IMAD R24, R24, UR10, RZ ;  /* 0x0000000a18187c24 */ /* 0x000fe4000f8e02ff */
        /* <DEDUP_REMOVED lines=8> */
[----:B------:R-:W-:Y:S01]  /*33c0*/  IMAD R8, R8, UR10, RZ ;  /* 0x0000000a08087c24 */ /* 0x000fe2000f8e02ff */
[----:B------:R-:W0:Y:S01]  /*33d0*/  LDCU UR10, c[0x0][0x3a8] ;  /* 0x00007500ff0a77ac */ /* 0x000e220008000800 */
[----:B--2---:R-:W-:-:S05]  /*33e0*/  IADD3 R29, P6, PT, R21, R10, RZ ;  /* 0x0000000a151d7210 */ /* 0x004fca0007fde0ff */
[----:B------:R1:W-:Y:S04]  /*33f0*/  STL [R1+0xa0c], R29 ;  /* 0x000a0c1d01007387 */ /* 0x0003e80000100800 */
[----:B------:R2:W-:Y:S01]  /*3400*/  STL [R1+0xa00], R16 ;  /* 0x000a001001007387 */ /* 0x0005e20000100800 */
[-C--:B-1----:R-:W-:Y:S02]  /*3410*/  IADD3 R29, P1, PT, R11, R10.reuse, RZ ;  /* 0x0000000a0b1d7210 */ /* 0x082fe40007f3e0ff */
[----:B--2---:R-:W-:-:S03]  /*3420*/  IADD3 R16, P2, PT, R12, R10, RZ ;  /* 0x0000000a0c107210 */ /* 0x004fc60007f5e0ff */
[----:B------:R-:W-:Y:S04]  /*3430*/  STL [R1+0xa04], R29 ;  /* 0x000a041d01007387 */ /* 0x000fe80000100800 */
[----:B------:R1:W-:Y:S04]  /*3440*/  STL [R1+0x9f8], R17 ;  /* 0x0009f81101007387 */ /* 0x0003e80000100800 */
[----:B------:R2:W-:Y:S01]  /*3450*/  STL [R1+0x9fc], R16 ;  /* 0x0009fc1001007387 */ /* 0x0005e20000100800 */
[----:B-1----:R-:W-:-:S03]  /*3460*/  IADD3 R17, P3, PT, R3, R10, RZ ;  /* 0x0000000a03117210 */ /* 0x002fc60007f7e0ff */
[----:B------:R1:W-:Y:S01]  /*3470*/  STL [R1+0x9f0], R18 ;  /* 0x0009f01201007387 */ /* 0x0003e20000100800 */
[----:B--2---:R-:W-:-:S03]  /*3480*/  LEA.HI.X.SX32 R16, R19, R2, 0x1, P4 ;  /* 0x0000000213107211 */ /* 0x004fc600020f0eff */
[----:B------:R2:W-:Y:S04]  /*3490*/  STL [R1+0x9f4], R17 ;  /* 0x0009f41101007387 */ /* 0x0005e80000100800 */
[----:B------:R3:W-:Y:S01]  /*34a0*/  STL [R1+0x9e8], R16 ;  /* 0x0009e81001007387 */ /* 0x0007e20000100800 */
[----:B-1----:R-:W-:Y:S02]  /*34b0*/  IADD3 R18, P4, PT, R4, R10, RZ ;  /* 0x0000000a04127210 */ /* 0x002fe40007f9e0ff */
[----:B--2---:R-:W-:-:S03]  /*34c0*/  LEA.HI.X.SX32 R17, R20, R2, 0x1, P5 ;  /* 0x0000000214117211 */ /* 0x004fc600028f0eff */
[----:B------:R1:W-:Y:S01]  /*34d0*/  STL [R1+0x9ec], R18 ;  /* 0x0009ec1201007387 */ /* 0x0003e20000100800 */
[----:B---3--:R-:W-:-:S03]  /*34e0*/  IADD3 R16, P5, PT, R13, R10, RZ ;  /* 0x0000000a0d107210 */ /* 0x008fc60007fbe0ff */
[----:B------:R2:W-:Y:S01]  /*34f0*/  STL [R1+0x9e0], R17 ;  /* 0x0009e01101007387 */ /* 0x0005e20000100800 */
[----:B------:R-:W-:-:S03]  /*3500*/  LEA.HI.X.SX32 R12, R12, R2, 0x1, P2 ;  /* 0x000000020c0c7211 */ /* 0x000fc600010f0eff */
[----:B------:R3:W-:Y:S01]  /*3510*/  STL [R1+0x9e4], R16 ;  /* 0x0009e41001007387 */ /* 0x0007e20000100800 */
[----:B-1----:R-:W-:Y:S02]  /*3520*/  LEA.HI.X.SX32 R18, R21, R2, 0x1, P6 ;  /* 0x0000000215127211 */ /* 0x002fe400030f0eff */
[----:B--2---:R-:W-:-:S03]  /*3530*/  IADD3 R17, P6, PT, R14, R10, RZ ;  /* 0x0000000a0e117210 */ /* 0x004fc60007fde0ff */
[----:B------:R-:W-:Y:S01]  /*3540*/  STL [R1+0x9d8], R18 ;  /* 0x0009d81201007387 */ /* 0x000fe20000100800 */
[----:B---3--:R-:W-:Y:S02]  /*3550*/  LEA.HI.X.SX32 R16, R11, R2, 0x1, P1 ;  /* 0x000000020b107211 */ /* 0x008fe400008f0eff */
[-C--:B------:R-:W-:Y:S01]  /*3560*/  IADD3 R11, P1, PT, R15, R10.reuse, RZ ;  /* 0x0000000a0f0b7210 */ /* 0x080fe20007f3e0ff */
[----:B------:R-:W-:Y:S04]  /*3570*/  STL [R1+0x9dc], R17 ;  /* 0x0009dc1101007387 */ /* 0x000fe80000100800 */
[----:B------:R1:W-:Y:S04]  /*3580*/  STL [R1+0x9d0], R16 ;  /* 0x0009d01001007387 */ /* 0x0003e80000100800 */
[----:B------:R2:W-:Y:S04]  /*3590*/  STL [R1+0x9d4], R11 ;  /* 0x0009d40b01007387 */ /* 0x0005e80000100800 */
[----:B------:R3:W-:Y:S01]  /*35a0*/  STL [R1+0x9c8], R12 ;  /* 0x0009c80c01007387 */ /* 0x0007e20000100800 */
[----:B-1----:R-:W-:-:S02]  /*35b0*/  IADD3 R16, P2, PT, R22, R10, RZ ;  /* 0x0000000a16107210 */ /* 0x002fc40007f5e0ff */
[-C--:B--2---:R-:W-:Y:S02]  /*35c0*/  LEA.HI.X.SX32 R11, R3, R2.reuse, 0x1, P3 ;  /* 0x00000002030b7211 */ /* 0x084fe400018f0eff */
[----:B------:R-:W-:Y:S02]  /*35d0*/  LEA.HI.X.SX32 R3, R4, R2, 0x1, P4 ;  /* 0x0000000204037211 */ /* 0x000fe400020f0eff */
[----:B---3--:R-:W-:Y:S01]  /*35e0*/  IADD3 R12, P3, PT, R23, R10, RZ ;  /* 0x0000000a170c7210 */ /* 0x008fe20007f7e0ff */
[----:B------:R-:W-:Y:S01]  /*35f0*/  STL [R1+0x9cc], R16 ;  /* 0x0009cc1001007387 */ /* 0x000fe20000100800 */
[----:B------:R-:W-:-:S03]  /*3600*/  LEA.HI.X.SX32 R4, R13, R2, 0x1, P5 ;  /* 0x000000020d047211 */ /* 0x000fc600028f0eff */
[----:B------:R1:W-:Y:S04]  /*3610*/  STL [R1+0x9c0], R11 ;  /* 0x0009c00b01007387 */ /* 0x0003e80000100800 */
[----:B------:R-:W-:Y:S04]  /*3620*/  STL [R1+0x9c4], R12 ;  /* 0x0009c40c01007387 */ /* 0x000fe80000100800 */
[----:B------:R2:W-:Y:S01]  /*3630*/  STL [R1+0x9b8], R3 ;  /* 0x0009b80301007387 */ /* 0x0005e20000100800 */
[----:B-1----:R-:W-:-:S05]  /*3640*/  IADD3 R11, P4, PT, R24, R10, RZ ;  /* 0x0000000a180b7210 */ /* 0x002fca0007f9e0ff */
[----:B------:R1:W-:Y:S01]  /*3650*/  STL [R1+0x9bc], R11 ;  /* 0x0009bc0b01007387 */ /* 0x0003e20000100800 */
[----:B--2---:R-:W-:-:S03]  /*3660*/  IADD3 R3, P5, PT, R25, R10, RZ ;  /* 0x0000000a19037210 */ /* 0x004fc60007fbe0ff */
[----:B------:R2:W-:Y:S04]  /*3670*/  STL [R1+0x9b0], R4 ;  /* 0x0009b00401007387 */ /* 0x0005e80000100800 */
[----:B------:R3:W-:Y:S01]  /*3680*/  STL [R1+0x9b4], R3 ;  /* 0x0009b40301007387 */ /* 0x0007e20000100800 */
[----:B-1----:R-:W-:Y:S02]  /*3690*/  LEA.HI.X.SX32 R11, R14, R2, 0x1, P6 ;  /* 0x000000020e0b7211 */ /* 0x002fe400030f0eff */
[----:B--2---:R-:W-:-:S03]  /*36a0*/  IADD3 R4, P6, PT, R26, R10, RZ ;  /* 0x0000000a1a047210 */ /* 0x004fc60007fde0ff */
[----:B------:R1:W-:Y:S01]  /*36b0*/  STL [R1+0x9a8], R11 ;  /* 0x0009a80b01007387 */ /* 0x0003e20000100800 */
[----:B---3--:R-:W-:-:S03]  /*36c0*/  LEA.HI.X.SX32 R3, R15, R2, 0x1, P1 ;  /* 0x000000020f037211 */ /* 0x008fc600008f0eff */
[----:B------:R2:W-:Y:S04]  /*36d0*/  STL [R1+0x9ac], R4 ;  /* 0x0009ac0401007387 */ /* 0x0005e80000100800 */
[----:B------:R3:W-:Y:S01]  /*36e0*/  STL [R1+0x9a0], R3 ;  /* 0x0009a00301007387 */ /* 0x0007e20000100800 */
[----:B-1----:R-:W-:Y:S02]  /*36f0*/  IADD3 R11, P1, PT, R27, R10, RZ ;  /* 0x0000000a1b0b7210 */ /* 0x002fe40007f3e0ff */
[----:B--2---:R-:W-:-:S03]  /*3700*/  LEA.HI.X.SX32 R4, R22, R2, 0x1, P2 ;  /* 0x0000000216047211 */ /* 0x004fc600010f0eff */
[----:B------:R1:W-:Y:S01]  /*3710*/  STL [R1+0x9a4], R11 ;  /* 0x0009a40b01007387 */ /* 0x0003e20000100800 */
[----:B---3--:R-:W-:-:S03]  /*3720*/  IADD3 R3, P2, PT, R28, R10, RZ ;  /* 0x0000000a1c037210 */ /* 0x008fc60007f5e0ff */
        /* <DEDUP_REMOVED lines=16> */
[----:B------:R-:W-:Y:S01]  /*3830*/  STL [R1+0x978], R11 ;  /* 0x0009780b01007387 */ /* 0x000fe20000100800 */
[----:B---3--:R-:W-:-:S03]  /*3840*/  LEA.HI.X.SX32 R3, R27, R2, 0x1, P1 ;  /* 0x000000021b037211 */ /* 0x008fc600008f0eff */
[----:B------:R1:W-:Y:S01]  /*3850*/  STL [R1+0x97c], R4 ;  /* 0x00097c0401007387 */ /* 0x0003e20000100800 */
[----:B------:R-:W-:-:S03]  /*3860*/  IADD3 R10, P1, PT, R8, R10, RZ ;  /* 0x0000000a080a7210 */ /* 0x000fc60007f3e0ff */
[----:B------:R2:W-:Y:S01]  /*3870*/  STL [R1+0x974], R3 ;  /* 0x0009740301007387 */ /* 0x0005e20000100800 */
[----:B-1----:R-:W-:-:S03]  /*3880*/  LEA.HI.X.SX32 R4, R28, R2, 0x1, P2 ;  /* 0x000000021c047211 */ /* 0x002fc600010f0eff */
[----:B------:R1:W-:Y:S01]  /*3890*/  STL [R1+0x970], R10 ;  /* 0x0009700a01007387 */ /* 0x0003e20000100800 */
[----:B--2---:R-:W-:-:S03]  /*38a0*/  LEA.HI.X.SX32 R3, R5, R2, 0x1, P3 ;  /* 0x0000000205037211 */ /* 0x004fc600018f0eff */
[----:B------:R2:W-:Y:S01]  /*38b0*/  STL [R1+0x96c], R4 ;  /* 0x00096c0401007387 */ /* 0x0005e20000100800 */
[----:B------:R-:W-:-:S03]  /*38c0*/  LEA.HI.X.SX32 R5, R6, R2, 0x1, P4 ;  /* 0x0000000206057211 */ /* 0x000fc600020f0eff */
[----:B------:R3:W-:Y:S01]  /*38d0*/  STL [R1+0x968], R3 ;  /* 0x0009680301007387 */ /* 0x0007e20000100800 */
[----:B-1----:R-:W-:Y:S02]  /*38e0*/  LEA.HI.X.SX32 R10, R0, UR13, 0x1, P0 ;  /* 0x0000000d000a7c11 */ /* 0x002fe400080f0eff */
[-C--:B--2---:R-:W-:Y:S01]  /*38f0*/  LEA.HI.X.SX32 R4, R7, R2.reuse, 0x1, P5 ;  /* 0x0000000207047211 */ /* 0x084fe200028f0eff */
[----:B------:R-:W-:Y:S01]  /*3900*/  STL [R1+0x964], R5 ;  /* 0x0009640501007387 */ /* 0x000fe20000100800 */
[----:B------:R-:W1:Y:S01]  /*3910*/  LDC R0, c[0x0][0x3a8] ;  /* 0x0000ea00ff007b82 */ /* 0x000e620000000800 */
[-C--:B---3--:R-:W-:Y:S02]  /*3920*/  LEA.HI.X.SX32 R3, R9, R2.reuse, 0x1, P6 ;  /* 0x0000000209037211 */ /* 0x088fe400030f0eff */
[----:B------:R-:W-:Y:S01]  /*3930*/  LEA.HI.X.SX32 R2, R8, R2, 0x1, P1 ;  /* 0x0000000208027211 */ /* 0x000fe200008f0eff */
[----:B------:R-:W-:Y:S04]  /*3940*/  STL [R1+0x960], R4 ;  /* 0x0009600401007387 */ /* 0x000fe80000100800 */
[----:B------:R-:W-:Y:S04]  /*3950*/  STL [R1+0x95c], R3 ;  /* 0x00095c0301007387 */ /* 0x000fe80000100800 */
[----:B------:R1:W-:Y:S04]  /*3960*/  STL [R1+0x958], R2 ;  /* 0x0009580201007387 */ /* 0x0003e80000100800 */
[----:B------:R-:W-:Y:S04]  /*3970*/  STL [R1+0x4bc], RZ ;  /* 0x0004bcff01007387 */ /* 0x000fe80000100800 */
[----:B------:R-:W-:Y:S04]  /*3980*/  STL [R1+0x3d0], R10 ;  /* 0x0003d00a01007387 */ /* 0x000fe80000100800 */
[----:B------:R-:W-:Y:S04]  /*3990*/  STL [R1+0x1d0], RZ ;  /* 0x0001d0ff01007387 */ /* 0x000fe80000100800 */
        /* <DEDUP_REMOVED lines=100> */
[----:B------:R-:W2:Y:S01]  /*3fe0*/  LDL R16, [R1+0x3d4] ;  /* 0x0003d40001107983 */ /* 0x000ea20000100800 */
[----:B-1----:R-:W-:-:S02]  /*3ff0*/  IMAD R2, R0, 0x7f, RZ ;  /* 0x0000007f00027824 */ /* 0x002fc400078e02ff */
[C---:B------:R-:W-:Y:S02]  /*4000*/  IMAD R3, R0.reuse, 0x7e, RZ ;  /* 0x0000007e00037824 */ /* 0x040fe400078e02ff */
[C---:B------:R-:W-:Y:S02]  /*4010*/  IMAD R4, R0.reuse, 0x7d, RZ ;  /* 0x0000007d00047824 */ /* 0x040fe400078e02ff */
[C---:B------:R-:W-:Y:S02]  /*4020*/  IMAD R5, R0.reuse, 0x7c, RZ ;  /* 0x0000007c00057824 */ /* 0x040fe400078e02ff */
[C---:B------:R-:W-:Y:S02]  /*4030*/  IMAD R6, R0.reuse, 0x7b, RZ ;  /* 0x0000007b00067824 */ /* 0x040fe400078e02ff */
[C---:B------:R-:W-:Y:S02]  /*4040*/  IMAD R7, R0.reuse, 0x7a, RZ ;  /* 0x0000007a00077824 */ /* 0x040fe400078e02ff */
[----:B------:R-:W-:Y:S01]  /*4050*/  IMAD R8, R0, 0x79, RZ ;  /* 0x0000007900087824 */ /* 0x000fe200078e02ff */
[----:B--2---:R-:W-:-:S05]  /*4060*/  IADD3 R9, P3, PT, R2, R16, RZ ;  /* 0x0000001002097210 */ /* 0x004fca0007f7e0ff */
[----:B------:R1:W-:Y:S02]  /*4070*/  STL [R1+0x564], R9 ;  /* 0x0005640901007387 */ /* 0x0003e40000100800 */
[----:B-1----:R-:W-:-:S05]  /*4080*/  IADD3 R9, P4, PT, R3, R16, RZ ;  /* 0x0000001003097210 */ /* 0x002fca0007f9e0ff */
        /* <DEDUP_REMOVED lines=8> */
[----:B------:R1:W-:Y:S01]  /*4110*/  STL [R1+0x58c], R9 ;  /* 0x00058c0901007387 */ /* 0x0003e20000100800 */
[----:B------:R-:W-:Y:S02]  /*4120*/  LEA.HI.X.SX32 R10, R2, R10, 0x1, P3 ;  /* 0x0000000a020a7211 */ /* 0x000fe400018f0eff */
[----:B-1----:R-:W-:-:S05]  /*4130*/  IADD3 R9, P2, PT, R8, R16, RZ ;  /* 0x0000001008097210 */ /* 0x002fca0007f5e0ff */
[----:B------:R1:W-:Y:S04]  /*4140*/  STL [R1+0x594], R9 ;  /* 0x0005940901007387 */ /* 0x0003e80000100800 */
[----:B------:R-:W2:Y:S01]  /*4150*/  LDL R2, [R1+0x3d0] ;  /* 0x0003d00001027983 */ /* 0x000ea20000100800 */
[----:B-1----:R-:W-:-:S03]  /*4160*/  IMAD R9, R0, 0x78, RZ ;  /* 0x0000007800097824 */ /* 0x002fc600078e02ff */
[----:B------:R1:W-:Y:S02]  /*4170*/  STL [R1+0x560], R10 ;  /* 0x0005600a01007387 */ /* 0x0003e40000100800 */
[----:B-1----:R-:W-:-:S05]  /*4180*/  IADD3 R10, P3, PT, R9, R16, RZ ;  /* 0x00000010090a7210 */ /* 0x002fca0007f7e0ff */
[----:B------:R1:W-:Y:S02]  /*4190*/  STL [R1+0x59c], R10 ;  /* 0x00059c0a01007387 */ /* 0x0003e40000100800 */
[C---:B-1----:R-:W-:Y:S02]  /*41a0*/  IMAD R10, R0.reuse, 0x77, RZ ;  /* 0x00000077000a7824 */ /* 0x042fe400078e02ff */
[C---:B------:R-:W-:Y:S02]  /*41b0*/  IMAD R11, R0.reuse, 0x76, RZ ;  /* 0x00000076000b7824 */ /* 0x040fe400078e02ff */
[C---:B------:R-:W-:Y:S02]  /*41c0*/  IMAD R12, R0.reuse, 0x75, RZ ;  /* 0x00000075000c7824 */ /* 0x040fe400078e02ff */
[C---:B------:R-:W-:Y:S02]  /*41d0*/  IMAD R13, R0.reuse, 0x74, RZ ;  /* 0x00000074000d7824 */ /* 0x040fe400078e02ff */
[----:B------:R-:W-:Y:S01]  /*41e0*/  IMAD R14, R0, 0x73, RZ ;  /* 0x00000073000e7824 */ /* 0x000fe200078e02ff */
[----:B--2---:R-:W-:-:S05]  /*41f0*/  LEA.HI.X.SX32 R3, R3, R2, 0x1, P4 ;  /* 0x0000000203037211 */ /* 0x004fca00020f0eff */
[----:B------:R1:W-:Y:S02]  /*4200*/  STL [R1+0x568], R3 ;  /* 0x0005680301007387 */ /* 0x0003e40000100800 */
[----:B-1----:R-:W-:-:S05]  /*4210*/  IADD3 R3, P4, PT, R10, R16, RZ ;  /* 0x000000100a037210 */ /* 0x002fca0007f9e0ff */
[----:B------:R1:W-:Y:S02]  /*4220*/  STL [R1+0x5a4], R3 ;  /* 0x0005a40301007387 */ /* 0x0003e40000100800 */
[----:B-1----:R-:W-:Y:S02]  /*4230*/  LEA.HI.X.SX32 R3, R4, R2, 0x1, P5 ;  /* 0x0000000204037211 */ /* 0x002fe400028f0eff */
[----:B------:R-:W-:-:S03]  /*4240*/  IADD3 R4, P5, PT, R11, R16, RZ ;  /* 0x000000100b047210 */ /* 0x000fc60007fbe0ff */
[----:B------:R1:W-:Y:S04]  /*4250*/  STL [R1+0x570], R3 ;  /* 0x0005700301007387 */ /* 0x0003e80000100800 */
[----:B------:R2:W-:Y:S01]  /*4260*/  STL [R1+0x5ac], R4 ;  /* 0x0005ac0401007387 */ /* 0x0005e20000100800 */
[-C--:B-1----:R-:W-:Y:S02]  /*4270*/  LEA.HI.X.SX32 R3, R5, R2.reuse, 0x1, P6 ;  /* 0x0000000205037211 */ /* 0x082fe400030f0eff */
[----:B------:R-:W-:Y:S02]  /*4280*/  LEA.HI.X.SX32 R5, R6, R2, 0x1, P0 ;  /* 0x0000000206057211 */ /* 0x000fe400000f0eff */
[-C--:B--2---:R-:W-:Y:S01]  /*4290*/  IADD3 R4, P6, PT, R12, R16.reuse, RZ ;  /* 0x000000100c047210 */ /* 0x084fe20007fde0ff */
[----:B------:R1:W-:Y:S04]  /*42a0*/  STL [R1+0x578], R3 ;  /* 0x0005780301007387 */ /* 0x0003e80000100800 */
[----:B------:R2:W-:Y:S01]  /*42b0*/  STL [R1+0x5b4], R4 ;  /* 0x0005b40401007387 */ /* 0x0005e20000100800 */
[----:B-1----:R-:W-:-:S03]  /*42c0*/  IADD3 R3, P0, PT, R13, R16, RZ ;  /* 0x000000100d037210 */ /* 0x002fc60007f1e0ff */
[----:B------:R1:W-:Y:S01]  /*42d0*/  STL [R1+0x580], R5 ;  /* 0x0005800501007387 */ /* 0x0003e20000100800 */
[----:B--2---:R-:W-:-:S03]  /*42e0*/  LEA.HI.X.SX32 R4, R7, R2, 0x1, P1 ;  /* 0x0000000207047211 */ /* 0x004fc600008f0eff */
[----:B------:R2:W-:Y:S01]  /*42f0*/  STL [R1+0x5bc], R3 ;  /* 0x0005bc0301007387 */ /* 0x0005e20000100800 */
[----:B-1----:R-:W-:-:S03]  /*4300*/  IADD3 R5, P1, PT, R14, R16, RZ ;  /* 0x000000100e057210 */ /* 0x002fc60007f3e0ff */
[----:B------:R-:W-:Y:S01]  /*4310*/  STL [R1+0x588], R4 ;  /* 0x0005880401007387 */ /* 0x000fe20000100800 */
[----:B--2---:R-:W-:-:S03]  /*4320*/  LEA.HI.X.SX32 R3, R8, R2, 0x1, P2 ;  /* 0x0000000208037211 */ /* 0x004fc600010f0eff */
[----:B------:R-:W-:Y:S04]  /*4330*/  STL [R1+0x5c4], R5 ;  /* 0x0005c40501007387 */ /* 0x000fe80000100800 */
[----:B------:R1:W-:Y:S02]  /*4340*/  STL [R1+0x590], R3 ;  /* 0x0005900301007387 */ /* 0x0003e40000100800 */
[----:B-1----:R-:W-:Y:S02]  /*4350*/  LEA.HI.X.SX32 R3, R9, R2, 0x1, P3 ;  /* 0x0000000209037211 */ /* 0x002fe400018f0eff */
[----:B------:R-:W2:Y:S01]  /*4360*/  LDL R9, [R1+0x3d4] ;  /* 0x0003d40001097983 */ /* 0x000ea20000100800 */
[----:B------:R-:W-:-:S05]  /*4370*/  IMAD R15, R0, 0x72, RZ ;  /* 0x00000072000f7824 */ /* 0x000fca00078e02ff */
[----:B------:R-:W-:Y:S01]  /*4380*/  IADD3 R4, P2, PT, R15, R16, RZ ;  /* 0x000000100f047210 */ /* 0x000fe20007f5e0ff */
[C---:B------:R-:W-:Y:S02]  /*4390*/  IMAD R16, R0.reuse, 0x71, RZ ;  /* 0x0000007100107824 */ /* 0x040fe400078e02ff */
[C---:B------:R-:W-:Y:S02]  /*43a0*/  IMAD R17, R0.reuse, 0x70, RZ ;  /* 0x0000007000117824 */ /* 0x040fe400078e02ff */
[----:B------:R1:W-:Y:S01]  /*43b0*/  STL [R1+0x5cc], R4 ;  /* 0x0005cc0401007387 */ /* 0x0003e20000100800 */
[----:B------:R-:W-:-:S03]  /*43c0*/  IMAD R18, R0, 0x6f, RZ ;  /* 0x0000006f00127824 */ /* 0x000fc600078e02ff */
[----:B------:R3:W-:Y:S01]  /*43d0*/  STL [R1+0x598], R3 ;  /* 0x0005980301007387 */ /* 0x0007e20000100800 */
[----:B-1----:R-:W-:Y:S01]  /*43e0*/  LEA.HI.X.SX32 R4, R10, R2, 0x1, P4 ;  /* 0x000000020a047211 */ /* 0x002fe200020f0eff */
[C---:B------:R-:W-:Y:S02]  /*43f0*/  IMAD R19, R0.reuse, 0x6e, RZ ;  /* 0x0000006e00137824 */ /* 0x040fe400078e02ff */
[C---:B------:R-:W-:Y:S02]  /*4400*/  IMAD R20, R0.reuse, 0x6d, RZ ;  /* 0x0000006d00147824 */ /* 0x040fe400078e02ff */
[C---:B------:R-:W-:Y:S02]  /*4410*/  IMAD R21, R0.reuse, 0x6c, RZ ;  /* 0x0000006c00157824 */ /* 0x040fe400078e02ff */
[C---:B------:R-:W-:Y:S02]  /*4420*/  IMAD R22, R0.reuse, 0x6b, RZ ;  /* 0x0000006b00167824 */ /* 0x040fe400078e02ff */
[----:B------:R-:W-:-:S02]  /*4430*/  IMAD R23, R0, 0x6a, RZ ;  /* 0x0000006a00177824 */ /* 0x000fc400078e02ff */
[C---:B------:R-:W-:Y:S02]  /*4440*/  IMAD R24, R0.reuse, 0x69, RZ ;  /* 0x0000006900187824 */ /* 0x040fe400078e02ff */
        /* <DEDUP_REMOVED lines=8> */
[----:B------:R-:W-:Y:S01]  /*44d0*/  IMAD R6, R0, 0x5e, RZ ;  /* 0x0000005e00067824 */ /* 0x000fe200078e02ff */
[-C--:B--2---:R-:W-:Y:S02]  /*44e0*/  IADD3 R5, P3, PT, R16, R9.reuse, RZ ;  /* 0x0000000910057210 */ /* 0x084fe40007f7e0ff */
[----:B---3--:R-:W-:-:S03]  /*44f0*/  IADD3 R3, P4, PT, R17, R9, RZ ;  /* 0x0000000911037210 */ /* 0x008fc60007f9e0ff */
[----:B------:R1:W-:Y:S04]  /*4500*/  STL [R1+0x5d4], R5 ;  /* 0x0005d40501007387 */ /* 0x0003e80000100800 */
[----:B------:R2:W-:Y:S01]  /*4510*/  STL [R1+0x5a0], R4 ;  /* 0x0005a00401007387 */ /* 0x0005e20000100800 */
[----:B-1----:R-:W-:-:S03]  /*4520*/  LEA.HI.X.SX32 R5, R11, R2, 0x1, P5 ;  /* 0x000000020b057211 */ /* 0x002fc600028f0eff */
        /* <DEDUP_REMOVED lines=46> */
[----:B-1----:R-:W-:Y:S01]  /*4810*/  IMAD R3, R0, 0x63, RZ ;  /* 0x0000006300037824 */ /* 0x002fe200078e02ff */
[----:B--2---:R-:W-:Y:S02]  /*4820*/  IADD3 R5, P2, PT, R29, R9, RZ ;  /* 0x000000091d057210 */ /* 0x004fe40007f5e0ff */
[----:B---3--:R-:W-:-:S03]  /*4830*/  LEA.HI.X.SX32 R4, R23, R2, 0x1, P3 ;  /* 0x0000000217047211 */ /* 0x008fc600018f0eff */
[----:B------:R1:W-:Y:S01]  /*4840*/  STL [R1+0x63c], R5 ;  /* 0x00063c0501007387 */ /* 0x0003e20000100800 */
[----:B------:R-:W-:-:S03]  /*4850*/  IMAD R11, R0, 0x62, RZ ;  /* 0x00000062000b7824 */ /* 0x000fc600078e02ff */
[----:B------:R2:W-:Y:S01]  /*4860*/  STL [R1+0x608], R4 ;  /* 0x0006080401007387 */ /* 0x0005e20000100800 */
[----:B-1----:R-:W-:Y:S02]  /*4870*/  IADD3 R5, P3, PT, R3, R9, RZ ;  /* 0x0000000903057210 */ /* 0x002fe40007f7e0ff */
[----:B--2---:R-:W-:-:S03]  /*4880*/  LEA.HI.X.SX32 R4, R24, R2, 0x1, P4 ;  /* 0x0000000218047211 */ /* 0x004fc600020f0eff */
[----:B------:R1:W-:Y:S04]  /*4890*/  STL [R1+0x644], R5 ;  /* 0x0006440501007387 */ /* 0x0003e80000100800 */
        /* <DEDUP_REMOVED lines=11> */
[----:B------:R1:W-:Y:S01]  /*4950*/  STL [R1+0x65c], R5 ;  /* 0x00065c0501007387 */ /* 0x0003e20000100800 */
[----:B------:R-:W-:-:S03]  /*4960*/  IADD3 R12, P0, PT, R7, R9, RZ ;  /* 0x00000009070c7210 */ /* 0x000fc60007f1e0ff */
[----:B------:R2:W-:Y:S04]  /*4970*/  STL [R1+0x628], R4 ;  /* 0x0006280401007387 */ /* 0x0005e80000100800 */
[----:B------:R3:W-:Y:S01]  /*4980*/  STL [R1+0x664], R12 ;  /* 0x0006640c01007387 */ /* 0x0007e20000100800 */
[----:B-1----:R-:W-:Y:S01]  /*4990*/  IMAD R5, R0, 0x5d, RZ ;  /* 0x0000005d00057824 */ /* 0x002fe200078e02ff */
[-C--:B--2---:R-:W-:Y:S02]  /*49a0*/  LEA.HI.X.SX32 R4, R28, R2.reuse, 0x1, P1 ;  /* 0x000000021c047211 */ /* 0x084fe400008f0eff */
[-C--:B------:R-:W-:Y:S02]  /*49b0*/  IADD3 R13, P1, PT, R6, R9.reuse, RZ ;  /* 0x00000009060d7210 */ /* 0x080fe40007f3e0ff */
[----:B---3--:R-:W-:Y:S01]  /*49c0*/  LEA.HI.X.SX32 R12, R29, R2, 0x1, P2 ;  /* 0x000000021d0c7211 */ /* 0x008fe200010f0eff */
[----:B------:R1:W-:Y:S04]  /*49d0*/  STL [R1+0x630], R4 ;  /* 0x0006300401007387 */ /* 0x0003e80000100800 */
[----:B------:R2:W-:Y:S01]  /*49e0*/  STL [R1+0x66c], R13 ;  /* 0x00066c0d01007387 */ /* 0x0005e20000100800 */
[----:B-1----:R-:W-:Y:S01]  /*49f0*/  IMAD R4, R0, 0x5c, RZ ;  /* 0x0000005c00047824 */ /* 0x002fe200078e02ff */
[----:B--2---:R-:W-:-:S02]  /*4a00*/  IADD3 R13, P2, PT, R5, R9, RZ ;  /* 0x00000009050d7210 */ /* 0x004fc40007f5e0ff */
[----:B------:R1:W-:Y:S04]  /*4a10*/  STL [R1+0x638], R12 ;  /* 0x0006380c01007387 */ /* 0x0003e80000100800 */
[----:B------:R2:W-:Y:S01]  /*4a20*/  STL [R1+0x674], R13 ;  /* 0x0006740d01007387 */ /* 0x0005e20000100800 */
[----:B-1----:R-:W-:Y:S01]  /*4a30*/  LEA.HI.X.SX32 R12, R3, R2, 0x1, P3 ;  /* 0x00000002030c7211 */ /* 0x002fe200018f0eff */
[----:B------:R-:W-:Y:S01]  /*4a40*/  IMAD R3, R0, 0x5b, RZ ;  /* 0x0000005b00037824 */ /* 0x000fe200078e02ff */
[----:B--2---:R-:W-:-:S03]  /*4a50*/  IADD3 R13, P3, PT, R4, R9, RZ ;  /* 0x00000009040d7210 */ /* 0x004fc60007f7e0ff */
        /* <DEDUP_REMOVED lines=133> */
[----:B------:R-:W-:Y:S01]  /*52b0*/  IMAD.SHL.U32 R8, R0, 0x40, RZ ;  /* 0x0000004000087824 */ /* 0x000fe200078e00ff */
        /* <DEDUP_REMOVED lines=266> */
[----:B------:R1:W-:Y:S01]  /*6360*/  STL [R1+0x8c0], R12 ;  /* 0x0008c00c01007387 */ /* 0x0003e20000100800 */
[----:B------:R-:W-:-:S03]  /*6370*/  LEA.HI.X.SX32 R11, R11, R2, 0x1, P0 ;  /* 0x000000020b0b7211 */ /* 0x000fc600000f0eff */
[----:B------:R2:W-:Y:S01]  /*6380*/  STL [R1+0x8fc], R13 ;  /* 0x0008fc0d01007387 */ /* 0x0005e20000100800 */
[-C--:B------:R-:W-:Y:S01]  /*6390*/  LEA.HI.X.SX32 R10, R10, R2.reuse, 0x1, P1 ;  /* 0x000000020a0a7211 */ /* 0x080fe200008f0eff */
[----:B-1----:R-:W-:Y:S01]  /*63a0*/  IMAD R12, R0, 0xa, RZ ;  /* 0x0000000a000c7824 */ /* 0x002fe200078e02ff */
[-C--:B--2---:R-:W-:Y:S01]  /*63b0*/  IADD3 R13, P0, PT, R3, R9.reuse, RZ ;  /* 0x00000009030d7210 */ /* 0x084fe20007f1e0ff */
[----:B------:R1:W-:Y:S04]  /*63c0*/  STL [R1+0x8c8], R11 ;  /* 0x0008c80b01007387 */ /* 0x0003e80000100800 */
[----:B------:R2:W-:Y:S01]  /*63d0*/  STL [R1+0x904], R13 ;  /* 0x0009040d01007387 */ /* 0x0005e20000100800 */
[-C--:B------:R-:W-:Y:S01]  /*63e0*/  LEA.HI.X.SX32 R8, R8, R2.reuse, 0x1, P2 ;  /* 0x0000000208087211 */ /* 0x080fe200010f0eff */
[----:B-1----:R-:W-:Y:S01]  /*63f0*/  IMAD R11, R0, 0x9, RZ ;  /* 0x00000009000b7824 */ /* 0x002fe200078e02ff */
[-C--:B--2---:R-:W-:Y:S01]  /*6400*/  IADD3 R13, P1, PT, R12, R9.reuse, RZ ;  /* 0x000000090c0d7210 */ /* 0x084fe20007f3e0ff */
[----:B------:R1:W-:Y:S04]  /*6410*/  STL [R1+0x8d0], R10 ;  /* 0x0008d00a01007387 */ /* 0x0003e80000100800 */
[----:B------:R2:W-:Y:S01]  /*6420*/  STL [R1+0x90c], R13 ;  /* 0x00090c0d01007387 */ /* 0x0005e20000100800 */
[-C--:B------:R-:W-:Y:S01]  /*6430*/  LEA.HI.X.SX32 R7, R7, R2.reuse, 0x1, P3 ;  /* 0x0000000207077211 */ /* 0x080fe200018f0eff */
[----:B-1----:R-:W-:Y:S01]  /*6440*/  IMAD.SHL.U32 R10, R0, 0x8, RZ ;  /* 0x00000008000a7824 */ /* 0x002fe200078e00ff */
        /* <DEDUP_REMOVED lines=14> */
[C---:B-1----:R-:W-:Y:S01]  /*6530*/  IMAD R6, R0.reuse, 0x5, RZ ;  /* 0x0000000500067824 */ /* 0x042fe200078e02ff */
[-C--:B--2---:R-:W-:Y:S01]  /*6540*/  IADD3 R13, P5, PT, R7, R9.reuse, RZ ;  /* 0x00000009070d7210 */ /* 0x084fe20007fbe0ff */
[----:B------:R1:W-:Y:S04]  /*6550*/  STL [R1+0x8f0], R5 ;  /* 0x0008f00501007387 */ /* 0x0003e80000100800 */
[----:B------:R2:W-:Y:S01]  /*6560*/  STL [R1+0x92c], R13 ;  /* 0x00092c0d01007387 */ /* 0x0005e20000100800 */
[-C--:B------:R-:W-:Y:S01]  /*6570*/  LEA.HI.X.SX32 R3, R3, R2.reuse, 0x1, P0 ;  /* 0x0000000203037211 */ /* 0x080fe200000f0eff */
[----:B-1----:R-:W-:Y:S01]  /*6580*/  IMAD.SHL.U32 R5, R0, 0x4, RZ ;  /* 0x0000000400057824 */ /* 0x002fe200078e00ff */
[----:B--2---:R-:W-:Y:S01]  /*6590*/  IADD3 R13, P6, PT, R6, R9, RZ ;  /* 0x00000009060d7210 */ /* 0x004fe20007fde0ff */
[----:B------:R1:W-:Y:S04]  /*65a0*/  STL [R1+0x8f8], R4 ;  /* 0x0008f80401007387 */ /* 0x0003e80000100800 */
[----:B------:R2:W-:Y:S01]  /*65b0*/  STL [R1+0x934], R13 ;  /* 0x0009340d01007387 */ /* 0x0005e20000100800 */
[----:B------:R-:W-:-:S03]  /*65c0*/  LEA.HI.X.SX32 R14, R12, R2, 0x1, P1 ;  /* 0x000000020c0e7211 */ /* 0x000fc600008f0eff */
[----:B------:R3:W-:Y:S01]  /*65d0*/  STL [R1+0x900], R3 ;  /* 0x0009000301007387 */ /* 0x0007e20000100800 */
[C---:B-1----:R-:W-:Y:S01]  /*65e0*/  IMAD R4, R0.reuse, 0x3, RZ ;  /* 0x0000000300047824 */ /* 0x042fe200078e02ff */
[----:B--2---:R-:W-:Y:S01]  /*65f0*/  IADD3 R13, P0, PT, R5, R9, RZ ;  /* 0x00000009050d7210 */ /* 0x004fe20007f1e0ff */
[----:B---3--:R-:W-:-:S04]  /*6600*/  IMAD.SHL.U32 R3, R0, 0x2, RZ ;  /* 0x0000000200037824 */ /* 0x008fc800078e00ff */
[----:B------:R1:W-:Y:S01]  /*6610*/  STL [R1+0x93c], R13 ;  /* 0x00093c0d01007387 */ /* 0x0003e20000100800 */
[-C--:B------:R-:W-:Y:S02]  /*6620*/  LEA.HI.X.SX32 R12, R11, R2.reuse, 0x1, P2 ;  /* 0x000000020b0c7211 */ /* 0x080fe400010f0eff */
[----:B------:R-:W-:Y:S02]  /*6630*/  LEA.HI.X.SX32 R10, R10, R2, 0x1, P3 ;  /* 0x000000020a0a7211 */ /* 0x000fe400018f0eff */
[-C--:B------:R-:W-:Y:S01]  /*6640*/  IADD3 R11, P2, PT, R3, R9.reuse, RZ ;  /* 0x00000009030b7210 */ /* 0x080fe20007f5e0ff */
[----:B------:R2:W-:Y:S01]  /*6650*/  STL [R1+0x908], R14 ;  /* 0x0009080e01007387 */ /* 0x0005e20000100800 */
[----:B-1----:R-:W-:Y:S02]  /*6660*/  IADD3 R13, P1, PT, R4, R9, RZ ;  /* 0x00000009040d7210 */ /* 0x002fe40007f3e0ff */
[----:B------:R-:W-:Y:S02]  /*6670*/  IADD3 R9, P3, PT, R9, R0, RZ ;  /* 0x0000000009097210 */ /* 0x000fe40007f7e0ff */
[-C--:B------:R-:W-:Y:S01]  /*6680*/  LEA.HI.X.SX32 R8, R8, R2.reuse, 0x1, P4 ;  /* 0x0000000208087211 */ /* 0x080fe200020f0eff */
[----:B------:R2:W-:Y:S01]  /*6690*/  STL [R1+0x944], R13 ;  /* 0x0009440d01007387 */ /* 0x0005e20000100800 */
[----:B------:R-:W-:-:S02]  /*66a0*/  LEA.HI.X.SX32 R7, R7, R2, 0x1, P5 ;  /* 0x0000000207077211 */ /* 0x000fc400028f0eff */
[-C--:B------:R-:W-:Y:S01]  /*66b0*/  LEA.HI.X.SX32 R6, R6, R2.reuse, 0x1, P6 ;  /* 0x0000000206067211 */ /* 0x080fe200030f0eff */
[----:B------:R2:W-:Y:S01]  /*66c0*/  STL [R1+0x910], R12 ;  /* 0x0009100c01007387 */ /* 0x0005e20000100800 */
[----:B------:R-:W-:-:S03]  /*66d0*/  LEA.HI.X.SX32 R5, R5, R2, 0x1, P0 ;  /* 0x0000000205057211 */ /* 0x000fc600000f0eff */
[----:B------:R2:W-:Y:S01]  /*66e0*/  STL [R1+0x94c], R11 ;  /* 0x00094c0b01007387 */ /* 0x0005e20000100800 */
[----:B------:R-:W-:-:S03]  /*66f0*/  LEA.HI.X.SX32 R4, R4, R2, 0x1, P1 ;  /* 0x0000000204047211 */ /* 0x000fc600008f0eff */
[----:B------:R2:W-:Y:S01]  /*6700*/  STL [R1+0x918], R10 ;  /* 0x0009180a01007387 */ /* 0x0005e20000100800 */
[----:B------:R-:W-:-:S03]  /*6710*/  LEA.HI.X.SX32 R3, R3, R2, 0x1, P2 ;  /* 0x0000000203037211 */ /* 0x000fc600010f0eff */
[----:B------:R2:W-:Y:S01]  /*6720*/  STL [R1+0x954], R9 ;  /* 0x0009540901007387 */ /* 0x0005e20000100800 */
[----:B------:R-:W-:-:S03]  /*6730*/  LEA.HI.X.SX32 R0, R0, R2, 0x1, P3 ;  /* 0x0000000200007211 */ /* 0x000fc600018f0eff */
[----:B------:R2:W-:Y:S04]  /*6740*/  STL [R1+0x920], R8 ;  /* 0x0009200801007387 */ /* 0x0005e80000100800 */
[----:B------:R2:W-:Y:S04]  /*6750*/  STL [R1+0x928], R7 ;  /* 0x0009280701007387 */ /* 0x0005e80000100800 */
[----:B------:R2:W-:Y:S04]  /*6760*/  STL [R1+0x930], R6 ;  /* 0x0009300601007387 */ /* 0x0005e80000100800 */
[----:B------:R2:W-:Y:S04]  /*6770*/  STL [R1+0x938], R5 ;  /* 0x0009380501007387 */ /* 0x0005e80000100800 */
[----:B------:R2:W-:Y:S04]  /*6780*/  STL [R1+0x940], R4 ;  /* 0x0009400401007387 */ /* 0x0005e80000100800 */
[----:B------:R2:W-:Y:S04]  /*6790*/  STL [R1+0x948], R3 ;  /* 0x0009480301007387 */ /* 0x0005e80000100800 */
        /* <DEDUP_REMOVED lines=27> */
[----:B0-----:R2:W-:Y:S02]  /*6950*/  STL [R1+0x2fc], RZ ;  /* 0x0002fcff01007387 */ /* 0x0015e40000100800 */
.L_x_1:
[----:B--2---:R-:W2:Y:S01]  /*6960*/  LDL R3, [R1+0x3d0] ;  /* 0x0003d00001037983 */ /* 0x004ea20000100800 */
[----:B------:R-:W0:Y:S03]  /*6970*/  LDC R0, c[0x0][0x3a0] ;  /* 0x0000e800ff007b82 */ /* 0x000e260000000800 */
[----:B--2---:R1:W-:Y:S04]  /*6980*/  STL [R1+0x1c70], R3 ;  /* 0x001c700301007387 */ /* 0x0043e80000100800 */
[----:B------:R-:W2:Y:S04]  /*6990*/  LDL R2, [R1+0x3d4] ;  /* 0x0003d40001027983 */ /* 0x000ea80000100800 */
[----:B-1----:R-:W0:Y:S04]  /*69a0*/  LDL R3, [R1+0x4bc] ;  /* 0x0004bc0001037983 */ /* 0x002e280000100800 */
[----:B------:R-:W-:Y:S04]  /*69b0*/  STL [R1+0x1b74], R15 ;  /* 0x001b740f01007387 */ /* 0x000fe80000100800 */
        /* <DEDUP_REMOVED lines=30> */
[----:B------:R1:W-:Y:S04]  /*6ba0*/  STL [R1+0x1c6c], R15 ;  /* 0x001c6c0f01007387 */ /* 0x0003e80000100800 */
        /* <DEDUP_REMOVED lines=51> */
[----:B------:R-:W-:Y:S01]  /*6ee0*/  STL [R1+0x1b20], R19 ;  /* 0x001b201301007387 */ /* 0x000fe20000100800 */
[----:B0-----:R-:W-:-:S03]  /*6ef0*/  IMAD R0, R3, -0x80, R0 ;  /* 0xffffff8003007824 */ /* 0x001fc600078e0200 */
[----:B------:R-:W-:Y:S04]  /*6f00*/  STL [R1+0x1b1c], R21 ;  /* 0x001b1c1501007387 */ /* 0x000fe80000100800 */
[----:B------:R-:W-:Y:S04]  /*6f10*/  STL [R1+0x1b18], R22 ;  /* 0x001b181601007387 */ /* 0x000fe80000100800 */
[----:B------:R-:W-:Y:S04]  /*6f20*/  STL [R1+0x1b14], R24 ;  /* 0x001b141801007387 */ /* 0x000fe80000100800 */
[----:B------:R-:W-:Y:S04]  /*6f30*/  STL [R1+0x1b10], R23 ;  /* 0x001b101701007387 */ /* 0x000fe80000100800 */
[----:B------:R-:W2:Y:S01]  /*6f40*/  LDL.LU R3, [R1+0x1c70] ;  /* 0x001c700001037983 */ /* 0x000ea20000300800 */
[----:B------:R-:W-:-:S02]  /*6f50*/  ISETP.GT.AND P0, PT, R0, RZ, PT ;  /* 0x000000ff0000720c */ /* 0x000fc40003f04270 */
[----:B-1----:R-:W-:-:S11]  /*6f60*/  PRMT R15, RZ, 0x7610, R15 ;  /* 0x00007610ff0f7816 */ /* 0x002fd6000000000f */
[----:B--2---:R-:W2:Y:S01]  /*6f70*/  @P0 LDG.E.U8 R15, desc[UR6][R2.64] ;  /* 0x00000006020f0981 */ /* 0x004ea2000c1e1100 */
[----:B------:R-:W-:-:S03]  /*6f80*/  ISETP.GT.AND P1, PT, R0, 0x1, PT ;  /* 0x000000010000780c */ /* 0x000fc60003f24270 */
[----:B--2---:R0:W-:Y:S04]  /*6f90*/  STL [R1+0x278], R15 ;  /* 0x0002780f01007387 */ /* 0x0041e80000100800 */
[----:B0-----:R-:W2:Y:S04]  /*6fa0*/  LDL.LU R15, [R1+0x1c6c] ;  /* 0x001c6c00010f7983 */ /* 0x001ea80000300800 */
[----:B------:R-:W3:Y:S04]  /*6fb0*/  LDL R2, [R1+0x950] ;  /* 0x0009500001027983 */ /* 0x000ee80000100800 */
[----:B------:R-:W3:Y:S01]  /*6fc0*/  LDL R3, [R1+0x954] ;  /* 0x0009540001037983 */ /* 0x000ee20000100800 */
[----:B------:R-:W-:-:S02]  /*6fd0*/  PRMT R5, RZ, 0x7610, R5 ;  /* 0x00007610ff057816 */ /* 0x000fc40000000005 */
[----:B---3--:R-:W-:-:S04]  /*6fe0*/  @P1 LOP3.LUT R3, R3, R2, RZ, 0x3c, !PT ;  /* 0x0000000203031212 */ /* 0x008fc800078e3cff */
[----:B------:R-:W-:-:S04]  /*6ff0*/  @P1 LOP3.LUT R2, R3, R2, RZ, 0x3c, !PT ;  /* 0x0000000203021212 */ /* 0x000fc800078e3cff */
[----:B------:R-:W-:-:S05]  /*7000*/  @P1 LOP3.LUT R3, R3, R2, RZ, 0x3c, !PT ;  /* 0x0000000203031212 */ /* 0x000fca00078e3cff */
[----:B------:R-:W3:Y:S01]  /*7010*/  @P1 LDG.E.U8 R5, desc[UR6][R2.64] ;  /* 0x0000000602051981 */ /* 0x000ee2000c1e1100 */
[----:B------:R-:W-:-:S03]  /*7020*/  ISETP.GT.AND P2, PT, R0, 0x2, PT ;  /* 0x000000020000780c */ /* 0x000fc60003f44270 */
[----:B---3--:R0:W-:Y:S04]  /*7030*/  STL [R1+0x274], R5 ;  /* 0x0002740501007387 */ /* 0x0081e80000100800 */
[----:B0-----:R-:W3:Y:S04]  /*7040*/  LDL.LU R5, [R1+0x1c68] ;  /* 0x001c680001057983 */ /* 0x001ee80000300800 */
[----:B------:R-:W4:Y:S04]  /*7050*/  LDL R2, [R1+0x948] ;  /* 0x0009480001027983 */ /* 0x000f280000100800 */
[----:B------:R-:W4:Y:S01]  /*7060*/  LDL R3, [R1+0x94c] ;  /* 0x00094c0001037983 */ /* 0x000f220000100800 */
[----:B--2---:R-:W-:-:S02]  /*7070*/  PRMT R15, RZ, 0x7610, R15 ;  /* 0x00007610ff0f7816 */ /* 0x004fc4000000000f */
[----:B----4-:R-:W-:-:S04]  /*7080*/  @P2 LOP3.LUT R3, R3, R2, RZ, 0x3c, !PT ;  /* 0x0000000203032212 */ /* 0x010fc800078e3cff */
[----:B------:R-:W-:-:S04]  /*7090*/  @P2 LOP3.LUT R2, R3, R2, RZ, 0x3c, !PT ;  /* 0x0000000203022212 */ /* 0x000fc800078e3cff */
[----:B------:R-:W-:-:S05]  /*70a0*/  @P2 LOP3.LUT R3, R3, R2, RZ, 0x3c, !PT ;  /* 0x0000000203032212 */ /* 0x000fca00078e3cff */
[----:B------:R-:W2:Y:S01]  /*70b0*/  @P2 LDG.E.U8 R15, desc[UR6][R2.64] ;  /* 0x00000006020f2981 */ /* 0x000ea2000c1e1100 */
[----:B------:R-:W-:-:S03]  /*70c0*/  ISETP.GT.AND P3, PT, R0, 0x3, PT ;  /* 0x000000030000780c */ /* 0x000fc60003f64270 */
[----:B--2---:R0:W-:Y:S04]  /*70d0*/  STL [R1+0x270], R15 ;  /* 0x0002700f01007387 */ /* 0x0041e80000100800 */
[----:B0-----:R-:W2:Y:S04]  /*70e0*/  LDL.LU R15, [R1+0x1c64] ;  /* 0x001c6400010f7983 */ /* 0x001ea80000300800 */
[----:B------:R-:W4:Y:S04]  /*70f0*/  LDL R2, [R1+0x940] ;  /* 0x0009400001027983 */ /* 0x000f280000100800 */
[----:B------:R-:W4:Y:S01]  /*7100*/  LDL R3, [R1+0x944] ;  /* 0x0009440001037983 */ /* 0x000f220000100800 */
[----:B---3--:R-:W-:-:S02]  /*7110*/  PRMT R5, RZ, 0x7610, R5 ;  /* 0x00007610ff057816 */ /* 0x008fc40000000005 */
[----:B----4-:R-:W-:-:S04]  /*7120*/  @P3 LOP3.LUT R3, R3, R2, RZ, 0x3c, !PT ;  /* 0x0000000203033212 */ /* 0x010fc800078e3cff */
        /* <DEDUP_REMOVED lines=608> */
[----:B------:R-:W-:-:S02]  /*9730*/  PRMT R8, RZ, 0x7610, R8 ;  /* 0x00007610ff087816 */ /* 0x000fc40000000008 */
[----:B----4-:R-:W-:-:S04]  /*9740*/  @P0 LOP3.LUT R3, R3, R2, RZ, 0x3c, !PT ;  /* 0x0000000203030212 */ /* 0x010fc800078e3cff */
[----:B------:R-:W-:-:S04]  /*9750*/  @P0 LOP3.LUT R2, R3, R2, RZ, 0x3c, !PT ;  /* 0x0000000203020212 */ /* 0x000fc800078e3cff */
[----:B------:R-:W-:-:S05]  /*9760*/  @P0 LOP3.LUT R3, R3, R2, RZ, 0x3c, !PT ;  /* 0x0000000203030212 */ /* 0x000fca00078e3cff */
[----:B------:R-:W4:Y:S01]  /*9770*/  @P0 LDG.E.U8 R8, desc[UR6][R2.64] ;  /* 0x0000000602080981 */ /* 0x000f22000c1e1100 */
[----:B------:R-:W-:-:S03]  /*9780*/  ISETP.GT.AND P1, PT, R0, 0x41, PT ;  /* 0x000000410000780c */ /* 0x000fc60003f24270 */
[----:B----4-:R0:W-:Y:S04]  /*9790*/  STL [R1+0x94], R8 ;  /* 0x0000940801007387 */ /* 0x0101e80000100800 */
[----:B0-----:R-:W4:Y:S04]  /*97a0*/  LDL.LU R8, [R1+0x1b6c] ;  /* 0x001b6c0001087983 */ /* 0x001f280000300800 */
[----:B------:R-:W5:Y:S04]  /*97b0*/  LDL R2, [R1+0x750] ;  /* 0x0007500001027983 */ /* 0x000f680000100800 */
[----:B------:R-:W5:Y:S01]  /*97c0*/  LDL R3, [R1+0x754] ;  /* 0x0007540001037983 */ /* 0x000f620000100800 */
[----:B------:R-:W-:-:S02]  /*97d0*/  PRMT R13, RZ, 0x7610, R13 ;  /* 0x00007610ff0d7816 */ /* 0x000fc4000000000d */
[----:B-----5:R-:W-:-:S04]  /*97e0*/  @P1 LOP3.LUT R3, R3, R2, RZ, 0x3c, !PT ;  /* 0x0000000203031212 */ /* 0x020fc800078e3cff */
[----:B------:R-:W-:-:S04]  /*97f0*/  @P1 LOP3.LUT R2, R3, R2, RZ, 0x3c, !PT ;  /* 0x0000000203021212 */ /* 0x000fc800078e3cff */
[----:B------:R-:W-:-:S05]  /*9800*/  @P1 LOP3.LUT R3, R3, R2, RZ, 0x3c, !PT ;  /* 0x0000000203031212 */ /* 0x000fca00078e3cff */
[----:B------:R-:W5:Y:S01]  /*9810*/  @P1 LDG.E.U8 R13, desc[UR6][R2.64] ;  /* 0x00000006020d1981 */ /* 0x000f62000c1e1100 */
[----:B------:R-:W-:-:S03]  /*9820*/  ISETP.GT.AND P2, PT, R0, 0x42, PT ;  /* 0x000000420000780c */ /* 0x000fc60003f44270 */
[----:B-----5:R0:W-:Y:S04]  /*9830*/  STL [R1+0x90], R13 ;  /* 0x0000900d01007387 */ /* 0x0201e80000100800 */
[----:B0-----:R-:W5:Y:S04]  /*9840*/  LDL.LU R13, [R1+0x1b68] ;  /* 0x001b6800010d7983 */ /* 0x001f680000300800 */
[----:B------:R-:W2:Y:S04]  /*9850*/  LDL R2, [R1+0x748] ;  /* 0x0007480001027983 */ /* 0x000ea80000100800 */
[----:B------:R-:W2:Y:S01]  /*9860*/  LDL R3, [R1+0x74c] ;  /* 0x00074c0001037983 */ /* 0x000ea20000100800 */
[----:B------:R-:W-:-:S02]  /*9870*/  PRMT R4, RZ, 0x7610, R4 ;  /* 0x00007610ff047816 */ /* 0x000fc40000000004 */
[----:B--2---:R-:W-:-:S04]  /*9880*/  @P2 LOP3.LUT R3, R3, R2, RZ, 0x3c, !PT ;  /* 0x0000000203032212 */ /* 0x004fc800078e3cff */
[----:B------:R-:W-:-:S04]  /*9890*/  @P2 LOP3.LUT R2, R3, R2, RZ, 0x3c, !PT ;  /* 0x0000000203022212 */ /* 0x000fc800078e3cff */
[----:B------:R-:W-:-:S05]  /*98a0*/  @P2 LOP3.LUT R3, R3, R2, RZ, 0x3c, !PT ;  /* 0x0000000203032212 */ /* 0x000fca00078e3cff */
[----:B------:R-:W2:Y:S01]  /*98b0*/  @P2 LDG.E.U8 R4, desc[UR6][R2.64] ;  /* 0x0000000602042981 */ /* 0x000ea2000c1e1100 */
[----:B------:R-:W-:-:S03]  /*98c0*/  ISETP.GT.AND P3, PT, R0, 0x43, PT ;  /* 0x000000430000780c */ /* 0x000fc60003f64270 */
[----:B--2---:R0:W-:Y:S04]  /*98d0*/  STL [R1+0x8c], R4 ;  /* 0x00008c0401007387 */ /* 0x0041e80000100800 */
[----:B0-----:R-:W2:Y:S04]  /*98e0*/  LDL.LU R4, [R1+0x1b64] ;  /* 0x001b640001047983 */ /* 0x001ea80000300800 */
        /* <DEDUP_REMOVED lines=166> */
[----:B------:R-:W2:Y:S04]  /*a350*/  @P3 LDG.E.U8 R15, desc[UR6][R2.64] ;  /* 0x00000006020f3981 */ /* 0x000ea8000c1e1100 */
[----:B------:R-:W4:Y:S04]  /*a360*/  LDL R2, [R1+0x6b0] ;  /* 0x0006b00001027983 */ /* 0x000f280000100800 */
[----:B------:R-:W4:Y:S01]  /*a370*/  LDL R3, [R1+0x6b4] ;  /* 0x0006b40001037983 */ /* 0x000f220000100800 */
[C---:B------:R-:W-:Y:S02]  /*a380*/  ISETP.GT.AND P0, PT, R0.reuse, 0x55, PT ;  /* 0x000000550000780c */ /* 0x040fe40003f04270 */
[----:B---3--:R-:W-:Y:S01]  /*a390*/  PRMT R5, RZ, 0x7610, R5 ;  /* 0x00007610ff057816 */ /* 0x008fe20000000005 */
[----:B--2---:R0:W-:Y:S01]  /*a3a0*/  STL [R1+0x48], R15 ;  /* 0x0000480f01007387 */ /* 0x0041e20000100800 */
[----:B------:R-:W-:-:S02]  /*a3b0*/  ISETP.GT.AND P1, PT, R0, 0x56, PT ;  /* 0x000000560000780c */ /* 0x000fc40003f24270 */
[----:B------:R-:W-:Y:S01]  /*a3c0*/  PRMT R19, RZ, 0x7610, R19 ;  /* 0x00007610ff137816 */ /* 0x000fe20000000013 */
[----:B0-----:R-:W2:Y:S06]  /*a3d0*/  LDL R15, [R1+0x69c] ;  /* 0x00069c00010f7983 */ /* 0x001eac0000100800 */
[----:B----4-:R-:W-:-:S04]  /*a3e0*/  @P0 LOP3.LUT R3, R3, R2, RZ, 0x3c, !PT ;  /* 0x0000000203030212 */ /* 0x010fc800078e3cff */
[----:B------:R-:W-:-:S04]  /*a3f0*/  @P0 LOP3.LUT R2, R3, R2, RZ, 0x3c, !PT ;  /* 0x0000000203020212 */ /* 0x000fc800078e3cff */
[----:B------:R-:W-:-:S05]  /*a400*/  @P0 LOP3.LUT R3, R3, R2, RZ, 0x3c, !PT ;  /* 0x0000000203030212 */ /* 0x000fca00078e3cff */
[----:B------:R0:W3:Y:S04]  /*a410*/  @P0 LDG.E.U8 R5, desc[UR6][R2.64] ;  /* 0x0000000602050981 */ /* 0x0000e8000c1e1100 */
[----:B------:R-:W0:Y:S04]  /*a420*/  LDL R2, [R1+0x6a8] ;  /* 0x0006a80001027983 */ /* 0x000e280000100800 */
[----:B------:R-:W0:Y:S02]  /*a430*/  LDL R3, [R1+0x6ac] ;  /* 0x0006ac0001037983 */ /* 0x000e240000100800 */
[----:B0-----:R-:W-:-:S04]  /*a440*/  @P1 LOP3.LUT R3, R3, R2, RZ, 0x3c, !PT ;  /* 0x0000000203031212 */ /* 0x001fc800078e3cff */
[----:B------:R-:W-:-:S04]  /*a450*/  @P1 LOP3.LUT R2, R3, R2, RZ, 0x3c, !PT ;  /* 0x0000000203021212 */ /* 0x000fc800078e3cff */
[----:B------:R-:W-:-:S05]  /*a460*/  @P1 LOP3.LUT R3, R3, R2, RZ, 0x3c, !PT ;  /* 0x0000000203031212 */ /* 0x000fca00078e3cff */
[----:B------:R-:W4:Y:S04]  /*a470*/  @P1 LDG.E.U8 R19, desc[UR6][R2.64] ;  /* 0x0000000602131981 */ /* 0x000f28000c1e1100 */
[----:B---3--:R0:W-:Y:S04]  /*a480*/  STL [R1+0x44], R5 ;  /* 0x0000440501007387 */ /* 0x0081e80000100800 */
[----:B0-----:R-:W3:Y:S04]  /*a490*/  LDL R5, [R1+0x694] ;  /* 0x0006940001057983 */ /* 0x001ee80000100800 */
[----:B----4-:R0:W-:Y:S04]  /*a4a0*/  STL [R1+0x40], R19 ;  /* 0x0000401301007387 */ /* 0x0101e80000100800 */
[----:B0-----:R-:W4:Y:S04]  /*a4b0*/  LDL.LU R19, [R1+0x1b20] ;  /* 0x001b200001137983 */ /* 0x001f280000300800 */
[----:B------:R-:W2:Y:S04]  /*a4c0*/  LDL R2, [R1+0x6a0] ;  /* 0x0006a00001027983 */ /* 0x000ea80000100800 */
[----:B------:R-:W2:Y:S01]  /*a4d0*/  LDL R3, [R1+0x6a4] ;  /* 0x0006a40001037983 */ /* 0x000ea20000100800 */
[----:B------:R-:W-:-:S02]  /*a4e0*/  ISETP.GT.AND P2, PT, R0, 0x57, PT ;  /* 0x000000570000780c */ /* 0x000fc40003f44270 */
[----:B------:R-:W-:-:S11]  /*a4f0*/  PRMT R8, RZ, 0x7610, R8 ;  /* 0x00007610ff087816 */ /* 0x000fd60000000008 */
[----:B--2---:R-:W-:-:S04]  /*a500*/  @P2 LOP3.LUT R3, R3, R2, RZ, 0x3c, !PT ;  /* 0x0000000203032212 */ /* 0x004fc800078e3cff */
[----:B------:R-:W-:-:S04]  /*a510*/  @P2 LOP3.LUT R2, R3, R2, RZ, 0x3c, !PT ;  /* 0x0000000203022212 */ /* 0x000fc800078e3cff */
[----:B------:R-:W-:-:S05]  /*a520*/  @P2 LOP3.LUT R3, R3, R2, RZ, 0x3c, !PT ;  /* 0x0000000203032212 */ /* 0x000fca00078e3cff */
[----:B------:R0:W2:Y:S04]  /*a530*/  @P2 LDG.E.U8 R8, desc[UR6][R2.64] ;  /* 0x0000000602082981 */ /* 0x0000a8000c1e1100 */
[----:B------:R-:W3:Y:S01]  /*a540*/  LDL R3, [R1+0x698] ;  /* 0x0006980001037983 */ /* 0x000ee20000100800 */
[----:B------:R-:W-:Y:S02]  /*a550*/  ISETP.GT.AND P3, PT, R0, 0x58, PT ;  /* 0x000000580000780c */ /* 0x000fe40003f64270 */
[----:B-----5:R-:W-:-:S11]  /*a560*/  PRMT R13, RZ, 0x7610, R13 ;  /* 0x00007610ff0d7816 */ /* 0x020fd6000000000d */
[----:B0-----:R-:W-:Y:S01]  /*a570*/  @P3 IMAD.MOV.U32 R2, RZ, RZ, R15 ;  /* 0x000000ffff023224 */ /* 0x001fe200078e000f */
[----:B--2---:R0:W-:Y:S01]  /*a580*/  STL [R1+0x3c], R8 ;  /* 0x00003c0801007387 */ /* 0x0041e20000100800 */
[C---:B------:R-:W-:Y:S02]  /*a590*/  ISETP.GT.AND P0, PT, R0.reuse, 0x59, PT ;  /* 0x000000590000780c */ /* 0x040fe40003f04270 */
[----:B------:R-:W-:Y:S01]  /*a5a0*/  PRMT R4, RZ, 0x7610, R4 ;  /* 0x00007610ff047816 */ /* 0x000fe20000000004 */
[----:B------:R-:W2:Y:S04]  /*a5b0*/  LDL R15, [R1+0x658] ;  /* 0x00065800010f7983 */ /* 0x000ea80000100800 */
[----:B---3--:R1:W3:Y:S04]  /*a5c0*/  @P3 LDG.E.U8 R13, desc[UR6][R2.64] ;  /* 0x00000006020d3981 */ /* 0x0082e8000c1e1100 */
[----:B0-----:R-:W5:Y:S04]  /*a5d0*/  LDL R8, [R1+0x684] ;  /* 0x0006840001087983 */ /* 0x001f680000100800 */
[----:B------:R-:W2:Y:S01]  /*a5e0*/  LDL R3, [R1+0x690] ;  /* 0x0006900001037983 */ /* 0x000ea20000100800 */
[----:B-1----:R-:W-:Y:S01]  /*a5f0*/  @P0 IMAD.MOV.U32 R2, RZ, RZ, R5 ;  /* 0x000000ffff020224 */ /* 0x002fe200078e0005 */
[----:B------:R-:W-:-:S02]  /*a600*/  ISETP.GT.AND P1, PT, R0, 0x5a, PT ;  /* 0x0000005a0000780c */ /* 0x000fc40003f24270 */
[----:B---3--:R0:W-:Y:S01]  /*a610*/  STL [R1+0x38], R13 ;  /* 0x0000380d01007387 */ /* 0x0081e20000100800 */
[----:B------:R-:W-:-:S03]  /*a620*/  PRMT R21, RZ, 0x7610, R21 ;  /* 0x00007610ff157816 */ /* 0x000fc60000000015 */
[----:B------:R-:W3:Y:S04]  /*a630*/  LDL R5, [R1+0x5d8] ;  /* 0x0005d80001057983 */ /* 0x000ee80000100800 */
[----:B--2---:R1:W2:Y:S04]  /*a640*/  @P0 LDG.E.U8 R4, desc[UR6][R2.64] ;  /* 0x0000000602040981 */ /* 0x0042a8000c1e1100 */
[----:B0-----:R-:W2:Y:S04]  /*a650*/  LDL R13, [R1+0x65c] ;  /* 0x00065c00010d7983 */ /* 0x001ea80000100800 */
[----:B------:R-:W1:Y:S04]  /*a660*/  LDL R2, [R1+0x688] ;  /* 0x0006880001027983 */ /* 0x000e680000100800 */
[----:B------:R-:W1:Y:S02]  /*a670*/  LDL R3, [R1+0x68c] ;  /* 0x00068c0001037983 */ /* 0x000e640000100800 */
[----:B-1----:R-:W-:-:S04]  /*a680*/  @P1 LOP3.LUT R3, R3, R2, RZ, 0x3c, !PT ;  /* 0x0000000203031212 */ /* 0x002fc800078e3cff */
[----:B------:R-:W-:-:S04]  /*a690*/  @P1 LOP3.LUT R2, R3, R2, RZ, 0x3c, !PT ;  /* 0x0000000203021212 */ /* 0x000fc800078e3cff */
[----:B------:R-:W-:-:S05]  /*a6a0*/  @P1 LOP3.LUT R3, R3, R2, RZ, 0x3c, !PT ;  /* 0x0000000203031212 */ /* 0x000fca00078e3cff */
[----:B------:R-:W3:Y:S04]  /*a6b0*/  @P1 LDG.E.U8 R21, desc[UR6][R2.64] ;  /* 0x0000000602151981 */ /* 0x000ee8000c1e1100 */
[----:B--2---:R0:W-:Y:S04]  /*a6c0*/  STL [R1+0x34], R4 ;  /* 0x0000340401007387 */ /* 0x0041e80000100800 */
[----:B0-----:R-:W2:Y:S01]  /*a6d0*/  LDL R4, [R1+0x5dc] ;  /* 0x0005dc0001047983 */ /* 0x001ea20000100800 */
[----:B------:R-:W-:-:S03]  /*a6e0*/  ISETP.GT.AND P2, PT, R0, 0x5b, PT ;  /* 0x0000005b0000780c */ /* 0x000fc60003f44270 */
[----:B---3--:R0:W-:Y:S04]  /*a6f0*/  STL [R1+0x30], R21 ;  /* 0x0000301501007387 */ /* 0x0081e80000100800 */
[----:B0-----:R-:W3:Y:S04]  /*a700*/  LDL.LU R21, [R1+0x1b1c] ;  /* 0x001b1c0001157983 */ /* 0x001ee80000300800 */
[----:B------:R-:W2:Y:S01]  /*a710*/  LDL R3, [R1+0x680] ;  /* 0x0006800001037983 */ /* 0x000ea20000100800 */
[----:B------:R-:W-:Y:S01]  /*a720*/  ISETP.GT.AND P3, PT, R0, 0x60, PT ;  /* 0x000000600000780c */ /* 0x000fe20003f64270 */
[----:B-----5:R-:W-:Y:S01]  /*a730*/  @P2 IMAD.MOV.U32 R2, RZ, RZ, R8 ;  /* 0x000000ffff022224 */ /* 0x020fe200078e0008 */
[----:B------:R-:W-:Y:S01]  /*a740*/  PRMT R22, RZ, 0x7610, R22 ;  /* 0x00007610ff167816 */ /* 0x000fe20000000016 */
[----:B------:R-:W5:Y:S01]  /*a750*/  LDL R8, [R1+0x654] ;  /* 0x0006540001087983 */ /* 0x000f620000100800 */
[----:B------:R-:W-:-:S02]  /*a760*/  PRMT R9, RZ, 0x7610, R9 ;  /* 0x00007610ff097816 */ /* 0x000fc40000000009 */
[----:B------:R-:W-:Y:S02]  /*a770*/  ISETP.GT.AND P4, PT, R0, 0x70, PT ;  /* 0x000000700000780c */ /* 0x000fe40003f84270 */
[----:B--2---:R0:W2:Y:S05]  /*a780*/  @P2 LDG.E.U8 R22, desc[UR6][R2.64] ;  /* 0x0000000602162981 */ /* 0x0040aa000c1e1100 */
[----:B0-----:R-:W-:Y:S02]  /*a790*/  @P3 IMAD.MOV.U32 R2, RZ, RZ, R13 ;  /* 0x000000ffff023224 */ /* 0x001fe400078e000d */
[----:B------:R-:W-:-:S05]  /*a7a0*/  @P3 IMAD.MOV.U32 R3, RZ, RZ, R15 ;  /* 0x000000ffff033224 */ /* 0x000fca00078e000f */
[----:B------:R0:W3:Y:S01]  /*a7b0*/  @P3 LDG.E.U8 R9, desc[UR6][R2.64] ;  /* 0x0000000602093981 */ /* 0x0000e2000c1e1100 */
[----:B------:R-:W-:Y:S01]  /*a7c0*/  PRMT R20, RZ, 0x7610, R20 ;  /* 0x00007610ff147816 */ /* 0x000fe20000000014 */
[----:B0-----:R-:W-:Y:S02]  /*a7d0*/  @P4 IMAD.MOV.U32 R2, RZ, RZ, R4 ;  /* 0x000000ffff024224 */ /* 0x001fe400078e0004 */
[----:B------:R-:W-:-:S05]  /*a7e0*/  @P4 IMAD.MOV.U32 R3, RZ, RZ, R5 ;  /* 0x000000ffff034224 */ /* 0x000fca00078e0005 */
[----:B------:R5:W4:Y:S04]  /*a7f0*/  @P4 LDG.E.U8 R20, desc[UR6][R2.64] ;  /* 0x0000000602144981 */ /* 0x000b28000c1e1100 */
[----:B--2---:R0:W-:Y:S04]  /*a800*/  STL [R1+0x2c], R22 ;  /* 0x00002c1601007387 */ /* 0x0041e80000100800 */
[----:B0-----:R-:W2:Y:S04]  /*a810*/  LDL.LU R22, [R1+0x1b18] ;  /* 0x001b180001167983 */ /* 0x001ea80000300800 */
[----:B------:R-:W2:Y:S04]  /*a820*/  LDL R15, [R1+0x5d4] ;  /* 0x0005d400010f7983 */ /* 0x000ea80000100800 */
[----:B------:R-:W2:Y:S04]  /*a830*/  LDL R5, [R1+0x648] ;  /* 0x0006480001057983 */ /* 0x000ea80000100800 */
[----:B------:R-:W2:Y:S04]  /*a840*/  LDL R4, [R1+0x64c] ;  /* 0x00064c0001047983 */ /* 0x000ea80000100800 */
[----:B------:R-:W2:Y:S04]  /*a850*/  LDL R13, [R1+0x5c8] ;  /* 0x0005c800010d7983 */ /* 0x000ea80000100800 */
[----:B---3--:R0:W-:Y:S04]  /*a860*/  STL [R1+0x24], R9 ;  /* 0x0000240901007387 */ /* 0x0081e80000100800 */
[----:B------:R-:W3:Y:S01]  /*a870*/  LDL R3, [R1+0x650] ;  /* 0x0006500001037983 */ /* 0x000ee20000100800 */
[----:B------:R-:W-:-:S02]  /*a880*/  ISETP.GT.AND P0, PT, R0, 0x61, PT ;  /* 0x000000610000780c */ /* 0x000fc40003f04270 */
[----:B------:R-:W-:Y:S01]  /*a890*/  PRMT R7, RZ, 0x7610, R7 ;  /* 0x00007610ff077816 */ /* 0x000fe20000000007 */
[----:B0-----:R-:W2:Y:S10]  /*a8a0*/  LDL R9, [R1+0x5cc] ;  /* 0x0005cc0001097983 */ /* 0x001eb40000100800 */
[----:B-----5:R-:W-:-:S02]  /*a8b0*/  @P0 IMAD.MOV.U32 R2, RZ, RZ, R8 ;  /* 0x000000ffff020224 */ /* 0x020fc400078e0008 */
[----:B------:R-:W5:Y:S04]  /*a8c0*/  LDL R8, [R1+0x678] ;  /* 0x0006780001087983 */ /* 0x000f680000100800 */
[----:B---3--:R-:W3:Y:S04]  /*a8d0*/  @P0 LDG.E.U8 R7, desc[UR6][R2.64] ;  /* 0x0000000602070981 */ /* 0x008ee8000c1e1100 */
[----:B------:R-:W2:Y:S01]  /*a8e0*/  LDL R3, [R1+0x5d0] ;  /* 0x0005d00001037983 */ /* 0x000ea20000100800 */
[C---:B------:R-:W-:Y:S02]  /*a8f0*/  ISETP.GT.AND P2, PT, R0.reuse, 0x71, PT ;  /* 0x000000710000780c */ /* 0x040fe40003f44270 */
[----:B------:R-:W-:-:S02]  /*a900*/  ISETP.GT.AND P1, PT, R0, 0x62, PT ;  /* 0x000000620000780c */ /* 0x000fc40003f24270 */
[----:B------:R-:W-:Y:S02]  /*a910*/  PRMT R16, RZ, 0x7610, R16 ;  /* 0x00007610ff107816 */ /* 0x000fe40000000010 */
[C---:B------:R-:W-:Y:S01]  /*a920*/  ISETP.GT.AND P3, PT, R0.reuse, 0x72, PT ;  /* 0x000000720000780c */ /* 0x040fe20003f64270 */
[----:B---3--:R0:W-:Y:S04]  /*a930*/  STL [R1+0x20], R7 ;  /* 0x0000200701007387 */ /* 0x0081e80000100800 */
[----:B0-----:R-:W3:Y:S01]  /*a940*/  LDL R7, [R1+0x67c] ;  /* 0x00067c0001077983 */ /* 0x001ee20000100800 */
[----:B------:R-:W-:Y:S01]  /*a950*/  PRMT R11, RZ, 0x7610, R11 ;  /* 0x00007610ff0b7816 */ /* 0x000fe2000000000b */
[----:B--2---:R-:W-:Y:S01]  /*a960*/  @P2 IMAD.MOV.U32 R2, RZ, RZ, R15 ;  /* 0x000000ffff022224 */ /* 0x004fe200078e000f */
[----:B------:R-:W-:-:S04]  /*a970*/  ISETP.GT.AND P0, PT, R0, 0x5c, PT ;  /* 0x0000005c0000780c */ /* 0x000fc80003f04270 */
[----:B------:R0:W2:Y:S04]  /*a980*/  @P2 LDG.E.U8 R16, desc[UR6][R2.64] ;  /* 0x0000000602102981 */ /* 0x0000a8000c1e1100 */
[----:B------:R1:W4:Y:S01]  /*a990*/  @P1 LDG.E.U8 R11, desc[UR6][R4.64] ;  /* 0x00000006040b1981 */ /* 0x000322000c1e1100 */
[----:B0-----:R-:W-:Y:S01]  /*a9a0*/  PRMT R2, RZ, 0x7610, R2 ;  /* 0x00007610ff027816 */ /* 0x001fe20000000002 */
[----:B-1----:R-:W-:Y:S02]  /*a9b0*/  @P3 IMAD.MOV.U32 R4, RZ, RZ, R9 ;  /* 0x000000ffff043224 */ /* 0x002fe400078e0009 */
[----:B------:R-:W-:Y:S01]  /*a9c0*/  @P3 IMAD.MOV.U32 R5, RZ, RZ, R13 ;  /* 0x000000ffff053224 */ /* 0x000fe200078e000d */
[----:B------:R-:W-:-:S04]  /*a9d0*/  PRMT R6, RZ, 0x7610, R6 ;  /* 0x00007610ff067816 */ /* 0x000fc80000000006 */
[----:B------:R5:W4:Y:S02]  /*a9e0*/  @P3 LDG.E.U8 R2, desc[UR6][R4.64] ;  /* 0x0000000604023981 */ /* 0x000b24000c1e1100 */
[----:B-----5:R-:W-:Y:S02]  /*a9f0*/  @P0 IMAD.MOV.U32 R5, RZ, RZ, R8 ;  /* 0x000000ffff050224 */ /* 0x020fe400078e0008 */
[----:B---3--:R-:W-:-:S05]  /*aa00*/  @P0 IMAD.MOV.U32 R4, RZ, RZ, R7 ;  /* 0x000000ffff040224 */ /* 0x008fca00078e0007 */
[----:B------:R-:W3:Y:S04]  /*aa10*/  @P0 LDG.E.U8 R6, desc[UR6][R4.64] ;  /* 0x0000000604060981 */ /* 0x000ee8000c1e1100 */
[----:B--2---:R-:W-:Y:S04]  /*aa20*/  STL [R1+0x1b0c], R16 ;  /* 0x001b0c1001007387 */ /* 0x004fe80000100800 */
[----:B----4-:R0:W-:Y:S04]  /*aa30*/  STL [R1+0x18], R11 ;  /* 0x0000180b01007387 */ /* 0x0101e80000100800 */
[----:B------:R-:W2:Y:S04]  /*aa40*/  LDL R5, [R1+0x640] ;  /* 0x0006400001057983 */ /* 0x000ea80000100800 */
[----:B------:R-:W4:Y:S04]  /*aa50*/  LDL R15, [R1+0x5c0] ;  /* 0x0005c000010f7983 */ /* 0x000f280000100800 */
[----:B0-----:R-:W5:Y:S04]  /*aa60*/  LDL R11, [R1+0x644] ;  /* 0x00064400010b7983 */ /* 0x001f680000100800 */
[----:B------:R-:W2:Y:S04]  /*aa70*/  LDL R13, [R1+0x5c4] ;  /* 0x0005c400010d7983 */ /* 0x000ea80000100800 */
[----:B------:R-:W4:Y:S01]  /*aa80*/  LDL R7, [R1+0x638] ;  /* 0x0006380001077983 */ /* 0x000f220000100800 */
[----:B------:R-:W-:-:S03]  /*aa90*/  ISETP.GT.AND P2, PT, R0, 0x63, PT ;  /* 0x000000630000780c */ /* 0x000fc60003f44270 */
[----:B---3--:R0:W-:Y:S01]  /*aaa0*/  STL [R1+0x28], R6 ;  /* 0x0000280601007387 */ /* 0x0081e20000100800 */
[----:B------:R-:W-:Y:S02]  /*aab0*/  PRMT R10, RZ, 0x7610, R10 ;  /* 0x00007610ff0a7816 */ /* 0x000fe4000000000a */
[----:B------:R-:W-:Y:S01]  /*aac0*/  ISETP.GT.AND P1, PT, R0, 0x64, PT ;  /* 0x000000640000780c */ /* 0x000fe20003f24270 */
[----:B------:R-:W3:Y:S01]  /*aad0*/  LDL R9, [R1+0x5b8] ;  /* 0x0005b80001097983 */ /* 0x000ee20000100800 */
[----:B------:R-:W-:-:S03]  /*aae0*/  PRMT R24, RZ, 0x7610, R24 ;  /* 0x00007610ff187816 */ /* 0x000fc60000000018 */
[----:B------:R-:W3:Y:S04]  /*aaf0*/  LDL R8, [R1+0x5bc] ;  /* 0x0005bc0001087983 */ /* 0x000ee80000100800 */
[----:B0-----:R-:W4:Y:S01]  /*ab00*/  LDL R6, [R1+0x63c] ;  /* 0x00063c0001067983 */ /* 0x001f220000100800 */
[----:B-----5:R-:W-:Y:S01]  /*ab10*/  @P2 IMAD.MOV.U32 R4, RZ, RZ, R11 ;  /* 0x000000ffff042224 */ /* 0x020fe200078e000b */
[C---:B------:R-:W-:Y:S02]  /*ab20*/  ISETP.GT.AND P4, PT, R0.reuse, 0x73, PT ;  /* 0x000000730000780c */ /* 0x040fe40003f84270 */
[----:B------:R-:W5:Y:S04]  /*ab30*/  LDL R11, [R1+0x630] ;  /* 0x00063000010b7983 */ /* 0x000f680000100800 */
[----:B--2---:R0:W2:Y:S04]  /*ab40*/  @P2 LDG.E.U8 R10, desc[UR6][R4.64] ;  /* 0x00000006040a2981 */ /* 0x0040a8000c1e1100 */
[----:B----4-:R3:W4:Y:S01]  /*ab50*/  @P1 LDG.E.U8 R24, desc[UR6][R6.64] ;  /* 0x0000000606181981 */ /* 0x010722000c1e1100 */
[----:B------:R-:W-:-:S02]  /*ab60*/  ISETP.GT.AND P3, PT, R0, 0x74, PT ;  /* 0x000000740000780c */ /* 0x000fc40003f64270 */
[----:B0-----:R-:W-:Y:S02]  /*ab70*/  @P4 IMAD.MOV.U32 R4, RZ, RZ, R13 ;  /* 0x000000ffff044224 */ /* 0x001fe400078e000d */
[----:B------:R-:W-:Y:S01]  /*ab80*/  @P4 IMAD.MOV.U32 R5, RZ, RZ, R15 ;  /* 0x000000ffff054224 */ /* 0x000fe200078e000f */
[----:B--2---:R0:W-:Y:S04]  /*ab90*/  STL [R1+0x14], R10 ;  /* 0x0000140a01007387 */ /* 0x0041e80000100800 */
[----:B------:R-:W2:Y:S04]  /*aba0*/  LDL R15, [R1+0x5b0] ;  /* 0x0005b000010f7983 */ /* 0x000ea80000100800 */
[----:B------:R-:W2:Y:S04]  /*abb0*/  LDL R13, [R1+0x5b4] ;  /* 0x0005b400010d7983 */ /* 0x000ea80000100800 */
[----:B0-----:R-:W2:Y:S01]  /*abc0*/  LDL R10, [R1+0x634] ;  /* 0x00063400010a7983 */ /* 0x001ea20000100800 */
[----:B---3--:R-:W-:-:S02]  /*abd0*/  @P3 IMAD.MOV.U32 R6, RZ, RZ, R8 ;  /* 0x000000ffff063224 */ /* 0x008fc400078e0008 */
[----:B------:R-:W-:Y:S01]  /*abe0*/  @P3 IMAD.MOV.U32 R7, RZ, RZ, R9 ;  /* 0x000000ffff073224 */ /* 0x000fe200078e0009 */
[----:B----4-:R0:W-:Y:S04]  /*abf0*/  STL [R1+0x10], R24 ;  /* 0x0000101801007387 */ /* 0x0101e80000100800 */
[----:B0-----:R-:W3:Y:S04]  /*ac00*/  LDL.LU R24, [R1+0x1b14] ;  /* 0x001b140001187983 */ /* 0x001ee80000300800 */
[----:B------:R-:W4:Y:S04]  /*ac10*/  LDL R9, [R1+0x628] ;  /* 0x0006280001097983 */ /* 0x000f280000100800 */
[----:B------:R-:W4:Y:S01]  /*ac20*/  LDL R8, [R1+0x62c] ;  /* 0x00062c0001087983 */ /* 0x000f220000100800 */
[----:B------:R-:W-:-:S02]  /*ac30*/  PRMT R3, RZ, 0x7610, R3 ;  /* 0x00007610ff037816 */ /* 0x000fc40000000003 */
[C---:B------:R-:W-:Y:S02]  /*ac40*/  ISETP.GT.AND P0, PT, R0.reuse, 0x65, PT ;  /* 0x000000650000780c */ /* 0x040fe40003f04270 */
[C---:B------:R-:W-:Y:S02]  /*ac50*/  ISETP.GT.AND P2, PT, R0.reuse, 0x75, PT ;  /* 0x000000750000780c */ /* 0x040fe40003f44270 */
[----:B------:R0:W3:Y:S01]  /*ac60*/  @P4 LDG.E.U8 R3, desc[UR6][R4.64] ;  /* 0x0000000604034981 */ /* 0x0000e2000c1e1100 */
[----:B------:R-:W-:Y:S02]  /*ac70*/  PRMT R16, RZ, 0x7610, R16 ;  /* 0x00007610ff107816 */ /* 0x000fe40000000010 */
[----:B------:R-:W-:Y:S02]  /*ac80*/  ISETP.GT.AND P1, PT, R0, 0x66, PT ;  /* 0x000000660000780c */ /* 0x000fe40003f24270 */
[----:B0-----:R-:W-:-:S06]  /*ac90*/  PRMT R4, RZ, 0x7610, R4 ;  /* 0x00007610ff047816 */ /* 0x001fcc0000000004 */
[----:B------:R2:W3:Y:S01]  /*aca0*/  @P3 LDG.E.U8 R4, desc[UR6][R6.64] ;  /* 0x0000000606043981 */ /* 0x0004e2000c1e1100 */
[----:B------:R-:W-:Y:S02]  /*acb0*/  PRMT R5, RZ, 0x7610, R5 ;  /* 0x00007610ff057816 */ /* 0x000fe40000000005 */
[----:B------:R-:W-:Y:S01]  /*acc0*/  PRMT R12, RZ, 0x7610, R12 ;  /* 0x00007610ff0c7816 */ /* 0x000fe2000000000c */
[----:B--2---:R-:W-:Y:S02]  /*acd0*/  @P0 IMAD.MOV.U32 R6, RZ, RZ, R10 ;  /* 0x000000ffff060224 */ /* 0x004fe400078e000a */
[----:B-----5:R-:W-:Y:S01]  /*ace0*/  @P0 IMAD.MOV.U32 R7, RZ, RZ, R11 ;  /* 0x000000ffff070224 */ /* 0x020fe200078e000b */
[----:B------:R-:W2:Y:S04]  /*acf0*/  LDL R10, [R1+0x5ac] ;  /* 0x0005ac00010a7983 */ /* 0x000ea80000100800 */
[----:B------:R0:W5:Y:S04]  /*ad00*/  @P0 LDG.E.U8 R16, desc[UR6][R6.64] ;  /* 0x0000000606100981 */ /* 0x000168000c1e1100 */
[----:B------:R-:W3:Y:S01]  /*ad10*/  LDL R11, [R1+0x5a8] ;  /* 0x0005a800010b7983 */ /* 0x000ee20000100800 */
[----:B0-----:R-:W-:-:S02]  /*ad20*/  @P2 IMAD.MOV.U32 R6, RZ, RZ, R13 ;  /* 0x000000ffff062224 */ /* 0x001fc400078e000d */
[----:B------:R-:W-:-:S05]  /*ad30*/  @P2 IMAD.MOV.U32 R7, RZ, RZ, R15 ;  /* 0x000000ffff072224 */ /* 0x000fca00078e000f */
[----:B------:R0:W3:Y:S04]  /*ad40*/  @P2 LDG.E.U8 R5, desc[UR6][R6.64] ;  /* 0x0000000606052981 */ /* 0x0000e8000c1e1100 */
[----:B----4-:R2:W4:Y:S01]  /*ad50*/  @P1 LDG.E.U8 R12, desc[UR6][R8.64] ;  /* 0x00000006080c1981 */ /* 0x010522000c1e1100 */
[----:B------:R-:W-:Y:S02]  /*ad60*/  ISETP.GT.AND P3, PT, R0, 0x76, PT ;  /* 0x000000760000780c */ /* 0x000fe40003f64270 */
[----:B0-----:R-:W-:-:S11]  /*ad70*/  PRMT R6, RZ, 0x7610, R6 ;  /* 0x00007610ff067816 */ /* 0x001fd60000000006 */
[----:B--2---:R-:W-:Y:S01]  /*ad80*/  @P3 IMAD.MOV.U32 R8, RZ, RZ, R10 ;  /* 0x000000ffff083224 */ /* 0x004fe200078e000a */
[----:B-----5:R0:W-:Y:S01]  /*ad90*/  STL [R1+0xc], R16 ;  /* 0x00000c1001007387 */ /* 0x0201e20000100800 */
[----:B---3--:R-:W-:-:S03]  /*ada0*/  @P3 IMAD.MOV.U32 R9, RZ, RZ, R11 ;  /* 0x000000ffff093224 */ /* 0x008fc600078e000b */
[----:B------:R-:W2:Y:S04]  /*adb0*/  LDL R15, [R1+0x624] ;  /* 0x00062400010f7983 */ /* 0x000ea80000100800 */
[----:B------:R1:W3:Y:S04]  /*adc0*/  @P3 LDG.E.U8 R6, desc[UR6][R8.64] ;  /* 0x0000000608063981 */ /* 0x0002e8000c1e1100 */
[----:B0-----:R-:W5:Y:S04]  /*add0*/  LDL R16, [R1+0x620] ;  /* 0x0006200001107983 */ /* 0x001f680000100800 */
[----:B------:R-:W-:Y:S04]  /*ade0*/  STL [R1+0x1b08], R5 ;  /* 0x001b080501007387 */ /* 0x000fe80000100800 */
[----:B------:R-:W2:Y:S04]  /*adf0*/  LDL R13, [R1+0x5a0] ;  /* 0x0005a000010d7983 */ /* 0x000ea80000100800 */
[----:B----4-:R0:W-:Y:S04]  /*ae00*/  STL [R1+0x8], R12 ;  /* 0x0000080c01007387 */ /* 0x0101e80000100800 */
[----:B------:R-:W1:Y:S04]  /*ae10*/  LDL R8, [R1+0x670] ;  /* 0x0006700001087983 */ /* 0x000e680000100800 */
[----:B------:R-:W1:Y:S01]  /*ae20*/  LDL R9, [R1+0x674] ;  /* 0x0006740001097983 */ /* 0x000e620000100800 */
[----:B------:R-:W-:-:S02]  /*ae30*/  ISETP.GT.AND P0, PT, R0, 0x5d, PT ;  /* 0x0000005d0000780c */ /* 0x000fc40003f04270 */
[C---:B------:R-:W-:Y:S01]  /*ae40*/  ISETP.GT.AND P2, PT, R0.reuse, 0x67, PT ;  /* 0x000000670000780c */ /* 0x040fe20003f44270 */
[----:B------:R-:W4:Y:S01]  /*ae50*/  LDL R11, [R1+0x618] ;  /* 0x00061800010b7983 */ /* 0x000f220000100800 */
[----:B------:R-:W-:Y:S02]  /*ae60*/  PRMT R23, RZ, 0x7610, R23 ;  /* 0x00007610ff177816 */ /* 0x000fe40000000017 */
[----:B------:R-:W-:Y:S01]  /*ae70*/  PRMT R14, RZ, 0x7610, R14 ;  /* 0x00007610ff0e7816 */ /* 0x000fe2000000000e */
[----:B------:R-:W4:Y:S01]  /*ae80*/  LDL R10, [R1+0x61c] ;  /* 0x00061c00010a7983 */ /* 0x000f220000100800 */
[----:B------:R-:W-:-:S03]  /*ae90*/  ISETP.GT.AND P1, PT, R0, 0x68, PT ;  /* 0x000000680000780c */ /* 0x000fc60003f24270 */
[----:B0-----:R-:W2:Y:S02]  /*aea0*/  LDL R12, [R1+0x5a4] ;  /* 0x0005a400010c7983 */ /* 0x001ea40000100800 */
[----:B-1----:R-:W-:-:S04]  /*aeb0*/  @P0 LOP3.LUT R9, R9, R8, RZ, 0x3c, !PT ;  /* 0x0000000809090212 */ /* 0x002fc800078e3cff */
[----:B------:R-:W-:-:S04]  /*aec0*/  @P0 LOP3.LUT R8, R9, R8, RZ, 0x3c, !PT ;  /* 0x0000000809080212 */ /* 0x000fc800078e3cff */
[----:B------:R-:W-:-:S05]  /*aed0*/  @P0 LOP3.LUT R9, R9, R8, RZ, 0x3c, !PT ;  /* 0x0000000809090212 */ /* 0x000fca00078e3cff */
[----:B------:R2:W3:Y:S02]  /*aee0*/  @P0 LDG.E.U8 R23, desc[UR6][R8.64] ;  /* 0x0000000608170981 */ /* 0x0004e4000c1e1100 */
[----:B--2---:R-:W-:Y:S02]  /*aef0*/  @P2 IMAD.MOV.U32 R8, RZ, RZ, R15 ;  /* 0x000000ffff082224 */ /* 0x004fe400078e000f */
[----:B-----5:R-:W-:-:S05]  /*af00*/  @P2 IMAD.MOV.U32 R9, RZ, RZ, R16 ;  /* 0x000000ffff092224 */ /* 0x020fca00078e0010 */
[----:B------:R-:W2:Y:S01]  /*af10*/  @P2 LDG.E.U8 R14, desc[UR6][R8.64] ;  /* 0x00000006080e2981 */ /* 0x000ea2000c1e1100 */
[----:B------:R-:W-:-:S06]  /*af20*/  PRMT R5, RZ, 0x7610, R5 ;  /* 0x00007610ff057816 */ /* 0x000fcc0000000005 */
[----:B----4-:R-:W4:Y:S04]  /*af30*/  @P1 LDG.E.U8 R5, desc[UR6][R10.64] ;  /* 0x000000060a051981 */ /* 0x010f28000c1e1100 */
[----:B---3--:R0:W-:Y:S04]  /*af40*/  STL [R1+0x1c], R23 ;  /* 0x00001c1701007387 */ /* 0x0081e80000100800 */
[----:B0-----:R-:W3:Y:S04]  /*af50*/  LDL.LU R23, [R1+0x1b10] ;  /* 0x001b100001177983 */ /* 0x001ee80000300800 */
[----:B------:R-:W5:Y:S04]  /*af60*/  LDL R16, [R1+0x59c] ;  /* 0x00059c0001107983 */ /* 0x000f680000100800 */
[----:B------:R-:W3:Y:S04]  /*af70*/  LDL R15, [R1+0x610] ;  /* 0x00061000010f7983 */ /* 0x000ee80000100800 */
[----:B--2---:R0:W-:Y:S04]  /*af80*/  STL [R1+0x4], R14 ;  /* 0x0000040e01007387 */ /* 0x0041e80000100800 */
[----:B------:R-:W2:Y:S01]  /*af90*/  LDL R11, [R1+0x598] ;  /* 0x00059800010b7983 */ /* 0x000ea20000100800 */
[----:B------:R-:W-:-:S02]  /*afa0*/  ISETP.GT.AND P4, PT, R0, 0x77, PT ;  /* 0x000000770000780c */ /* 0x000fc40003f84270 */
[----:B------:R-:W-:Y:S02]  /*afb0*/  ISETP.GT.AND P3, PT, R0, 0x78, PT ;  /* 0x000000780000780c */ /* 0x000fe40003f64270 */
[----:B------:R-:W-:Y:S01]  /*afc0*/  PRMT R7, RZ, 0x7610, R7 ;  /* 0x00007610ff077816 */ /* 0x000fe20000000007 */
[----:B0-----:R-:W3:Y:S08]  /*afd0*/  LDL R14, [R1+0x614] ;  /* 0x00061400010e7983 */ /* 0x001ef00000100800 */
[----:B------:R-:W-:-:S02]  /*afe0*/  @P4 IMAD.MOV.U32 R8, RZ, RZ, R12 ;  /* 0x000000ffff084224 */ /* 0x000fc400078e000c */
[----:B------:R-:W-:Y:S01]  /*aff0*/  @P4 IMAD.MOV.U32 R9, RZ, RZ, R13 ;  /* 0x000000ffff094224 */ /* 0x000fe200078e000d */
[----:B------:R-:W3:Y:S04]  /*b000*/  LDL R12, [R1+0x608] ;  /* 0x00060800010c7983 */ /* 0x000ee80000100800 */
[----:B------:R0:W3:Y:S04]  /*b010*/  @P4 LDG.E.U8 R7, desc[UR6][R8.64] ;  /* 0x0000000608074981 */ /* 0x0000e8000c1e1100 */
[----:B------:R-:W3:Y:S01]  /*b020*/  LDL R13, [R1+0x594] ;  /* 0x00059400010d7983 */ /* 0x000ee20000100800 */
[----:B0-----:R-:W-:-:S03]  /*b030*/  PRMT R8, RZ, 0x7610, R8 ;  /* 0x00007610ff087816 */ /* 0x001fc60000000008 */
[----:B----4-:R0:W-:Y:S04]  /*b040*/  STL [R1], R5 ;  /* 0x0000000501007387 */ /* 0x0101e80000100800 */
[----:B0-----:R-:W4:Y:S01]  /*b050*/  LDL R5, [R1+0x60c] ;  /* 0x00060c0001057983 */ /* 0x001f220000100800 */
[----:B-----5:R-:W-:Y:S01]  /*b060*/  @P3 IMAD.MOV.U32 R10, RZ, RZ, R16 ;  /* 0x000000ffff0a3224 */ /* 0x020fe200078e0010 */
[C---:B------:R-:W-:Y:S02]  /*b070*/  ISETP.GT.AND P0, PT, R0.reuse, 0x69, PT ;  /* 0x000000690000780c */ /* 0x040fe40003f04270 */
[----:B------:R-:W5:Y:S04]  /*b080*/  LDL R16, [R1+0x58c] ;  /* 0x00058c0001107983 */ /* 0x000f680000100800 */
[----:B--2---:R3:W2:Y:S01]  /*b090*/  @P3 LDG.E.U8 R8, desc[UR6][R10.64] ;  /* 0x000000060a083981 */ /* 0x0046a2000c1e1100 */
[----:B------:R-:W-:-:S02]  /*b0a0*/  ISETP.GT.AND P2, PT, R0, 0x79, PT ;  /* 0x000000790000780c */ /* 0x000fc40003f44270 */
[----:B------:R-:W-:Y:S02]  /*b0b0*/  ISETP.GT.AND P1, PT, R0, 0x6a, PT ;  /* 0x0000006a0000780c */ /* 0x000fe40003f24270 */
[----:B------:R-:W-:Y:S02]  /*b0c0*/  PRMT R29, RZ, 0x7610, R29 ;  /* 0x00007610ff1d7816 */ /* 0x000fe4000000001d */
[----:B---3--:R-:W-:Y:S02]  /*b0d0*/  @P0 IMAD.MOV.U32 R10, RZ, RZ, R14 ;  /* 0x000000ffff0a0224 */ /* 0x008fe400078e000e */
[----:B------:R-:W-:Y:S01]  /*b0e0*/  @P0 IMAD.MOV.U32 R11, RZ, RZ, R15 ;  /* 0x000000ffff0b0224 */ /* 0x000fe200078e000f */
[----:B------:R-:W-:-:S04]  /*b0f0*/  PRMT R27, RZ, 0x7610, R27 ;  /* 0x00007610ff1b7816 */ /* 0x000fc8000000001b */
[----:B------:R0:W3:Y:S02]  /*b100*/  @P0 LDG.E.U8 R29, desc[UR6][R10.64] ;  /* 0x000000060a1d0981 */ /* 0x0000e4000c1e1100 */
[----:B0-----:R-:W-:Y:S02]  /*b110*/  @P2 IMAD.MOV.U32 R10, RZ, RZ, R13 ;  /* 0x000000ffff0a2224 */ /* 0x001fe400078e000d */
[----:B------:R-:W-:Y:S02]  /*b120*/  @P1 IMAD.MOV.U32 R13, RZ, RZ, R12 ;  /* 0x000000ffff0d1224 */ /* 0x000fe400078e000c */
[----:B----4-:R-:W-:-:S05]  /*b130*/  @P1 IMAD.MOV.U32 R12, RZ, RZ, R5 ;  /* 0x000000ffff0c1224 */ /* 0x010fca00078e0005 */
[----:B------:R5:W4:Y:S04]  /*b140*/  @P1 LDG.E.U8 R27, desc[UR6][R12.64] ;  /* 0x000000060c1b1981 */ /* 0x000b28000c1e1100 */
[----:B--2---:R0:W-:Y:S04]  /*b150*/  STL [R1+0x1b04], R8 ;  /* 0x001b040801007387 */ /* 0x0041e80000100800 */
[----:B------:R-:W2:Y:S04]  /*b160*/  LDL R13, [R1+0x588] ;  /* 0x00058800010d7983 */ /* 0x000ea80000100800 */
[----:B------:R-:W2:Y:S04]  /*b170*/  LDL R15, [R1+0x668] ;  /* 0x00066800010f7983 */ /* 0x000ea80000100800 */
[----:B0-----:R-:W2:Y:S04]  /*b180*/  LDL R8, [R1+0x590] ;  /* 0x0005900001087983 */ /* 0x001ea80000100800 */
[----:B------:R-:W3:Y:S01]  /*b190*/  LDL R14, [R1+0x66c] ;  /* 0x00066c00010e7983 */ /* 0x000ee20000100800 */
[----:B------:R-:W-:-:S02]  /*b1a0*/  ISETP.GT.AND P3, PT, R0, 0x7a, PT ;  /* 0x0000007a0000780c */ /* 0x000fc40003f64270 */
[----:B------:R-:W-:Y:S01]  /*b1b0*/  PRMT R9, RZ, 0x7610, R9 ;  /* 0x00007610ff097816 */ /* 0x000fe20000000009 */
[----:B------:R-:W3:Y:S01]  /*b1c0*/  LDL R5, [R1+0x604] ;  /* 0x0006040001057983 */ /* 0x000ee20000100800 */
[----:B------:R-:W-:Y:S02]  /*b1d0*/  ISETP.GT.AND P0, PT, R0, 0x5e, PT ;  /* 0x0000005e0000780c */ /* 0x000fe40003f04270 */
[----:B------:R-:W-:-:S07]  /*b1e0*/  PRMT R28, RZ, 0x7610, R28 ;  /* 0x00007610ff1c7816 */ /* 0x000fce000000001c */
[----:B-----5:R-:W-:Y:S01]  /*b1f0*/  @P3 IMAD.MOV.U32 R12, RZ, RZ, R16 ;  /* 0x000000ffff0c3224 */ /* 0x020fe200078e0010 */
[----:B------:R-:W-:Y:S01]  /*b200*/  ISETP.GT.AND P1, PT, R0, 0x6c, PT ;  /* 0x0000006c0000780c */ /* 0x000fe20003f24270 */
[----:B------:R-:W5:Y:S01]  /*b210*/  LDL R16, [R1+0x584] ;  /* 0x0005840001107983 */ /* 0x000f620000100800 */
[----:B--2---:R-:W-:-:S03]  /*b220*/  @P2 IMAD.MOV.U32 R11, RZ, RZ, R8 ;  /* 0x000000ffff0b2224 */ /* 0x004fc600078e0008 */
[----:B------:R-:W2:Y:S04]  /*b230*/  LDL R8, [R1+0x600] ;  /* 0x0006000001087983 */ /* 0x000ea80000100800 */
[----:B------:R0:W4:Y:S02]  /*b240*/  @P2 LDG.E.U8 R9, desc[UR6][R10.64] ;  /* 0x000000060a092981 */ /* 0x000124000c1e1100 */
[----:B0-----:R-:W-:-:S06]  /*b250*/  PRMT R10, RZ, 0x7610, R10 ;  /* 0x00007610ff0a7816 */ /* 0x001fcc000000000a */
[----:B------:R3:W4:Y:S02]  /*b260*/  @P3 LDG.E.U8 R10, desc[UR6][R12.64] ;  /* 0x000000060c0a3981 */ /* 0x000724000c1e1100 */
[----:B---3--:R-:W-:Y:S02]  /*b270*/  @P0 IMAD.MOV.U32 R12, RZ, RZ, R14 ;  /* 0x000000ffff0c0224 */ /* 0x008fe400078e000e */
[----:B------:R-:W-:Y:S01]  /*b280*/  @P0 IMAD.MOV.U32 R13, RZ, RZ, R15 ;  /* 0x000000ffff0d0224 */ /* 0x000fe200078e000f */
[----:B------:R-:W3:Y:S04]  /*b290*/  LDL R14, [R1+0x5fc] ;  /* 0x0005fc00010e7983 */ /* 0x000ee80000100800 */
[----:B------:R0:W3:Y:S04]  /*b2a0*/  @P0 LDG.E.U8 R28, desc[UR6][R12.64] ;  /* 0x000000060c1c0981 */ /* 0x0000e8000c1e1100 */
[----:B------:R-:W4:Y:S01]  /*b2b0*/  LDL R15, [R1+0x5f8] ;  /* 0x0005f800010f7983 */ /* 0x000f220000100800 */
[----:B------:R-:W-:-:S02]  /*b2c0*/  ISETP.GT.AND P2, PT, R0, 0x6b, PT ;  /* 0x0000006b0000780c */ /* 0x000fc40003f44270 */
[----:B------:R-:W-:Y:S02]  /*b2d0*/  PRMT R26, RZ, 0x7610, R26 ;  /* 0x00007610ff1a7816 */ /* 0x000fe4000000001a */
[----:B------:R-:W-:-:S09]  /*b2e0*/  PRMT R25, RZ, 0x7610, R25 ;  /* 0x00007610ff197816 */ /* 0x000fd20000000019 */
[----:B0-----:R-:W-:Y:S02]  /*b2f0*/  @P2 IMAD.MOV.U32 R12, RZ, RZ, R5 ;  /* 0x000000ffff0c2224 */ /* 0x001fe400078e0005 */
[----:B--2---:R-:W-:-:S05]  /*b300*/  @P2 IMAD.MOV.U32 R13, RZ, RZ, R8 ;  /* 0x000000ffff0d2224 */ /* 0x004fca00078e0008 */
[----:B------:R5:W2:Y:S04]  /*b310*/  @P2 LDG.E.U8 R26, desc[UR6][R12.64] ;  /* 0x000000060c1a2981 */ /* 0x000aa8000c1e1100 */
[----:B---3--:R0:W-:Y:S04]  /*b320*/  STL [R1+0x1ad8], R28 ;  /* 0x001ad81c01007387 */ /* 0x0081e80000100800 */
[----:B----4-:R-:W3:Y:S01]  /*b330*/  @P1 LDG.E.U8 R25, desc[UR6][R14.64] ;  /* 0x000000060e191981 */ /* 0x010ee2000c1e1100 */
[----:B------:R-:W-:-:S03]  /*b340*/  ISETP.GT.AND P4, PT, R0, 0x7b, PT ;  /* 0x0000007b0000780c */ /* 0x000fc60003f84270 */
[----:B------:R-:W4:Y:S04]  /*b350*/  LDL R8, [R1+0x578] ;  /* 0x0005780001087983 */ /* 0x000f280000100800 */
[----:B0-----:R-:W3:Y:S04]  /*b360*/  LDL R28, [R1+0x580] ;  /* 0x00058000011c7983 */ /* 0x001ee80000100800 */
[----:B------:R-:W4:Y:S02]  /*b370*/  LDL R5, [R1+0x57c] ;  /* 0x00057c0001057983 */ /* 0x000f240000100800 */
[----:B-----5:R-:W-:-:S02]  /*b380*/  @P4 IMAD.MOV.U32 R12, RZ, RZ, R16 ;  /* 0x000000ffff0c4224 */ /* 0x020fc400078e0010 */
[----:B--2---:R0:W-:Y:S04]  /*b390*/  STL [R1+0x1b00], R26 ;  /* 0x001b001a01007387 */ /* 0x0041e80000100800 */
[----:B------:R-:W2:Y:S04]  /*b3a0*/  LDL R16, [R1+0x574] ;  /* 0x0005740001107983 */ /* 0x000ea80000100800 */
[----:B0-----:R-:W5:Y:S01]  /*b3b0*/  LDL R26, [R1+0x570] ;  /* 0x00057000011a7983 */ /* 0x001f620000100800 */
[----:B---3--:R-:W-:-:S03]  /*b3c0*/  @P4 IMAD.MOV.U32 R13, RZ, RZ, R28 ;  /* 0x000000ffff0d4224 */ /* 0x008fc600078e001c */
[----:B------:R-:W3:Y:S04]  /*b3d0*/  LDL R28, [R1+0x5f4] ;  /* 0x0005f400011c7983 */ /* 0x000ee80000100800 */
[----:B------:R0:W-:Y:S04]  /*b3e0*/  STL [R1+0x1af8], R25 ;  /* 0x001af81901007387 */ /* 0x0001e80000100800 */
[----:B0-----:R-:W2:Y:S01]  /*b3f0*/  LDL R25, [R1+0x5f0] ;  /* 0x0005f00001197983 */ /* 0x001ea20000100800 */
[----:B------:R-:W-:Y:S02]  /*b400*/  ISETP.GT.AND P3, PT, R0, 0x7c, PT ;  /* 0x0000007c0000780c */ /* 0x000fe40003f64270 */
[----:B------:R-:W-:-:S02]  /*b410*/  PRMT R11, RZ, 0x7610, R11 ;  /* 0x00007610ff0b7816 */ /* 0x000fc4000000000b */
[----:B------:R-:W-:-:S04]  /*b420*/  ISETP.GT.AND P2, PT, R0, 0x6d, PT ;  /* 0x0000006d0000780c */ /* 0x000fc80003f44270 */
[----:B------:R0:W5:Y:S01]  /*b430*/  @P4 LDG.E.U8 R11, desc[UR6][R12.64] ;  /* 0x000000060c0b4981 */ /* 0x000162000c1e1100 */
[----:B------:R-:W-:-:S04]  /*b440*/  ISETP.GT.AND P4, PT, R0, 0x7d, PT ;  /* 0x0000007d0000780c */ /* 0x000fc80003f84270 */
[----:B----4-:R-:W-:Y:S02]  /*b450*/  @P3 IMAD.MOV.U32 R14, RZ, RZ, R5 ;  /* 0x000000ffff0e3224 */ /* 0x010fe400078e0005 */
[----:B------:R-:W-:Y:S01]  /*b460*/  @P3 IMAD.MOV.U32 R15, RZ, RZ, R8 ;  /* 0x000000ffff0f3224 */ /* 0x000fe200078e0008 */
[----:B------:R-:W-:Y:S01]  /*b470*/  PRMT R17, RZ, 0x7610, R17 ;  /* 0x00007610ff117816 */ /* 0x000fe20000000011 */
[----:B------:R-:W4:Y:S01]  /*b480*/  LDL R8, [R1+0x5e8] ;  /* 0x0005e80001087983 */ /* 0x000f220000100800 */
[----:B0-----:R-:W-:Y:S02]  /*b490*/  PRMT R12, RZ, 0x7610, R12 ;  /* 0x00007610ff0c7816 */ /* 0x001fe4000000000c */
[----:B------:R-:W-:Y:S01]  /*b4a0*/  PRMT R13, RZ, 0x7610, R13 ;  /* 0x00007610ff0d7816 */ /* 0x000fe2000000000d */
[----:B------:R-:W4:Y:S04]  /*b4b0*/  LDL R5, [R1+0x5ec] ;  /* 0x0005ec0001057983 */ /* 0x000f280000100800 */
[----:B------:R3:W4:Y:S02]  /*b4c0*/  @P3 LDG.E.U8 R12, desc[UR6][R14.64] ;  /* 0x000000060e0c3981 */ /* 0x000724000c1e1100 */
[----:B---3--:R-:W-:-:S02]  /*b4d0*/  @P2 IMAD.MOV.U32 R14, RZ, RZ, R28 ;  /* 0x000000ffff0e2224 */ /* 0x008fc400078e001c */
[----:B--2---:R-:W-:-:S05]  /*b4e0*/  @P2 IMAD.MOV.U32 R15, RZ, RZ, R25 ;  /* 0x000000ffff0f2224 */ /* 0x004fca00078e0019 */
[----:B------:R0:W2:Y:S02]  /*b4f0*/  @P2 LDG.E.U8 R17, desc[UR6][R14.64] ;  /* 0x000000060e112981 */ /* 0x0000a4000c1e1100 */
[----:B0-----:R-:W-:Y:S02]  /*b500*/  @P4 IMAD.MOV.U32 R14, RZ, RZ, R16 ;  /* 0x000000ffff0e4224 */ /* 0x001fe400078e0010 */
[----:B-----5:R-:W-:-:S05]  /*b510*/  @P4 IMAD.MOV.U32 R15, RZ, RZ, R26 ;  /* 0x000000ffff0f4224 */ /* 0x020fca00078e001a */
[----:B------:R0:W3:Y:S01]  /*b520*/  @P4 LDG.E.U8 R13, desc[UR6][R14.64] ;  /* 0x000000060e0d4981 */ /* 0x0000e2000c1e1100 */
[----:B------:R-:W-:Y:S02]  /*b530*/  ISETP.GT.AND P0, PT, R0, 0x6e, PT ;  /* 0x0000006e0000780c */ /* 0x000fe40003f04270 */
[----:B------:R-:W-:Y:S01]  /*b540*/  PRMT R18, RZ, 0x7610, R18 ;  /* 0x00007610ff127816 */ /* 0x000fe20000000012 */
[----:B----4-:R-:W-:Y:S10]  /*b550*/  STL [R1+0x1afc], R12 ;  /* 0x001afc0c01007387 */ /* 0x010ff40000100800 */
[----:B0-----:R-:W-:-:S02]  /*b560*/  @P0 IMAD.MOV.U32 R14, RZ, RZ, R5 ;  /* 0x000000ffff0e0224 */ /* 0x001fc400078e0005 */
[----:B------:R-:W-:-:S05]  /*b570*/  @P0 IMAD.MOV.U32 R15, RZ, RZ, R8 ;  /* 0x000000ffff0f0224 */ /* 0x000fca00078e0008 */
[----:B------:R0:W4:Y:S04]  /*b580*/  @P0 LDG.E.U8 R18, desc[UR6][R14.64] ;  /* 0x000000060e120981 */ /* 0x000128000c1e1100 */
[----:B--2---:R1:W-:Y:S04]  /*b590*/  STL [R1+0x1ae4], R17 ;  /* 0x001ae41101007387 */ /* 0x0043e80000100800 */
[----:B------:R-:W0:Y:S04]  /*b5a0*/  LDL R28, [R1+0x56c] ;  /* 0x00056c00011c7983 */ /* 0x000e280000100800 */
[----:B------:R-:W2:Y:S04]  /*b5b0*/  LDL R26, [R1+0x6e0] ;  /* 0x0006e000011a7983 */ /* 0x000ea80000100800 */
[----:B------:R-:W5:Y:S04]  /*b5c0*/  LDL R25, [R1+0x6e4] ;  /* 0x0006e40001197983 */ /* 0x000f680000100800 */
[----:B---3--:R3:W-:Y:S04]  /*b5d0*/  STL [R1+0x1ae8], R13 ;  /* 0x001ae80d01007387 */ /* 0x0087e80000100800 */
[----:B------:R-:W2:Y:S04]  /*b5e0*/  LDL R15, [R1+0x568] ;  /* 0x00056800010f7983 */ /* 0x000ea80000100800 */
[----:B-1----:R-:W4:Y:S04]  /*b5f0*/  LDL R17, [R1+0x660] ;  /* 0x0006600001117983 */ /* 0x002f280000100800 */
[----:B------:R-:W4:Y:S04]  /*b600*/  LDL R16, [R1+0x664] ;  /* 0x0006640001107983 */ /* 0x000f280000100800 */
[----:B---3--:R-:W3:Y:S04]  /*b610*/  LDL R13, [R1+0x5e0] ;  /* 0x0005e000010d7983 */ /* 0x008ee80000100800 */
[----:B------:R-:W3:Y:S01]  /*b620*/  LDL R12, [R1+0x5e4] ;  /* 0x0005e400010c7983 */ /* 0x000ee20000100800 */
[----:B------:R-:W-:-:S02]  /*b630*/  ISETP.GT.AND P1, PT, R0, 0x7e, PT ;  /* 0x0000007e0000780c */ /* 0x000fc40003f24270 */
[C---:B------:R-:W-:Y:S01]  /*b640*/  ISETP.GT.AND P2, PT, R0.reuse, 0x4f, PT ;  /* 0x0000004f0000780c */ /* 0x040fe20003f44270 */
[----:B------:R-:W3:Y:S01]  /*b650*/  LDL R8, [R1+0x560] ;  /* 0x0005600001087983 */ /* 0x000ee20000100800 */
[----:B------:R-:W-:Y:S02]  /*b660*/  PRMT R19, RZ, 0x7610, R19 ;  /* 0x00007610ff137816 */ /* 0x000fe40000000013 */
[C---:B------:R-:W-:Y:S01]  /*b670*/  ISETP.GT.AND P3, PT, R0.reuse, 0x5f, PT ;  /* 0x0000005f0000780c */ /* 0x040fe20003f64270 */
[----:B------:R-:W3:Y:S01]  /*b680*/  LDL R5, [R1+0x564] ;  /* 0x0005640001057983 */ /* 0x000ee20000100800 */
[----:B------:R-:W-:Y:S02]  /*b690*/  ISETP.GT.AND P4, PT, R0, 0x6f, PT ;  /* 0x0000006f0000780c */ /* 0x000fe40003f84270 */
[----:B------:R-:W-:Y:S02]  /*b6a0*/  PRMT R21, RZ, 0x7610, R21 ;  /* 0x00007610ff157816 */ /* 0x000fe40000000015 */
[----:B------:R-:W-:-:S02]  /*b6b0*/  PRMT R22, RZ, 0x7610, R22 ;  /* 0x00007610ff167816 */ /* 0x000fc40000000016 */
[----:B------:R-:W-:Y:S01]  /*b6c0*/  PRMT R24, RZ, 0x7610, R24 ;  /* 0x00007610ff187816 */ /* 0x000fe20000000018 */
[----:B0-----:R-:W-:-:S05]  /*b6d0*/  @P1 IMAD.MOV.U32 R14, RZ, RZ, R28 ;  /* 0x000000ffff0e1224 */ /* 0x001fca00078e001c */
[----:B--2---:R5:W2:Y:S02]  /*b6e0*/  @P1 LDG.E.U8 R19, desc[UR6][R14.64] ;  /* 0x000000060e131981 */ /* 0x004aa4000c1e1100 */
[----:B-----5:R-:W-:Y:S02]  /*b6f0*/  @P2 IMAD.MOV.U32 R14, RZ, RZ, R25 ;  /* 0x000000ffff0e2224 */ /* 0x020fe400078e0019 */
[----:B------:R-:W-:-:S05]  /*b700*/  @P2 IMAD.MOV.U32 R15, RZ, RZ, R26 ;  /* 0x000000ffff0f2224 */ /* 0x000fca00078e001a */
[----:B------:R4:W5:Y:S02]  /*b710*/  @P2 LDG.E.U8 R21, desc[UR6][R14.64] ;  /* 0x000000060e152981 */ /* 0x000964000c1e1100 */
[----:B----4-:R-:W-:Y:S02]  /*b720*/  @P3 IMAD.MOV.U32 R14, RZ, RZ, R16 ;  /* 0x000000ffff0e3224 */ /* 0x010fe400078e0010 */
[----:B------:R-:W-:-:S05]  /*b730*/  @P3 IMAD.MOV.U32 R15, RZ, RZ, R17 ;  /* 0x000000ffff0f3224 */ /* 0x000fca00078e0011 */
[----:B------:R3:W4:Y:S02]  /*b740*/  @P3 LDG.E.U8 R22, desc[UR6][R14.64] ;  /* 0x000000060e163981 */ /* 0x000724000c1e1100 */
[----:B---3--:R-:W-:Y:S02]  /*b750*/  @P4 IMAD.MOV.U32 R14, RZ, RZ, R12 ;  /* 0x000000ffff0e4224 */ /* 0x008fe400078e000c */
[----:B------:R-:W-:-:S05]  /*b760*/  @P4 IMAD.MOV.U32 R15, RZ, RZ, R13 ;  /* 0x000000ffff0f4224 */ /* 0x000fca00078e000d */
[----:B------:R0:W3:Y:S01]  /*b770*/  @P4 LDG.E.U8 R24, desc[UR6][R14.64] ;  /* 0x000000060e184981 */ /* 0x0000e2000c1e1100 */
[----:B------:R-:W-:Y:S02]  /*b780*/  ISETP.GT.AND P0, PT, R0, 0x7f, PT ;  /* 0x0000007f0000780c */ /* 0x000fe40003f04270 */
[----:B------:R-:W-:-:S11]  /*b790*/  PRMT R23, RZ, 0x7610, R23 ;  /* 0x00007610ff177816 */ /* 0x000fd60000000017 */
[----:B0-----:R-:W-:Y:S02]  /*b7a0*/  @P0 IMAD.MOV.U32 R14, RZ, RZ, R5 ;  /* 0x000000ffff0e0224 */ /* 0x001fe400078e0005 */
[----:B------:R-:W-:-:S05]  /*b7b0*/  @P0 IMAD.MOV.U32 R15, RZ, RZ, R8 ;  /* 0x000000ffff0f0224 */ /* 0x000fca00078e0008 */
[----:B------:R0:W3:Y:S04]  /*b7c0*/  @P0 LDG.E.U8 R23, desc[UR6][R14.64] ;  /* 0x000000060e170981 */ /* 0x0000e8000c1e1100 */
[----:B------:R-:W-:Y:S01]  /*b7d0*/  STL [R1+0x1adc], R18 ;  /* 0x001adc1201007387 */ /* 0x000fe20000100800 */
[----:B------:R-:W1:Y:S01]  /*b7e0*/  S2UR UR5, SR_CgaCtaId ;  /* 0x00000000000579c3 */ /* 0x000e620000008800 */
[----:B------:R-:W-:-:S07]  /*b7f0*/  UMOV UR4, 0x400 ;  /* 0x0000040000047882 */ /* 0x000fce0000000000 */
[----:B------:R-:W-:Y:S06]  /*b800*/  BAR.SYNC.DEFER_BLOCKING 0x0 ;  /* 0x0000000000007b1d */ /* 0x000fec0000010000 */
[----:B--2---:R-:W-:Y:S04]  /*b810*/  STL [R1+0x1ae0], R19 ;  /* 0x001ae01301007387 */ /* 0x004fe80000100800 */
[----:B-----5:R2:W-:Y:S04]  /*b820*/  STL [R1+0x1ac8], R21 ;  /* 0x001ac81501007387 */ /* 0x0205e80000100800 */
[----:B----4-:R-:W-:Y:S04]  /*b830*/  STL [R1+0x1acc], R22 ;  /* 0x001acc1601007387 */ /* 0x010fe80000100800 */
[----:B---3--:R3:W-:Y:S04]  /*b840*/  STL [R1+0x1ad0], R24 ;  /* 0x001ad01801007387 */ /* 0x0087e80000100800 */
[----:B------:R-:W4:Y:S01]  /*b850*/  LDL.LU R16, [R1+0x278] ;  /* 0x0002780001107983 */ /* 0x000f220000300800 */
[----:B--2---:R-:W0:Y:S03]  /*b860*/  S2R R21, SR_TID.X ;  /* 0x0000000000157919 */ /* 0x004e260000002100 */
[----:B------:R-:W2:Y:S04]  /*b870*/  LDL.LU R12, [R1+0x1e4] ;  /* 0x0001e400010c7983 */ /* 0x000ea80000300800 */
[----:B------:R-:W5:Y:S04]  /*b880*/  LDL.LU R25, [R1+0x114] ;  /* 0x0001140001197983 */ /* 0x000f680000300800 */
[----:B------:R-:W2:Y:S04]  /*b890*/  LDL.LU R13, [R1+0xd4] ;  /* 0x0000d400010d7983 */ /* 0x000ea80000300800 */
[----:B---3--:R-:W3:Y:S04]  /*b8a0*/  LDL.LU R24, [R1+0x94] ;  /* 0x0000940001187983 */ /* 0x008ee80000300800 */
[----:B------:R-:W3:Y:S04]  /*b8b0*/  LDL.LU R8, [R1+0x58] ;  /* 0x0000580001087983 */ /* 0x000ee80000300800 */
[----:B------:R-:W3:Y:S04]  /*b8c0*/  LDL.LU R17, [R1+0x24] ;  /* 0x0000240001117983 */ /* 0x000ee80000300800 */
[----:B------:R-:W3:Y:S01]  /*b8d0*/  LDL.LU R19, [R1+0x274] ;  /* 0x0002740001137983 */ /* 0x000ee20000300800 */
[----:B0-----:R-:W-:-:S03]  /*b8e0*/  LOP3.LUT R14, R21, 0x7f, RZ, 0xc0, !PT ;  /* 0x0000007f150e7812 */ /* 0x001fc600078ec0ff */
[----:B------:R-:W3:Y:S01]  /*b8f0*/  LDL.LU R28, [R1+0x1e0] ;  /* 0x0001e000011c7983 */ /* 0x000ee20000300800 */
[C---:B------:R-:W-:Y:S02]  /*b900*/  LOP3.LUT R15, R21.reuse, 0x7, RZ, 0xc0, !PT ;  /* 0x00000007150f7812 */ /* 0x040fe400078ec0ff */
[----:B------:R-:W-:Y:S01]  /*b910*/  ISETP.GE.AND P0, PT, R14, R0, PT ;  /* 0x000000000e00720c */ /* 0x000fe20003f06270 */
[C---:B------:R-:W-:Y:S01]  /*b920*/  IMAD.SHL.U32 R0, R21.reuse, 0x2, RZ ;  /* 0x0000000215007824 */ /* 0x040fe200078e00ff */
[----:B------:R-:W-:Y:S01]  /*b930*/  LOP3.LUT R14, R21, 0x3, RZ, 0xc0, !PT ;  /* 0x00000003150e7812 */ /* 0x000fe200078ec0ff */
[----:B------:R-:W-:Y:S01]  /*b940*/  IMAD R15, R15, 0x90, RZ ;  /* 0x000000900f0f7824 */ /* 0x000fe200078e02ff */
[----:B------:R-:W3:Y:S03]  /*b950*/  LDL.LU R26, [R1+0x110] ;  /* 0x00011000011a7983 */ /* 0x000ee60000300800 */
[----:B------:R-:W-:Y:S01]  /*b960*/  IMAD R14, R14, 0x820, RZ ;  /* 0x000008200e0e7824 */ /* 0x000fe200078e02ff */
[----:B------:R-:W-:Y:S01]  /*b970*/  LOP3.LUT R15, R15, 0x30, R0, 0x78, !PT ;  /* 0x000000300f0f7812 */ /* 0x000fe200078e7800 */
[----:B------:R-:W3:Y:S01]  /*b980*/  LDL.LU R22, [R1+0xd0] ;  /* 0x0000d00001167983 */ /* 0x000ee20000300800 */
[----:B------:R-:W-:-:S03]  /*b990*/  SHF.R.U32.HI R0, RZ, 0x2, R21 ;  /* 0x00000002ff007819 */ /* 0x000fc60000011615 */
[----:B------:R-:W3:Y:S01]  /*b9a0*/  LDL.LU R5, [R1+0x54] ;  /* 0x0000540001057983 */ /* 0x000ee20000300800 */
[----:B------:R-:W-:Y:S02]  /*b9b0*/  LOP3.LUT R14, R14, 0x77, R0, 0x78, !PT ;  /* 0x000000770e0e7812 */ /* 0x000fe400078e7800 */
[----:B------:R-:W-:-:S04]  /*b9c0*/  LOP3.LUT R0, R21, 0x180, RZ, 0xc0, !PT ;  /* 0x0000018015007812 */ /* 0x000fc800078ec0ff */
[----:B------:R-:W-:Y:S01]  /*b9d0*/  SHF.R.U32.HI R0, RZ, 0x3, R0 ;  /* 0x00000003ff007819 */ /* 0x000fe20000011600 */
[----:B------:R0:W-:Y:S03]  /*b9e0*/  STL [R1+0x1ad4], R23 ;  /* 0x001ad41701007387 */ /* 0x0001e60000100800 */
[----:B------:R-:W-:Y:S01]  /*b9f0*/  LOP3.LUT R0, R0, 0x1ff, R21, 0x78, !PT ;  /* 0x000001ff00007812 */ /* 0x000fe200078e7815 */
[----:B------:R-:W-:Y:S01]  /*ba00*/  STL [R1+0x1ac4], R14 ;  /* 0x001ac40e01007387 */ /* 0x000fe20000100800 */
[----:B-1----:R-:W-:-:S03]  /*ba10*/  ULEA UR4, UR5, UR4, 0x18 ;  /* 0x0000000405047291 */ /* 0x002fc6000f8ec0ff */
[----:B------:R1:W-:Y:S01]  /*ba20*/  STL [R1+0x1aec], R14 ;  /* 0x001aec0e01007387 */ /* 0x0003e20000100800 */
[----:B0-----:R-:W-:-:S03]  /*ba30*/  IMAD.SHL.U32 R23, R21, 0x20, RZ ;  /* 0x0000002015177824 */ /* 0x001fc600078e00ff */
[----:B------:R-:W-:Y:S01]  /*ba40*/  STL [R1+0x1a60], R0 ;  /* 0x001a600001007387 */ /* 0x000fe20000100800 */
[----:B------:R-:W-:-:S03]  /*ba50*/  LOP3.LUT R18, R21, 0x1ff, RZ, 0xc0, !PT ;  /* 0x000001ff15127812 */ /* 0x000fc600078ec0ff */
[----:B------:R-:W-:Y:S01]  /*ba60*/  STL [R1+0x1aa8], R0 ;  /* 0x001aa80001007387 */ /* 0x000fe20000100800 */
[----:B-1----:R-:W-:-:S03]  /*ba70*/  LOP3.LUT R14, R15, 0x400, R23, 0xf8, !PT ;  /* 0x000004000f0e7812 */ /* 0x002fc600078ef817 */
[----:B------:R-:W-:Y:S04]  /*ba80*/  STL [R1+0x1ab0], R0 ;  /* 0x001ab00001007387 */ /* 0x000fe80000100800 */
[----:B------:R-:W-:Y:S04]  /*ba90*/  STL [R1+0x1ab8], R0 ;  /* 0x001ab80001007387 */ /* 0x000fe80000100800 */
[----:B------:R-:W-:Y:S04]  /*baa0*/  STL [R1+0x1ac0], R0 ;  /* 0x001ac00001007387 */ /* 0x000fe80000100800 */
[----:B------:R0:W-:Y:S04]  /*bab0*/  STL [R1+0x1af0], R0 ;  /* 0x001af00001007387 */ /* 0x0001e80000100800 */
[----:B0-----:R-:W3:Y:S04]  /*bac0*/  LDL.LU R0, [R1+0x90] ;  /* 0x0000900001007983 */ /* 0x001ee80000300800 */
[----:B------:R-:W-:Y:S04]  /*bad0*/  STL [R1+0x320], R14 ;  /* 0x0003200e01007387 */ /* 0x000fe80000100800 */
[----:B----4-:R0:W-:Y:S04]  /*bae0*/  STS.U8 [R18+UR4], R16 ;  /* 0x0000001012007988 */ /* 0x0101e80008000004 */
[----:B0-----:R-:W4:Y:S01]  /*baf0*/  LDL.LU R16, [R1+0x20] ;  /* 0x0000200001107983 */ /* 0x001f220000300800 */
[----:B------:R-:W-:-:S03]  /*bb00*/  LOP3.LUT R14, R18, 0x8, RZ, 0x3c, !PT ;  /* 0x00000008120e7812 */ /* 0x000fc600078e3cff */
[----:B--2---:R0:W-:Y:S04]  /*bb10*/  STS.U8 [R18+UR4+0x2000], R12 ;  /* 0x0020000c12007988 */ /* 0x0041e80008000004 */
[----:B-----5:R1:W-:Y:S04]  /*bb20*/  STS.U8 [R18+UR4+0x4000], R25 ;  /* 0x0040001912007988 */ /* 0x0203e80008000004 */
[----:B------:R2:W-:Y:S04]  /*bb30*/  STS.U8 [R18+UR4+0x6000], R13 ;  /* 0x0060000d12007988 */ /* 0x0005e80008000004 */
[----:B0-----:R-:W5:Y:S04]  /*bb40*/  LDL.LU R12, [R1+0x270] ;  /* 0x00027000010c7983 */ /* 0x001f680000300800 */
[----:B-1----:R-:W5:Y:S04]  /*bb50*/  LDL.LU R25, [R1+0x14c] ;  /* 0x00014c0001197983 */ /* 0x002f680000300800 */
[----:B--2---:R-:W2:Y:S04]  /*bb60*/  LDL.LU R13, [R1+0x10c] ;  /* 0x00010c00010d7983 */ /* 0x004ea80000300800 */
[----:B---3--:R-:W-:Y:S04]  /*bb70*/  STS.U8 [R18+UR4+0x8000], R24 ;  /* 0x0080001812007988 */ /* 0x008fe80008000004 */
[----:B------:R-:W3:Y:S04]  /*bb80*/  LDL.LU R23, [R1+0xcc] ;  /* 0x0000cc0001177983 */ /* 0x000ee80000300800 */
[----:B------:R0:W-:Y:S04]  /*bb90*/  STS.U8 [R18+UR4+0xa000], R8 ;  /* 0x00a0000812007988 */ /* 0x0001e80008000004 */
[----:B------:R1:W-:Y:S04]  /*bba0*/  STS.U8 [R18+UR4+0xc000], R17 ;  /* 0x00c0001112007988 */ /* 0x0003e80008000004 */
[----:B------:R-:W-:Y:S04]  /*bbb0*/  STS.U8 [R18+UR4+0xe000], R20 ;  /* 0x00e0001412007988 */ /* 0x000fe80008000004 */
[----:B0-----:R-:W2:Y:S04]  /*bbc0*/  LDL.LU R8, [R1+0x8c] ;  /* 0x00008c0001087983 */ /* 0x001ea80000300800 */
[----:B------:R-:W2:Y:S04]  /*bbd0*/  LDL.LU R24, [R1+0x50] ;  /* 0x0000500001187983 */ /* 0x000ea80000300800 */
[----:B-1----:R-:W2:Y:S04]  /*bbe0*/  LDL.LU R17, [R1+0x18] ;  /* 0x0000180001117983 */ /* 0x002ea80000300800 */
[----:B------:R-:W-:Y:S04]  /*bbf0*/  STL [R1+0x1af4], R20 ;  /* 0x001af41401007387 */ /* 0x000fe80000100800 */
[----:B------:R0:W-:Y:S04]  /*bc00*/  STS.U8 [R14+UR4+0x200], R19 ;  /* 0x000200130e007988 */ /* 0x0001e80008000004 */
[----:B------:R1:W-:Y:S04]  /*bc10*/  STS.U8 [R14+UR4+0x2200], R28 ;  /* 0x0022001c0e007988 */ /* 0x0003e80008000004 */
[----:B------:R1:W-:Y:S04]  /*bc20*/  STS.U8 [R14+UR4+0x4200], R26 ;  /* 0x0042001a0e007988 */ /* 0x0003e80008000004 */
[----:B0-----:R-:W2:Y:S04]  /*bc30*/  LDL.LU R19, [R1+0x26c] ;  /* 0x00026c0001137983 */ /* 0x001ea80000300800 */
[----:B-1----:R-:W2:Y:S04]  /*bc40*/  LDL.LU R28, [R1+0x148] ;  /* 0x00014800011c7983 */ /* 0x002ea80000300800 */
[----:B------:R-:W2:Y:S04]  /*bc50*/  LDL.LU R26, [R1+0x108] ;  /* 0x00010800011a7983 */ /* 0x000ea80000300800 */
[----:B------:R0:W-:Y:S04]  /*bc60*/  STS.U8 [R14+UR4+0x6200], R22 ;  /* 0x006200160e007988 */ /* 0x0001e80008000004 */
[----:B------:R1:W-:Y:S04]  /*bc70*/  STS.U8 [R14+UR4+0x8200], R0 ;  /* 0x008200000e007988 */ /* 0x0003e80008000004 */
[----:B0-----:R-:W2:Y:S04]  /*bc80*/  LDL.LU R22, [R1+0xc8] ;  /* 0x0000c80001167983 */ /* 0x001ea80000300800 */
[----:B------:R-:W2:Y:S04]  /*bc90*/  LDL.LU R20, [R1+0x88] ;  /* 0x0000880001147983 */ /* 0x000ea80000300800 */
[----:B------:R0:W-:Y:S04]  /*bca0*/  STS.U8 [R14+UR4+0xa200], R5 ;  /* 0x00a200050e007988 */ /* 0x0001e80008000004 */
[----:B-1----:R-:W2:Y:S04]  /*bcb0*/  LDL.LU R0, [R1+0x4c] ;  /* 0x00004c0001007983 */ /* 0x002ea80000300800 */
[----:B0-----:R-:W2:Y:S04]  /*bcc0*/  LDL.LU R5, [R1+0x14] ;  /* 0x0000140001057983 */ /* 0x001ea80000300800 */
[----:B----4-:R0:W-:Y:S04]  /*bcd0*/  STS.U8 [R14+UR4+0xc200], R16 ;  /* 0x00c200100e007988 */ /* 0x0101e80008000004 */
[----:B0-----:R-:W4:Y:S01]  /*bce0*/  LDL.LU R16, [R1+0x1b0c] ;  /* 0x001b0c0001107983 */ /* 0x001f220000300800 */
[----:B------:R-:W-:-:S03]  /*bcf0*/  LOP3.LUT R15, R18, 0x10, RZ, 0x3c, !PT ;  /* 0x00000010120f7812 */ /* 0x000fc600078e3cff */
[----:B----4-:R0:W-:Y:S04]  /*bd00*/  STS.U8 [R14+UR4+0xe200], R16 ;  /* 0x00e200100e007988 */ /* 0x0101e80008000004 */
[----:B-----5:R1:W-:Y:S04]  /*bd10*/  STS.U8 [R15+UR4+0x400], R12 ;  /* 0x0004000c0f007988 */ /* 0x0203e80008000004 */
[----:B------:R4:W-:Y:S01]  /*bd20*/  STS.U8 [R15+UR4+0x2400], R25 ;  /* 0x002400190f007988 */ /* 0x0009e20008000004 */
[----:B0-----:R-:W-:-:S03]  /*bd30*/  LOP3.LUT R16, R18, 0x18, RZ, 0x3c, !PT ;  /* 0x0000001812107812 */ /* 0x001fc600078e3cff */
[----:B-1----:R-:W5:Y:S04]  /*bd40*/  LDL.LU R12, [R1+0x268] ;  /* 0x00026800010c7983 */ /* 0x002f680000300800 */
[----:B------:R-:W5:Y:S04]  /*bd50*/  LDL.LU R14, [R1+0x144] ;  /* 0x00014400010e7983 */ /* 0x000f680000300800 */
[----:B----4-:R-:W4:Y:S04]  /*bd60*/  LDL.LU R25, [R1+0x104] ;  /* 0x0001040001197983 */ /* 0x010f280000300800 */
[----:B--2---:R0:W-:Y:S04]  /*bd70*/  STS.U8 [R15+UR4+0x4400], R13 ;  /* 0x0044000d0f007988 */ /* 0x0041e80008000004 */
[----:B---3--:R1:W-:Y:S04]  /*bd80*/  STS.U8 [R15+UR4+0x6400], R23 ;  /* 0x006400170f007988 */ /* 0x0083e80008000004 */
[----:B------:R2:W-:Y:S04]  /*bd90*/  STS.U8 [R15+UR4+0x8400], R8 ;  /* 0x008400080f007988 */ /* 0x0005e80008000004 */
[----:B0-----:R-:W3:Y:S04]  /*bda0*/  LDL.LU R13, [R1+0xc4] ;  /* 0x0000c400010d7983 */ /* 0x001ee80000300800 */
[----:B-1----:R-:W3:Y:S04]  /*bdb0*/  LDL.LU R23, [R1+0x84] ;  /* 0x0000840001177983 */ /* 0x002ee80000300800 */
[----:B--2---:R-:W2:Y:S04]  /*bdc0*/  LDL.LU R8, [R1+0x48] ;  /* 0x0000480001087983 */ /* 0x004ea80000300800 */
[----:B------:R-:W-:Y:S04]  /*bdd0*/  STS.U8 [R15+UR4+0xa400], R24 ;  /* 0x00a400180f007988 */ /* 0x000fe80008000004 */
[----:B------:R0:W-:Y:S04]  /*bde0*/  STS.U8 [R15+UR4+0xc400], R17 ;  /* 0x00c400110f007988 */ /* 0x0001e80008000004 */
[----:B------:R-:W-:Y:S04]  /*bdf0*/  STS.U8 [R15+UR4+0xe400], R2 ;  /* 0x00e400020f007988 */ /* 0x000fe80008000004 */
[----:B------:R1:W-:Y:S04]  /*be00*/  STS.U8 [R16+UR4+0x600], R19 ;  /* 0x0006001310007988 */ /* 0x0003e80008000004 */
[----:B0-----:R-:W2:Y:S04]  /*be10*/  LDL.LU R17, [R1+0x10] ;  /* 0x0000100001117983 */ /* 0x001ea80000300800 */
[----:B------:R0:W-:Y:S04]  /*be20*/  STS.U8 [R16+UR4+0x2600], R28 ;  /* 0x0026001c10007988 */ /* 0x0001e80008000004 */
[----:B-1----:R-:W2:Y:S04]  /*be30*/  LDL.LU R19, [R1+0x264] ;  /* 0x0002640001137983 */ /* 0x002ea80000300800 */
[----:B------:R1:W-:Y:S04]  /*be40*/  STS.U8 [R16+UR4+0x4600], R26 ;  /* 0x0046001a10007988 */ /* 0x0003e80008000004 */
[----:B0-----:R-:W2:Y:S04]  /*be50*/  LDL.LU R28, [R1+0x140] ;  /* 0x00014000011c7983 */ /* 0x001ea80000300800 */
[----:B------:R0:W-:Y:S04]  /*be60*/  STS.U8 [R16+UR4+0x6600], R22 ;  /* 0x0066001610007988 */ /* 0x0001e80008000004 */
[----:B-1----:R-:W2:Y:S04]  /*be70*/  LDL.LU R26, [R1+0x100] ;  /* 0x00010000011a7983 */ /* 0x002ea80000300800 */
[----:B------:R-:W2:Y:S04]  /*be80*/  LDL.LU R24, [R1+0xc0] ;  /* 0x0000c00001187983 */ /* 0x000ea80000300800 */
[----:B0-----:R-:W2:Y:S04]  /*be90*/  LDL.LU R22, [R1+0x80] ;  /* 0x0000800001167983 */ /* 0x001ea80000300800 */
[----:B------:R0:W-:Y:S04]  /*bea0*/  STS.U8 [R16+UR4+0xc600], R5 ;  /* 0x00c6000510007988 */ /* 0x0001e80008000004 */
[----:B0-----:R-:W2:Y:S01]  /*beb0*/  LDL.LU R5, [R1+0x44] ;  /* 0x0000440001057983 */ /* 0x001ea20000300800 */
[----:B------:R-:W-:-:S03]  /*bec0*/  LOP3.LUT R15, R18, 0x20, RZ, 0x3c, !PT ;  /* 0x00000020120f7812 */ /* 0x000fc600078e3cff */
[----:B------:R-:W-:Y:S01]  /*bed0*/  STS.U8 [R16+UR4+0x8600], R20 ;  /* 0x0086001410007988 */ /* 0x000fe20008000004 */
[----:B------:R-:W-:-:S03]  /*bee0*/  LOP3.LUT R2, R18, 0x28, RZ, 0x3c, !PT ;  /* 0x0000002812027812 */ /* 0x000fc600078e3cff */
[----:B------:R0:W-:Y:S04]  /*bef0*/  STS.U8 [R16+UR4+0xa600], R0 ;  /* 0x00a6000010007988 */ /* 0x0001e80008000004 */
[----:B------:R-:W-:Y:S04]  /*bf00*/  STS.U8 [R16+UR4+0xe600], R3 ;  /* 0x00e6000310007988 */ /* 0x000fe80008000004 */
[----:B0-----:R-:W2:Y:S04]  /*bf10*/  LDL.LU R0, [R1+0xc] ;  /* 0x00000c0001007983 */ /* 0x001ea80000300800 */
[----:B------:R-:W-:Y:S04]  /*bf20*/  STS.U8 [R15+UR4+0xe800], R4 ;  /* 0x00e800040f007988 */ /* 0x000fe80008000004 */
[----:B-----5:R0:W-:Y:S04]  /*bf30*/  STS.U8 [R15+UR4+0x800], R12 ;  /* 0x0008000c0f007988 */ /* 0x0201e80008000004 */
[----:B------:R-:W-:Y:S04]  /*bf40*/  STS.U8 [R15+UR4+0x2800], R14 ;  /* 0x0028000e0f007988 */ /* 0x000fe80008000004 */
[----:B----4-:R1:W-:Y:S04]  /*bf50*/  STS.U8 [R15+UR4+0x4800], R25 ;  /* 0x004800190f007988 */ /* 0x0103e80008000004 */
[----:B0-----:R-:W4:Y:S04]  /*bf60*/  LDL.LU R12, [R1+0x260] ;  /* 0x00026000010c7983 */ /* 0x001f280000300800 */
[----:B-1----:R-:W5:Y:S04]  /*bf70*/  LDL.LU R25, [R1+0xfc] ;  /* 0x0000fc0001197983 */ /* 0x002f680000300800 */
[----:B------:R-:W4:Y:S04]  /*bf80*/  LDL.LU R14, [R1+0xbc] ;  /* 0x0000bc00010e7983 */ /* 0x000f280000300800 */
[----:B---3--:R0:W-:Y:S04]  /*bf90*/  STS.U8 [R15+UR4+0x6800], R13 ;  /* 0x0068000d0f007988 */ /* 0x0081e80008000004 */
[----:B------:R1:W-:Y:S04]  /*bfa0*/  STS.U8 [R15+UR4+0x8800], R23 ;  /* 0x008800170f007988 */ /* 0x0003e80008000004 */
[----:B--2---:R2:W-:Y:S04]  /*bfb0*/  STS.U8 [R15+UR4+0xa800], R8 ;  /* 0x00a800080f007988 */ /* 0x0045e80008000004 */
[----:B0-----:R-:W3:Y:S04]  /*bfc0*/  LDL.LU R13, [R1+0x7c] ;  /* 0x00007c00010d7983 */ /* 0x001ee80000300800 */
[----:B-1----:R-:W3:Y:S04]  /*bfd0*/  LDL.LU R23, [R1+0x40] ;  /* 0x0000400001177983 */ /* 0x002ee80000300800 */
[----:B--2---:R-:W2:Y:S04]  /*bfe0*/  LDL.LU R8, [R1+0x8] ;  /* 0x0000080001087983 */ /* 0x004ea80000300800 */
[----:B------:R0:W-:Y:S04]  /*bff0*/  STS.U8 [R15+UR4+0xc800], R17 ;  /* 0x00c800110f007988 */ /* 0x0001e80008000004 */
        /* <DEDUP_REMOVED lines=9> */
[----:B------:R1:W-:Y:S04]  /*c090*/  STS.U8 [R2+UR4+0x8a00], R22 ;  /* 0x008a001602007988 */ /* 0x0003e80008000004 */
[----:B0-----:R-:W2:Y:S04]  /*c0a0*/  LDL.LU R24, [R1+0x3c] ;  /* 0x00003c0001187983 */ /* 0x001ea80000300800 */
[----:B------:R0:W-:Y:S04]  /*c0b0*/  STS.U8 [R2+UR4+0xaa00], R5 ;  /* 0x00aa000502007988 */ /* 0x0001e80008000004 */
[----:B-1----:R-:W2:Y:S04]  /*c0c0*/  LDL.LU R22, [R1+0x4] ;  /* 0x0000040001167983 */ /* 0x002ea80000300800 */
[----:B0-----:R-:W2:Y:S04]  /*c0d0*/  LDL.LU R5, [R1+0x1b08] ;  /* 0x001b080001057983 */ /* 0x001ea80000300800 */
[----:B------:R-:W-:Y:S01]  /*c0e0*/  STS.U8 [R2+UR4+0xca00], R0 ;  /* 0x00ca000002007988 */ /* 0x000fe20008000004 */
[----:B------:R-:W-:-:S03]  /*c0f0*/  LOP3.LUT R3, R18, 0x30, RZ, 0x3c, !PT ;  /* 0x0000003012037812 */ /* 0x000fc600078e3cff */
[----:B--2---:R0:W-:Y:S04]  /*c100*/  STS.U8 [R2+UR4+0xea00], R5 ;  /* 0x00ea000502007988 */ /* 0x0041e80008000004 */
[----:B0-----:R-:W2:Y:S04]  /*c110*/  LDL.LU R2, [R1+0x13c] ;  /* 0x00013c0001027983 */ /* 0x001ea80000300800 */
[----:B----4-:R0:W-:Y:S04]  /*c120*/  STS.U8 [R3+UR4+0xc00], R12 ;  /* 0x000c000c03007988 */ /* 0x0101e80008000004 */
[----:B------:R-:W4:Y:S04]  /*c130*/  LDL.LU R0, [R1+0x248] ;  /* 0x0002480001007983 */ /* 0x000f280000300800 */
[----:B-----5:R1:W-:Y:S04]  /*c140*/  STS.U8 [R3+UR4+0x4c00], R25 ;  /* 0x004c001903007988 */ /* 0x0203e80008000004 */
[----:B0-----:R-:W5:Y:S04]  /*c150*/  LDL.LU R12, [R1+0x134] ;  /* 0x00013400010c7983 */ /* 0x001f680000300800 */
[----:B------:R0:W-:Y:S04]  /*c160*/  STS.U8 [R3+UR4+0x6c00], R14 ;  /* 0x006c000e03007988 */ /* 0x0001e80008000004 */
[----:B-1----:R-:W4:Y:S04]  /*c170*/  LDL.LU R25, [R1+0xf4] ;  /* 0x0000f40001197983 */ /* 0x002f280000300800 */
[----:B---3--:R1:W-:Y:S04]  /*c180*/  STS.U8 [R3+UR4+0x8c00], R13 ;  /* 0x008c000d03007988 */ /* 0x0083e80008000004 */
[----:B0-----:R-:W3:Y:S04]  /*c190*/  LDL.LU R14, [R1+0x74] ;  /* 0x00007400010e7983 */ /* 0x001ee80000300800 */
[----:B------:R0:W-:Y:S04]  /*c1a0*/  STS.U8 [R3+UR4+0xcc00], R8 ;  /* 0x00cc000803007988 */ /* 0x0001e80008000004 */
[----:B-1----:R-:W3:Y:S04]  /*c1b0*/  LDL.LU R13, [R1+0x38] ;  /* 0x00003800010d7983 */ /* 0x002ee80000300800 */
[----:B0-----:R-:W3:Y:S04]  /*c1c0*/  LDL.LU R8, [R1] ;  /* 0x0000000001087983 */ /* 0x001ee80000300800 */
[----:B------:R-:W-:Y:S04]  /*c1d0*/  STS.U8 [R3+UR4+0xac00], R23 ;  /* 0x00ac001703007988 */ /* 0x000fe80008000004 */
[----:B------:R-:W-:Y:S04]  /*c1e0*/  STS.U8 [R3+UR4+0xec00], R6 ;  /* 0x00ec000603007988 */ /* 0x000fe80008000004 */
[----:B--2---:R0:W-:Y:S02]  /*c1f0*/  STS.U8 [R3+UR4+0x2c00], R2 ;  /* 0x002c000203007988 */ /* 0x0041e40008000004 */
[----:B0-----:R-:W-:-:S05]  /*c200*/  LOP3.LUT R2, R18, 0x38, RZ, 0x3c, !PT ;  /* 0x0000003812027812 */ /* 0x001fca00078e3cff */
[----:B------:R0:W-:Y:S01]  /*c210*/  STS.U8 [R2+UR4+0xe00], R17 ;  /* 0x000e001102007988 */ /* 0x0001e20008000004 */
[----:B------:R-:W-:-:S03]  /*c220*/  LOP3.LUT R3, R18, 0x40, RZ, 0x3c, !PT ;  /* 0x0000004012037812 */ /* 0x000fc600078e3cff */
[----:B------:R1:W-:Y:S04]  /*c230*/  STS.U8 [R2+UR4+0x2e00], R19 ;  /* 0x002e001302007988 */ /* 0x0003e80008000004 */
[----:B------:R2:W-:Y:S04]  /*c240*/  STS.U8 [R2+UR4+0x4e00], R28 ;  /* 0x004e001c02007988 */ /* 0x0005e80008000004 */
[----:B0-----:R-:W3:Y:S04]  /*c250*/  LDL.LU R17, [R1+0x240] ;  /* 0x0002400001117983 */ /* 0x001ee80000300800 */
[----:B-1----:R-:W3:Y:S04]  /*c260*/  LDL.LU R19, [R1+0xf0] ;  /* 0x0000f00001137983 */ /* 0x002ee80000300800 */
[----:B--2---:R-:W2:Y:S04]  /*c270*/  LDL.LU R28, [R1+0xb0] ;  /* 0x0000b000011c7983 */ /* 0x004ea80000300800 */
[----:B------:R0:W-:Y:S04]  /*c280*/  STS.U8 [R2+UR4+0x6e00], R26 ;  /* 0x006e001a02007988 */ /* 0x0001e80008000004 */
[----:B------:R-:W2:Y:S04]  /*c290*/  LDL.LU R23, [R1+0x70] ;  /* 0x0000700001177983 */ /* 0x000ea80000300800 */
[----:B------:R1:W-:Y:S04]  /*c2a0*/  STS.U8 [R2+UR4+0xae00], R24 ;  /* 0x00ae001802007988 */ /* 0x0003e80008000004 */
[----:B0-----:R-:W2:Y:S04]  /*c2b0*/  LDL.LU R26, [R1+0x34] ;  /* 0x00003400011a7983 */ /* 0x001ea80000300800 */
[----:B------:R0:W-:Y:S04]  /*c2c0*/  STS.U8 [R2+UR4+0xce00], R22 ;  /* 0x00ce001602007988 */ /* 0x0001e80008000004 */
[----:B-1----:R-:W2:Y:S04]  /*c2d0*/  LDL.LU R24, [R1+0x23c] ;  /* 0x00023c0001187983 */ /* 0x002ea80000300800 */
[----:B------:R-:W-:Y:S04]  /*c2e0*/  STS.U8 [R2+UR4+0x8e00], R20 ;  /* 0x008e001402007988 */ /* 0x000fe80008000004 */
[----:B0-----:R-:W2:Y:S04]  /*c2f0*/  LDL.LU R22, [R1+0x12c] ;  /* 0x00012c0001167983 */ /* 0x001ea80000300800 */
[----:B------:R0:W-:Y:S04]  /*c300*/  STS.U8 [R2+UR4+0xee00], R7 ;  /* 0x00ee000702007988 */ /* 0x0001e80008000004 */
[----:B----4-:R1:W-:Y:S04]  /*c310*/  STS.U8 [R3+UR4+0x1000], R0 ;  /* 0x0010000003007988 */ /* 0x0103e80008000004 */
[----:B-----5:R4:W-:Y:S04]  /*c320*/  STS.U8 [R3+UR4+0x3000], R12 ;  /* 0x0030000c03007988 */ /* 0x0209e80008000004 */
[----:B0-----:R-:W5:Y:S04]  /*c330*/  LDL.LU R2, [R1+0xb4] ;  /* 0x0000b40001027983 */ /* 0x001f680000300800 */
[----:B------:R-:W2:Y:S04]  /*c340*/  LDL.LU R20, [R1+0xec] ;  /* 0x0000ec0001147983 */ /* 0x000ea80000300800 */
[----:B-1----:R-:W2:Y:S04]  /*c350*/  LDL.LU R0, [R1+0xac] ;  /* 0x0000ac0001007983 */ /* 0x002ea80000300800 */
[----:B------:R0:W-:Y:S04]  /*c360*/  STS.U8 [R3+UR4+0x5000], R25 ;  /* 0x0050001903007988 */ /* 0x0001e80008000004 */
[----:B----4-:R-:W4:Y:S04]  /*c370*/  LDL.LU R12, [R1+0x6c] ;  /* 0x00006c00010c7983 */ /* 0x010f280000300800 */
[----:B---3--:R1:W-:Y:S04]  /*c380*/  STS.U8 [R3+UR4+0x9000], R14 ;  /* 0x0090000e03007988 */ /* 0x0083e80008000004 */
[----:B0-----:R-:W3:Y:S04]  /*c390*/  LDL.LU R25, [R1+0x30] ;  /* 0x0000300001197983 */ /* 0x001ee80000300800 */
[----:B------:R0:W-:Y:S04]  /*c3a0*/  STS.U8 [R3+UR4+0xb000], R13 ;  /* 0x00b0000d03007988 */ /* 0x0001e80008000004 */
[----:B-1----:R-:W2:Y:S04]  /*c3b0*/  LDL.LU R14, [R1+0x238] ;  /* 0x00023800010e7983 */ /* 0x002ea80000300800 */
[----:B------:R1:W-:Y:S04]  /*c3c0*/  STS.U8 [R3+UR4+0xd000], R8 ;  /* 0x00d0000803007988 */ /* 0x0003e80008000004 */
[----:B0-----:R-:W2:Y:S04]  /*c3d0*/  LDL.LU R13, [R1+0x128] ;  /* 0x00012800010d7983 */ /* 0x001ea80000300800 */
[----:B-1----:R-:W2:Y:S04]  /*c3e0*/  LDL.LU R8, [R1+0x1b04] ;  /* 0x001b040001087983 */ /* 0x002ea80000300800 */
[----:B-----5:R0:W-:Y:S02]  /*c3f0*/  STS.U8 [R3+UR4+0x7000], R2 ;  /* 0x0070000203007988 */ /* 0x0201e40008000004 */
[----:B0-----:R-:W-:-:S02]  /*c400*/  LOP3.LUT R2, R18, 0x48, RZ, 0x3c, !PT ;  /* 0x0000004812027812 */ /* 0x001fc400078e3cff */
[----:B--2---:R0:W-:Y:S04]  /*c410*/  STS.U8 [R3+UR4+0xf000], R8 ;  /* 0x00f0000803007988 */ /* 0x0041e80008000004 */
[----:B0-----:R-:W2:Y:S04]  /*c420*/  LDL.LU R3, [R1+0x130] ;  /* 0x0001300001037983 */ /* 0x001ea80000300800 */
[----:B------:R0:W-:Y:S04]  /*c430*/  STS.U8 [R2+UR4+0x1200], R17 ;  /* 0x0012001102007988 */ /* 0x0001e80008000004 */
[----:B------:R1:W-:Y:S04]  /*c440*/  STS.U8 [R2+UR4+0x5200], R19 ;  /* 0x0052001302007988 */ /* 0x0003e80008000004 */
[----:B------:R5:W-:Y:S04]  /*c450*/  STS.U8 [R2+UR4+0x7200], R28 ;  /* 0x0072001c02007988 */ /* 0x000be80008000004 */
[----:B0-----:R-:W3:Y:S04]  /*c460*/  LDL.LU R17, [R1+0xe8] ;  /* 0x0000e80001117983 */ /* 0x001ee80000300800 */
[----:B-1----:R-:W3:Y:S04]  /*c470*/  LDL.LU R19, [R1+0xa8] ;  /* 0x0000a80001137983 */ /* 0x002ee80000300800 */
[----:B-----5:R-:W5:Y:S04]  /*c480*/  LDL.LU R28, [R1+0x68] ;  /* 0x00006800011c7983 */ /* 0x020f680000300800 */
[----:B------:R0:W-:Y:S04]  /*c490*/  STS.U8 [R2+UR4+0xb200], R26 ;  /* 0x00b2001a02007988 */ /* 0x0001e80008000004 */
[----:B0-----:R-:W5:Y:S04]  /*c4a0*/  LDL.LU R26, [R1+0x2c] ;  /* 0x00002c00011a7983 */ /* 0x001f680000300800 */
[----:B------:R0:W-:Y:S04]  /*c4b0*/  STS.U8 [R2+UR4+0x9200], R23 ;  /* 0x0092001702007988 */ /* 0x0001e80008000004 */
[----:B------:R-:W-:Y:S04]  /*c4c0*/  STS.U8 [R2+UR4+0xd200], R29 ;  /* 0x00d2001d02007988 */ /* 0x000fe80008000004 */
[----:B------:R-:W-:Y:S04]  /*c4d0*/  STS.U8 [R2+UR4+0xf200], R9 ;  /* 0x00f2000902007988 */ /* 0x000fe80008000004 */
[----:B0-----:R-:W5:Y:S04]  /*c4e0*/  LDL.LU R23, [R1+0x124] ;  /* 0x0001240001177983 */ /* 0x001f680000300800 */
[----:B--2---:R0:W-:Y:S02]  /*c4f0*/  STS.U8 [R2+UR4+0x3200], R3 ;  /* 0x0032000302007988 */ /* 0x0041e40008000004 */
[----:B0-----:R-:W-:-:S02]  /*c500*/  LOP3.LUT R3, R18, 0x50, RZ, 0x3c, !PT ;  /* 0x0000005012037812 */ /* 0x001fc400078e3cff */
[----:B------:R-:W-:-:S03]  /*c510*/  LOP3.LUT R2, R18, 0x58, RZ, 0x3c, !PT ;  /* 0x0000005812027812 */ /* 0x000fc600078e3cff */
[----:B------:R0:W-:Y:S04]  /*c520*/  STS.U8 [R3+UR4+0x1400], R24 ;  /* 0x0014001803007988 */ /* 0x0001e80008000004 */
[----:B------:R1:W-:Y:S04]  /*c530*/  STS.U8 [R3+UR4+0x3400], R22 ;  /* 0x0034001603007988 */ /* 0x0003e80008000004 */
[----:B----4-:R2:W-:Y:S04]  /*c540*/  STS.U8 [R3+UR4+0x9400], R12 ;  /* 0x0094000c03007988 */ /* 0x0105e80008000004 */
[----:B0-----:R-:W4:Y:S04]  /*c550*/  LDL.LU R24, [R1+0xe4] ;  /* 0x0000e40001187983 */ /* 0x001f280000300800 */
[----:B-1----:R-:W4:Y:S04]  /*c560*/  LDL.LU R22, [R1+0xa4] ;  /* 0x0000a40001167983 */ /* 0x002f280000300800 */
[----:B---3--:R0:W-:Y:S04]  /*c570*/  STS.U8 [R3+UR4+0xb400], R25 ;  /* 0x00b4001903007988 */ /* 0x0081e80008000004 */
[----:B--2---:R-:W2:Y:S04]  /*c580*/  LDL.LU R12, [R1+0x64] ;  /* 0x00006400010c7983 */ /* 0x004ea80000300800 */
[----:B------:R1:W-:Y:S04]  /*c590*/  STS.U8 [R3+UR4+0x5400], R20 ;  /* 0x0054001403007988 */ /* 0x0003e80008000004 */
[----:B0-----:R-:W3:Y:S04]  /*c5a0*/  LDL.LU R25, [R1+0x28] ;  /* 0x0000280001197983 */ /* 0x001ee80000300800 */
[----:B------:R0:W-:Y:S04]  /*c5b0*/  STS.U8 [R3+UR4+0x7400], R0 ;  /* 0x0074000003007988 */ /* 0x0001e80008000004 */
[----:B------:R-:W-:Y:S04]  /*c5c0*/  STS.U8 [R3+UR4+0xd400], R27 ;  /* 0x00d4001b03007988 */ /* 0x000fe80008000004 */
[----:B------:R0:W-:Y:S04]  /*c5d0*/  STS.U8 [R3+UR4+0xf400], R10 ;  /* 0x00f4000a03007988 */ /* 0x0001e80008000004 */
[----:B-1----:R-:W2:Y:S04]  /*c5e0*/  LDL.LU R20, [R1+0x230] ;  /* 0x0002300001147983 */ /* 0x002ea80000300800 */
[----:B------:R1:W-:Y:S04]  /*c5f0*/  STS.U8 [R2+UR4+0x1600], R14 ;  /* 0x0016000e02007988 */ /* 0x0003e80008000004 */
[----:B0-----:R-:W2:Y:S01]  /*c600*/  LDL.LU R0, [R1+0x120] ;  /* 0x0001200001007983 */ /* 0x001ea20000300800 */
[----:B------:R-:W-:-:S03]  /*c610*/  LOP3.LUT R3, R18, 0x60, RZ, 0x3c, !PT ;  /* 0x0000006012037812 */ /* 0x000fc600078e3cff */
[----:B------:R0:W-:Y:S04]  /*c620*/  STS.U8 [R2+UR4+0x3600], R13 ;  /* 0x0036000d02007988 */ /* 0x0001e80008000004 */
[----:B-1----:R-:W2:Y:S04]  /*c630*/  LDL.LU R14, [R1+0xe0] ;  /* 0x0000e000010e7983 */ /* 0x002ea80000300800 */
[----:B------:R1:W-:Y:S04]  /*c640*/  STS.U8 [R2+UR4+0x5600], R17 ;  /* 0x0056001102007988 */ /* 0x0003e80008000004 */
[----:B0-----:R-:W2:Y:S04]  /*c650*/  LDL.LU R13, [R1+0x60] ;  /* 0x00006000010d7983 */ /* 0x001ea80000300800 */
[----:B------:R0:W-:Y:S04]  /*c660*/  STS.U8 [R2+UR4+0x7600], R19 ;  /* 0x0076001302007988 */ /* 0x0001e80008000004 */
[----:B-1----:R-:W2:Y:S04]  /*c670*/  LDL.LU R17, [R1+0x1c] ;  /* 0x00001c0001117983 */ /* 0x002ea80000300800 */
[----:B-----5:R1:W-:Y:S04]  /*c680*/  STS.U8 [R2+UR4+0x9600], R28 ;  /* 0x0096001c02007988 */ /* 0x0203e80008000004 */
[----:B0-----:R-:W5:Y:S04]  /*c690*/  LDL.LU R19, [R1+0x1ec] ;  /* 0x0001ec0001137983 */ /* 0x001f680000300800 */
[----:B------:R-:W2:Y:S04]  /*c6a0*/  LDL.LU R18, [R1+0x11c] ;  /* 0x00011c0001127983 */ /* 0x000ea80000300800 */
[----:B-1----:R-:W2:Y:S04]  /*c6b0*/  LDL.LU R28, [R1+0xdc] ;  /* 0x0000dc00011c7983 */ /* 0x002ea80000300800 */
[----:B------:R-:W2:Y:S04]  /*c6c0*/  LDL.LU R29, [R1+0x5c] ;  /* 0x00005c00011d7983 */ /* 0x000ea80000300800 */
[----:B------:R0:W-:Y:S04]  /*c6d0*/  STS.U8 [R2+UR4+0xb600], R26 ;  /* 0x00b6001a02007988 */ /* 0x0001e80008000004 */
[----:B0-----:R-:W2:Y:S04]  /*c6e0*/  LDL.LU R26, [R1+0x1b00] ;  /* 0x001b0000011a7983 */ /* 0x001ea80000300800 */
[----:B--2---:R0:W-:Y:S04]  /*c6f0*/  STS.U8 [R2+UR4+0xd600], R26 ;  /* 0x00d6001a02007988 */ /* 0x0041e80008000004 */
[----:B0-----:R-:W2:Y:S04]  /*c700*/  LDL.LU R26, [R1+0x234] ;  /* 0x00023400011a7983 */ /* 0x001ea80000300800 */
[----:B------:R-:W-:Y:S04]  /*c710*/  STS.U8 [R2+UR4+0xf600], R11 ;  /* 0x00f6000b02007988 */ /* 0x000fe80008000004 */
[----:B------:R0:W-:Y:S04]  /*c720*/  STS.U8 [R3+UR4+0x3800], R23 ;  /* 0x0038001703007988 */ /* 0x0001e80008000004 */
[----:B----4-:R1:W-:Y:S04]  /*c730*/  STS.U8 [R3+UR4+0x5800], R24 ;  /* 0x0058001803007988 */ /* 0x0103e80008000004 */
[----:B------:R4:W-:Y:S04]  /*c740*/  STS.U8 [R3+UR4+0x7800], R22 ;  /* 0x0078001603007988 */ /* 0x0009e80008000004 */
[----:B0-----:R-:W5:Y:S04]  /*c750*/  LDL.LU R23, [R1+0x1e8] ;  /* 0x0001e80001177983 */ /* 0x001f680000300800 */
[----:B-1----:R-:W5:Y:S04]  /*c760*/  LDL.LU R24, [R1+0x118] ;  /* 0x0001180001187983 */ /* 0x002f680000300800 */
[----:B----4-:R-:W4:Y:S04]  /*c770*/  LDL.LU R22, [R1+0xd8] ;  /* 0x0000d80001167983 */ /* 0x010f280000300800 */
[----:B------:R-:W-:Y:S04]  /*c780*/  STS.U8 [R3+UR4+0x9800], R12 ;  /* 0x0098000c03007988 */ /* 0x000fe80008000004 */
[----:B---3--:R-:W-:Y:S04]  /*c790*/  STS.U8 [R3+UR4+0xb800], R25 ;  /* 0x00b8001903007988 */ /* 0x008fe80008000004 */
[----:B--2---:R0:W-:Y:S02]  /*c7a0*/  STS.U8 [R3+UR4+0x1800], R26 ;  /* 0x0018001a03007988 */ /* 0x0041e40008000004 */
[----:B0-----:R-:W-:-:S02]  /*c7b0*/  LOP3.LUT R26, R21, 0x1ff, RZ, 0xc0, !PT ;  /* 0x000001ff151a7812 */ /* 0x001fc400078ec0ff */
[----:B------:R-:W2:Y:S04]  /*c7c0*/  LDL.LU R21, [R1+0x98] ;  /* 0x0000980001157983 */ /* 0x000ea80000300800 */
[----:B------:R-:W3:Y:S04]  /*c7d0*/  LDL.LU R12, [R1+0x1afc] ;  /* 0x001afc00010c7983 */ /* 0x000ee80000300800 */
[----:B------:R-:W2:Y:S01]  /*c7e0*/  LDL.LU R25, [R1+0x1af8] ;  /* 0x001af80001197983 */ /* 0x000ea20000300800 */
[----:B------:R-:W-:-:S03]  /*c7f0*/  LOP3.LUT R2, R26, 0x68, RZ, 0x3c, !PT ;  /* 0x000000681a027812 */ /* 0x000fc600078e3cff */
[----:B---3--:R-:W-:Y:S04]  /*c800*/  STS.U8 [R3+UR4+0xf800], R12 ;  /* 0x00f8000c03007988 */ /* 0x008fe80008000004 */
[----:B--2---:R0:W-:Y:S04]  /*c810*/  STS.U8 [R3+UR4+0xd800], R25 ;  /* 0x00d8001903007988 */ /* 0x0041e80008000004 */
[----:B------:R1:W-:Y:S04]  /*c820*/  STS.U8 [R2+UR4+0x1a00], R20 ;  /* 0x001a001402007988 */ /* 0x0003e80008000004 */
[----:B------:R2:W-:Y:S04]  /*c830*/  STS.U8 [R2+UR4+0x3a00], R0 ;  /* 0x003a000002007988 */ /* 0x0005e80008000004 */
[----:B0-----:R-:W3:Y:S04]  /*c840*/  LDL.LU R3, [R1+0xa0] ;  /* 0x0000a00001037983 */ /* 0x001ee80000300800 */
[----:B-1----:R-:W4:Y:S04]  /*c850*/  LDL.LU R20, [R1+0x1af4] ;  /* 0x001af40001147983 */ /* 0x002f280000300800 */
[----:B--2---:R-:W2:Y:S04]  /*c860*/  LDL.LU R0, [R1+0x1af0] ;  /* 0x001af00001007983 */ /* 0x004ea80000300800 */
[----:B------:R0:W-:Y:S04]  /*c870*/  STS.U8 [R2+UR4+0x5a00], R14 ;  /* 0x005a000e02007988 */ /* 0x0001e80008000004 */
[----:B------:R1:W-:Y:S04]  /*c880*/  STS.U8 [R2+UR4+0x9a00], R13 ;  /* 0x009a000d02007988 */ /* 0x0003e80008000004 */
[----:B------:R5:W-:Y:S04]  /*c890*/  STS.U8 [R2+UR4+0xba00], R17 ;  /* 0x00ba001102007988 */ /* 0x000be80008000004 */
[----:B0-----:R-:W2:Y:S04]  /*c8a0*/  LDL.LU R14, [R1+0x1aec] ;  /* 0x001aec00010e7983 */ /* 0x001ea80000300800 */
[----:B-1----:R-:W2:Y:S04]  /*c8b0*/  LDL.LU R13, [R1+0x1ae8] ;  /* 0x001ae800010d7983 */ /* 0x002ea80000300800 */
[----:B-----5:R-:W5:Y:S04]  /*c8c0*/  LDL.LU R17, [R1+0x1ae4] ;  /* 0x001ae40001117983 */ /* 0x020f680000300800 */
[----:B---3--:R0:W-:Y:S02]  /*c8d0*/  STS.U8 [R2+UR4+0x7a00], R3 ;  /* 0x007a000302007988 */ /* 0x0081e40008000004 */
[----:B0-----:R-:W-:-:S02]  /*c8e0*/  LOP3.LUT R3, R26, 0x70, RZ, 0x3c, !PT ;  /* 0x000000701a037812 */ /* 0x001fc400078e3cff */
[----:B--2---:R-:W-:Y:S04]  /*c8f0*/  STS.U8 [R2+UR4+0xfa00], R13 ;  /* 0x00fa000d02007988 */ /* 0x004fe80008000004 */
[----:B-----5:R0:W-:Y:S04]  /*c900*/  STS.U8 [R2+UR4+0xda00], R17 ;  /* 0x00da001102007988 */ /* 0x0201e80008000004 */
[----:B------:R1:W-:Y:S04]  /*c910*/  STS.U8 [R3+UR4+0x1c00], R19 ;  /* 0x001c001303007988 */ /* 0x0003e80008000004 */
[----:B0-----:R-:W2:Y:S04]  /*c920*/  LDL.LU R2, [R1+0x9c] ;  /* 0x00009c0001027983 */ /* 0x001ea80000300800 */
[----:B-1----:R-:W3:Y:S04]  /*c930*/  LDL.LU R19, [R1+0x1ae0] ;  /* 0x001ae00001137983 */ /* 0x002ee80000300800 */
[----:B------:R0:W-:Y:S04]  /*c940*/  STS.U8 [R3+UR4+0x3c00], R18 ;  /* 0x003c001203007988 */ /* 0x0001e80008000004 */
[----:B------:R1:W-:Y:S04]  /*c950*/  STS.U8 [R3+UR4+0x5c00], R28 ;  /* 0x005c001c03007988 */ /* 0x0003e80008000004 */
[----:B0-----:R-:W5:Y:S04]  /*c960*/  LDL.LU R18, [R1+0x1adc] ;  /* 0x001adc0001127983 */ /* 0x001f680000300800 */
[----:B-1----:R-:W4:Y:S04]  /*c970*/  LDL.LU R28, [R1+0x1ad8] ;  /* 0x001ad800011c7983 */ /* 0x002f280000300800 */
[----:B------:R0:W-:Y:S04]  /*c980*/  STS.U8 [R3+UR4+0x9c00], R29 ;  /* 0x009c001d03007988 */ /* 0x0001e80008000004 */
[----:B0-----:R-:W4:Y:S04]  /*c990*/  LDL R29, [R1+0x95c] ;  /* 0x00095c00011d7983 */ /* 0x001f280000100800 */
[----:B--2---:R0:W-:Y:S04]  /*c9a0*/  STS.U8 [R3+UR4+0x7c00], R2 ;  /* 0x007c000203007988 */ /* 0x0041e80008000004 */
[----:B---3--:R-:W-:Y:S01]  /*c9b0*/  STS.U8 [R3+UR4+0xfc00], R19 ;  /* 0x00fc001303007988 */ /* 0x008fe20008000004 */
[----:B0-----:R-:W-:-:S03]  /*c9c0*/  LOP3.LUT R2, R26, 0x78, RZ, 0x3c, !PT ;  /* 0x000000781a027812 */ /* 0x001fc600078e3cff */
[----:B------:R-:W2:Y:S04]  /*c9d0*/  LDL R26, [R1+0x97c] ;  /* 0x00097c00011a7983 */ /* 0x000ea80000100800 */
[----:B-----5:R-:W-:Y:S04]  /*c9e0*/  STS.U8 [R3+UR4+0xdc00], R18 ;  /* 0x00dc001203007988 */ /* 0x020fe80008000004 */
[----:B----4-:R0:W-:Y:S04]  /*c9f0*/  STS.U8 [R3+UR4+0xbc00], R28 ;  /* 0x00bc001c03007988 */ /* 0x0101e80008000004 */
[----:B------:R1:W-:Y:S04]  /*ca00*/  STS.U8 [R2+UR4+0x1e00], R23 ;  /* 0x001e001702007988 */ /* 0x0003e80008000004 */
[----:B------:R3:W-:Y:S04]  /*ca10*/  STS.U8 [R2+UR4+0x3e00], R24 ;  /* 0x003e001802007988 */ /* 0x0007e80008000004 */
[----:B0-----:R-:W4:Y:S04]  /*ca20*/  LDL R28, [R1+0x970] ;  /* 0x00097000011c7983 */ /* 0x001f280000100800 */
[----:B------:R-:W5:Y:S04]  /*ca30*/  LDL R3, [R1+0x958] ;  /* 0x0009580001037983 */ /* 0x000f680000100800 */
[----:B-1----:R-:W2:Y:S04]  /*ca40*/  LDL.LU R23, [R1+0x1ad4] ;  /* 0x001ad40001177983 */ /* 0x002ea80000300800 */
[----:B---3--:R-:W3:Y:S04]  /*ca50*/  LDL.LU R24, [R1+0x1ad0] ;  /* 0x001ad00001187983 */ /* 0x008ee80000300800 */
[----:B------:R0:W-:Y:S04]  /*ca60*/  STS.U8 [R2+UR4+0x5e00], R22 ;  /* 0x005e001602007988 */ /* 0x0001e80008000004 */
[----:B------:R1:W-:Y:S04]  /*ca70*/  STS.U8 [R2+UR4+0x7e00], R21 ;  /* 0x007e001502007988 */ /* 0x0003e80008000004 */
[----:B0-----:R-:W4:Y:S04]  /*ca80*/  LDL.LU R22, [R1+0x1acc] ;  /* 0x001acc0001167983 */ /* 0x001f280000300800 */
[----:B-1----:R-:W5:Y:S01]  /*ca90*/  LDL.LU R21, [R1+0x1ac8] ;  /* 0x001ac80001157983 */ /* 0x002f620000300800 */
[----:B------:R-:W-:-:S03]  /*caa0*/  PRMT R19, RZ, 0x7610, R19 ;  /* 0x00007610ff137816 */ /* 0x000fc60000000013 */
[----:B--2---:R-:W-:Y:S04]  /*cab0*/  STS.U8 [R2+UR4+0xfe00], R23 ;  /* 0x00fe001702007988 */ /* 0x004fe80008000004 */
[----:B---3--:R-:W-:Y:S04]  /*cac0*/  STS.U8 [R2+UR4+0xde00], R24 ;  /* 0x00de001802007988 */ /* 0x008fe80008000004 */
[----:B----4-:R-:W-:Y:S04]  /*cad0*/  STS.U8 [R2+UR4+0xbe00], R22 ;  /* 0x00be001602007988 */ /* 0x010fe80008000004 */
[----:B-----5:R0:W-:Y:S02]  /*cae0*/  STS.U8 [R2+UR4+0x9e00], R21 ;  /* 0x009e001502007988 */ /* 0x0201e40008000004 */
[----:B0-----:R-:W-:Y:S01]  /*caf0*/  @!P0 IMAD.MOV.U32 R2, RZ, RZ, R28 ;  /* 0x000000ffff028224 */ /* 0x001fe200078e001c */
[----:B------:R-:W-:Y:S01]  /*cb00*/  BAR.SYNC.DEFER_BLOCKING 0x0 ;  /* 0x0000000000007b1d */ /* 0x000fe20000010000 */
[----:B------:R-:W-:-:S05]  /*cb10*/  PRMT R11, RZ, 0x7610, R11 ;  /* 0x00007610ff0b7816 */ /* 0x000fca000000000b */
[----:B------:R-:W2:Y:S04]  /*cb20*/  LDL R21, [R1+0x984] ;  /* 0x0009840001157983 */ /* 0x000ea80000100800 */
[----:B------:R0:W3:Y:S02]  /*cb30*/  @!P0 LDG.E.U8 R19, desc[UR6][R2.64] ;  /* 0x0000000602138981 */ /* 0x0000e4000c1e1100 */
[----:B0-----:R-:W-:Y:S02]  /*cb40*/  @!P0 IMAD.MOV.U32 R2, RZ, RZ, R26 ;  /* 0x000000ffff028224 */ /* 0x001fe400078e001a */
[----:B------:R-:W-:-:S05]  /*cb50*/  @!P0 IMAD.MOV.U32 R3, RZ, RZ, R29 ;  /* 0x000000ffff038224 */ /* 0x000fca00078e001d */
[----:B------:R2:W4:Y:S04]  /*cb60*/  @!P0 LDG.E.U8 R11, desc[UR6][R2.64] ;  /* 0x00000006020b8981 */ /* 0x000528000c1e1100 */
[----:B---3--:R0:W-:Y:S04]  /*cb70*/  STL [R1+0x14c], R19 ;  /* 0x00014c1301007387 */ /* 0x0081e80000100800 */
[----:B------:R-:W3:Y:S01]  /*cb80*/  LDL R3, [R1+0x960] ;  /* 0x0009600001037983 */ /* 0x000ee20000100800 */
[----:B------:R-:W-:Y:S01]  /*cb90*/  PRMT R6, RZ, 0x7610, R6 ;  /* 0x00007610ff067816 */ /* 0x000fe20000000006 */
[----:B--2---:R-:W-:-:S02]  /*cba0*/  @!P0 IMAD.MOV.U32 R2, RZ, RZ, R21 ;  /* 0x000000ffff028224 */ /* 0x004fc400078e0015 */
[----:B------:R-:W2:Y:S04]  /*cbb0*/  LDL R29, [R1+0x96c] ;  /* 0x00096c00011d7983 */ /* 0x000ea80000100800 */
[----:B0-----:R-:W5:Y:S04]  /*cbc0*/  LDL R19, [R1+0x994] ;  /* 0x0009940001137983 */ /* 0x001f680000100800 */
[----:B------:R-:W2:Y:S04]  /*cbd0*/  LDL R28, [R1+0x99c] ;  /* 0x00099c00011c7983 */ /* 0x000ea80000100800 */
[----:B------:R-:W2:Y:S04]  /*cbe0*/  LDL R26, [R1+0x974] ;  /* 0x00097400011a7983 */ /* 0x000ea80000100800 */
[----:B----4-:R0:W-:Y:S01]  /*cbf0*/  STL [R1+0x148], R11 ;  /* 0x0001480b01007387 */ /* 0x0101e20000100800 */
[----:B------:R-:W-:-:S03]  /*cc00*/  PRMT R14, RZ, 0x7610, R14 ;  /* 0x00007610ff0e7816 */ /* 0x000fc6000000000e */
[----:B------:R-:W4:Y:S04]  /*cc10*/  LDL R21, [R1+0x978] ;  /* 0x0009780001157983 */ /* 0x000f280000100800 */
[----:B0-----:R-:W2:Y:S04]  /*cc20*/  LDL R11, [R1+0x9a4] ;  /* 0x0009a400010b7983 */ /* 0x001ea80000100800 */
[----:B---3--:R0:W3:Y:S04]  /*cc30*/  @!P0 LDG.E.U8 R6, desc[UR6][R2.64] ;  /* 0x0000000602068981 */ /* 0x0080e8000c1e1100 */
[----:B------:R-:W0:Y:S04]  /*cc40*/  LDL R2, [R1+0x964] ;  /* 0x0009640001027983 */ /* 0x000e280000100800 */
[----:B------:R-:W0:Y:S02]  /*cc50*/  LDL R3, [R1+0x98c] ;  /* 0x00098c0001037983 */ /* 0x000e240000100800 */
[----:B0-----:R-:W-:-:S04]  /*cc60*/  @!P0 LOP3.LUT R3, R3, R2, RZ, 0x3c, !PT ;  /* 0x0000000203038212 */ /* 0x001fc800078e3cff */
[----:B------:R-:W-:-:S04]  /*cc70*/  @!P0 LOP3.LUT R2, R3, R2, RZ, 0x3c, !PT ;  /* 0x0000000203028212 */ /* 0x000fc800078e3cff */
[----:B------:R-:W-:-:S05]  /*cc80*/  @!P0 LOP3.LUT R3, R3, R2, RZ, 0x3c, !PT ;  /* 0x0000000203038212 */ /* 0x000fca00078e3cff */
[----:B------:R-:W2:Y:S04]  /*cc90*/  @!P0 LDG.E.U8 R14, desc[UR6][R2.64] ;  /* 0x00000006020e8981 */ /* 0x000ea8000c1e1100 */
[----:B---3--:R0:W-:Y:S04]  /*cca0*/  STL [R1+0x108], R6 ;  /* 0x0001080601007387 */ /* 0x0081e80000100800 */
[----:B0-----:R-:W3:Y:S04]  /*ccb0*/  LDL R6, [R1+0x9ac] ;  /* 0x0009ac0001067983 */ /* 0x001ee80000100800 */
[----:B--2---:R0:W-:Y:S04]  /*ccc0*/  STL [R1+0x144], R14 ;  /* 0x0001440e01007387 */ /* 0x0041e80000100800 */
[----:B0-----:R-:W2:Y:S04]  /*ccd0*/  LDL.LU R14, [R1+0x1ac4] ;  /* 0x001ac400010e7983 */ /* 0x001ea80000300800 */
[----:B------:R-:W2:Y:S01]  /*cce0*/  LDL R3, [R1+0x968] ;  /* 0x0009680001037983 */ /* 0x000ea20000100800 */
[----:B------:R-:W-:Y:S01]  /*ccf0*/  PRMT R16, RZ, 0x7610, R16 ;  /* 0x00007610ff107816 */ /* 0x000fe20000000010 */
[----:B-----5:R-:W-:Y:S01]  /*cd00*/  @!P0 IMAD.MOV.U32 R2, RZ, RZ, R19 ;  /* 0x000000ffff028224 */ /* 0x020fe200078e0013 */
[----:B------:R-:W-:Y:S01]  /*cd10*/  PRMT R27, RZ, 0x7610, R27 ;  /* 0x00007610ff1b7816 */ /* 0x000fe2000000001b */
[----:B------:R-:W5:Y:S01]  /*cd20*/  LDL R19, [R1+0x980] ;  /* 0x0009800001137983 */ /* 0x000f620000100800 */
[----:B------:R-:W-:-:S02]  /*cd30*/  PRMT R25, RZ, 0x7610, R25 ;  /* 0x00007610ff197816 */ /* 0x000fc40000000019 */
[----:B------:R-:W-:Y:S01]  /*cd40*/  PRMT R5, RZ, 0x7610, R5 ;  /* 0x00007610ff057816 */ /* 0x000fe20000000005 */
[----:B--2---:R0:W2:Y:S02]  /*cd50*/  @!P0 LDG.E.U8 R16, desc[UR6][R2.64] ;  /* 0x0000000602108981 */ /* 0x0040a4000c1e1100 */
[----:B0-----:R-:W-:Y:S02]  /*cd60*/  @!P0 IMAD.MOV.U32 R2, RZ, RZ, R28 ;  /* 0x000000ffff028224 */ /* 0x001fe400078e001c */
[----:B------:R-:W-:Y:S01]  /*cd70*/  @!P0 IMAD.MOV.U32 R3, RZ, RZ, R29 ;  /* 0x000000ffff038224 */ /* 0x000fe200078e001d */
[----:B------:R-:W-:Y:S01]  /*cd80*/  PRMT R15, RZ, 0x7610, R15 ;  /* 0x00007610ff0f7816 */ /* 0x000fe2000000000f */
[----:B------:R-:W0:Y:S04]  /*cd90*/  LDS.U8 R28, [R14+UR4] ;  /* 0x000000040e1c7984 */ /* 0x000e280008000000 */
[----:B------:R1:W2:Y:S02]  /*cda0*/  @!P0 LDG.E.U8 R27, desc[UR6][R2.64] ;  /* 0x00000006021b8981 */ /* 0x0002a4000c1e1100 */
[----:B-1----:R-:W-:-:S02]  /*cdb0*/  @!P0 IMAD.MOV.U32 R2, RZ, RZ, R11 ;  /* 0x000000ffff028224 */ /* 0x002fc400078e000b */
[----:B------:R-:W-:-:S05]  /*cdc0*/  @!P0 IMAD.MOV.U32 R3, RZ, RZ, R26 ;  /* 0x000000ffff038224 */ /* 0x000fca00078e001a */
[----:B------:R3:W2:Y:S02]  /*cdd0*/  @!P0 LDG.E.U8 R25, desc[UR6][R2.64] ;  /* 0x0000000602198981 */ /* 0x0006a4000c1e1100 */
[----:B---3--:R-:W-:Y:S02]  /*cde0*/  @!P0 IMAD.MOV.U32 R2, RZ, RZ, R6 ;  /* 0x000000ffff028224 */ /* 0x008fe400078e0006 */
[----:B----4-:R-:W-:-:S05]  /*cdf0*/  @!P0 IMAD.MOV.U32 R3, RZ, RZ, R21 ;  /* 0x000000ffff038224 */ /* 0x010fca00078e0015 */
[----:B------:R5:W3:Y:S02]  /*ce00*/  @!P0 LDG.E.U8 R5, desc[UR6][R2.64] ;  /* 0x0000000602058981 */ /* 0x000ae4000c1e1100 */
[----:B-----5:R-:W-:Y:S02]  /*ce10*/  @!P0 IMAD.MOV.U32 R3, RZ, RZ, R19 ;  /* 0x000000ffff038224 */ /* 0x020fe400078e0013 */
[----:B--2---:R1:W-:Y:S04]  /*ce20*/  STL [R1+0x104], R16 ;  /* 0x0001041001007387 */ /* 0x0043e80000100800 */
[----:B-1----:R-:W2:Y:S04]  /*ce30*/  LDL R16, [R1+0x9b4] ;  /* 0x0009b40001107983 */ /* 0x002ea80000100800 */
[----:B------:R1:W-:Y:S04]  /*ce40*/  STL [R1+0x138], R27 ;  /* 0x0001381b01007387 */ /* 0x0003e80000100800 */
[----:B------:R-:W4:Y:S04]  /*ce50*/  LDL R11, [R1+0x9bc] ;  /* 0x0009bc00010b7983 */ /* 0x000f280000100800 */
[----:B------:R-:W5:Y:S04]  /*ce60*/  LDL R26, [R1+0x990] ;  /* 0x00099000011a7983 */ /* 0x000f680000100800 */
[----:B-1----:R-:W5:Y:S04]  /*ce70*/  LDL R27, [R1+0x988] ;  /* 0x00098800011b7983 */ /* 0x002f680000100800 */
[----:B------:R1:W-:Y:S04]  /*ce80*/  STL [R1+0xf4], R25 ;  /* 0x0000f41901007387 */ /* 0x0003e80000100800 */
[----:B------:R-:W5:Y:S04]  /*ce90*/  LDL R6, [R1+0x998] ;  /* 0x0009980001067983 */ /* 0x000f680000100800 */
[----:B-1----:R-:W5:Y:S04]  /*cea0*/  LDL R25, [R1+0x9c4] ;  /* 0x0009c40001197983 */ /* 0x002f680000100800 */
[----:B---3--:R1:W-:Y:S04]  /*ceb0*/  STL [R1+0x134], R5 ;  /* 0x0001340501007387 */ /* 0x0083e80000100800 */
[----:B------:R-:W3:Y:S04]  /*cec0*/  LDL R21, [R1+0x9a0] ;  /* 0x0009a00001157983 */ /* 0x000ee80000100800 */
[----:B------:R-:W3:Y:S04]  /*ced0*/  LDL R19, [R1+0x9d4] ;  /* 0x0009d40001137983 */ /* 0x000ee80000100800 */
[----:B-1----:R-:W3:Y:S01]  /*cee0*/  LDL R5, [R1+0x9cc] ;  /* 0x0009cc0001057983 */ /* 0x002ee20000100800 */
[----:B------:R-:W-:-:S02]  /*cef0*/  PRMT R9, RZ, 0x7610, R9 ;  /* 0x00007610ff097816 */ /* 0x000fc40000000009 */
[----:B------:R-:W-:Y:S02]  /*cf00*/  PRMT R24, RZ, 0x7610, R24 ;  /* 0x00007610ff187816 */ /* 0x000fe40000000018 */
[----:B------:R-:W-:Y:S02]  /*cf10*/  PRMT R22, RZ, 0x7610, R22 ;  /* 0x00007610ff167816 */ /* 0x000fe40000000016 */
[----:B------:R-:W-:Y:S01]  /*cf20*/  PRMT R18, RZ, 0x7610, R18 ;  /* 0x00007610ff127816 */ /* 0x000fe20000000012 */
[----:B--2---:R-:W-:Y:S02]  /*cf30*/  @!P0 IMAD.MOV.U32 R2, RZ, RZ, R16 ;  /* 0x000000ffff028224 */ /* 0x004fe400078e0010 */
[----:B------:R-:W2:Y:S04]  /*cf40*/  LDL R16, [R1+0x9a8] ;  /* 0x0009a80001107983 */ /* 0x000ea80000100800 */
[----:B------:R4:W2:Y:S02]  /*cf50*/  @!P0 LDG.E.U8 R15, desc[UR6][R2.64] ;  /* 0x00000006020f8981 */ /* 0x0008a4000c1e1100 */
[----:B----4-:R-:W-:-:S02]  /*cf60*/  @!P0 IMAD.MOV.U32 R2, RZ, RZ, R11 ;  /* 0x000000ffff028224 */ /* 0x010fc400078e000b */
[----:B-----5:R-:W-:Y:S01]  /*cf70*/  @!P0 IMAD.MOV.U32 R3, RZ, RZ, R27 ;  /* 0x000000ffff038224 */ /* 0x020fe200078e001b */
[----:B------:R-:W-:Y:S01]  /*cf80*/  PRMT R12, RZ, 0x7610, R12 ;  /* 0x00007610ff0c7816 */ /* 0x000fe2000000000c */
[----:B------:R-:W1:Y:S04]  /*cf90*/  LDS.U8 R27, [R14+UR4+0x208] ;  /* 0x000208040e1b7984 */ /* 0x000e680008000000 */
[----:B------:R4:W5:Y:S02]  /*cfa0*/  @!P0 LDG.E.U8 R9, desc[UR6][R2.64] ;  /* 0x0000000602098981 */ /* 0x000964000c1e1100 */
[----:B----4-:R-:W-:Y:S02]  /*cfb0*/  @!P0 IMAD.MOV.U32 R2, RZ, RZ, R25 ;  /* 0x000000ffff028224 */ /* 0x010fe400078e0019 */
[----:B------:R-:W-:Y:S01]  /*cfc0*/  @!P0 IMAD.MOV.U32 R3, RZ, RZ, R26 ;  /* 0x000000ffff038224 */ /* 0x000fe200078e001a */
[----:B------:R-:W-:Y:S01]  /*cfd0*/  PRMT R8, RZ, 0x7610, R8 ;  /* 0x00007610ff087816 */ /* 0x000fe20000000008 */
[----:B------:R-:W-:Y:S04]  /*cfe0*/  LDS.U8 R26, [R14+UR4+0x8] ;  /* 0x000008040e1a7984 */ /* 0x000fe80008000000 */
[----:B------:R3:W4:Y:S01]  /*cff0*/  @!P0 LDG.E.U8 R24, desc[UR6][R2.64] ;  /* 0x0000000602188981 */ /* 0x000722000c1e1100 */
[----:B------:R-:W-:-:S02]  /*d000*/  PRMT R23, RZ, 0x7610, R23 ;  /* 0x00007610ff177816 */ /* 0x000fc40000000017 */
[----:B------:R-:W-:Y:S01]  /*d010*/  PRMT R20, RZ, 0x7610, R20 ;  /* 0x00007610ff147816 */ /* 0x000fe20000000014 */
[----:B------:R-:W-:Y:S01]  /*d020*/  LDS.U8 R25, [R14+UR4+0x200] ;  /* 0x000200040e197984 */ /* 0x000fe20008000000 */
[----:B---3--:R-:W-:Y:S02]  /*d030*/  @!P0 IMAD.MOV.U32 R2, RZ, RZ, R5 ;  /* 0x000000ffff028224 */ /* 0x008fe400078e0005 */
[----:B------:R-:W-:-:S05]  /*d040*/  @!P0 IMAD.MOV.U32 R3, RZ, RZ, R6 ;  /* 0x000000ffff038224 */ /* 0x000fca00078e0006 */
[----:B------:R3:W4:Y:S02]  /*d050*/  @!P0 LDG.E.U8 R22, desc[UR6][R2.64] ;  /* 0x0000000602168981 */ /* 0x000724000c1e1100 */
[----:B---3--:R-:W-:Y:S02]  /*d060*/  @!P0 IMAD.MOV.U32 R2, RZ, RZ, R19 ;  /* 0x000000ffff028224 */ /* 0x008fe400078e0013 */
[----:B------:R-:W-:-:S05]  /*d070*/  @!P0 IMAD.MOV.U32 R3, RZ, RZ, R21 ;  /* 0x000000ffff038224 */ /* 0x000fca00078e0015 */
[----:B------:R-:W3:Y:S04]  /*d080*/  @!P0 LDG.E.U8 R18, desc[UR6][R2.64] ;  /* 0x0000000602128981 */ /* 0x000ee8000c1e1100 */
[----:B--2---:R2:W-:Y:S04]  /*d090*/  STL [R1+0xf0], R15 ;  /* 0x0000f00f01007387 */ /* 0x0045e80000100800 */
[----:B------:R-:W3:Y:S04]  /*d0a0*/  LDL R11, [R1+0x9b0] ;  /* 0x0009b000010b7983 */ /* 0x000ee80000100800 */
[----:B--2---:R-:W2:Y:S04]  /*d0b0*/  LDL R15, [R1+0x9dc] ;  /* 0x0009dc00010f7983 */ /* 0x004ea80000100800 */
[----:B-----5:R5:W-:Y:S04]  /*d0c0*/  STL [R1+0x128], R9 ;  /* 0x0001280901007387 */ /* 0x020be80000100800 */
[----:B------:R-:W2:Y:S04]  /*d0d0*/  LDL R6, [R1+0x9b8] ;  /* 0x0009b80001067983 */ /* 0x000ea80000100800 */
[----:B------:R-:W2:Y:S04]  /*d0e0*/  LDL R5, [R1+0x9ec] ;  /* 0x0009ec0001057983 */ /* 0x000ea80000100800 */
[----:B-----5:R-:W5:Y:S04]  /*d0f0*/  LDL R9, [R1+0x9e4] ;  /* 0x0009e40001097983 */ /* 0x020f680000100800 */
[----:B----4-:R4:W-:Y:S04]  /*d100*/  STL [R1+0x124], R22 ;  /* 0x0001241601007387 */ /* 0x0109e80000100800 */
[----:B------:R-:W5:Y:S04]  /*d110*/  LDL R21, [R1+0x9f4] ;  /* 0x0009f40001157983 */ /* 0x000f680000100800 */
[----:B------:R-:W5:Y:S04]  /*d120*/  LDL R19, [R1+0x9c8] ;  /* 0x0009c80001137983 */ /* 0x000f680000100800 */
[----:B----4-:R-:W4:Y:S04]  /*d130*/  LDL R22, [R1+0x9c0] ;  /* 0x0009c00001167983 */ /* 0x010f280000100800 */
[----:B---3--:R3:W-:Y:S04]  /*d140*/  STL [R1+0xe8], R18 ;  /* 0x0000e81201007387 */ /* 0x0087e80000100800 */
[----:B---3--:R-:W3:Y:S01]  /*d150*/  LDL R18, [R1+0x9fc] ;  /* 0x0009fc0001127983 */ /* 0x008ee20000100800 */
[----:B------:R-:W-:Y:S01]  /*d160*/  @!P0 IMAD.MOV.U32 R3, RZ, RZ, R16 ;  /* 0x000000ffff038224 */ /* 0x000fe200078e0010 */
[----:B------:R-:W-:-:S02]  /*d170*/  PRMT R17, RZ, 0x7610, R17 ;  /* 0x00007610ff117816 */ /* 0x000fc40000000011 */
[----:B------:R-:W3:Y:S01]  /*d180*/  LDL R16, [R1+0x9d0] ;  /* 0x0009d00001107983 */ /* 0x000ee20000100800 */
[----:B--2---:R-:W-:-:S03]  /*d190*/  @!P0 IMAD.MOV.U32 R2, RZ, RZ, R15 ;  /* 0x000000ffff028224 */ /* 0x004fc600078e000f */
[----:B------:R-:W2:Y:S04]  /*d1a0*/  LDL R15, [R1+0xa04] ;  /* 0x000a0400010f7983 */ /* 0x000ea80000100800 */
[----:B------:R0:W2:Y:S02]  /*d1b0*/  @!P0 LDG.E.U8 R12, desc[UR6][R2.64] ;  /* 0x00000006020c8981 */ /* 0x0000a4000c1e1100 */
[----:B0-----:R-:W-:Y:S02]  /*d1c0*/  @!P0 IMAD.MOV.U32 R3, RZ, RZ, R11 ;  /* 0x000000ffff038224 */ /* 0x001fe400078e000b */
[----:B-----5:R-:W-:-:S05]  /*d1d0*/  @!P0 IMAD.MOV.U32 R2, RZ, RZ, R9 ;  /* 0x000000ffff028224 */ /* 0x020fca00078e0009 */
[----:B------:R0:W5:Y:S02]  /*d1e0*/  @!P0 LDG.E.U8 R8, desc[UR6][R2.64] ;  /* 0x0000000602088981 */ /* 0x000164000c1e1100 */
[----:B0-----:R-:W-:Y:S02]  /*d1f0*/  @!P0 IMAD.MOV.U32 R2, RZ, RZ, R5 ;  /* 0x000000ffff028224 */ /* 0x001fe400078e0005 */
[----:B------:R-:W-:-:S05]  /*d200*/  @!P0 IMAD.MOV.U32 R3, RZ, RZ, R6 ;  /* 0x000000ffff038224 */ /* 0x000fca00078e0006 */
[----:B------:R0:W5:Y:S02]  /*d210*/  @!P0 LDG.E.U8 R23, desc[UR6][R2.64] ;  /* 0x0000000602178981 */ /* 0x000164000c1e1100 */
[----:B0-----:R-:W-:Y:S01]  /*d220*/  @!P0 IMAD.MOV.U32 R2, RZ, RZ, R21 ;  /* 0x000000ffff028224 */ /* 0x001fe200078e0015 */
[----:B------:R-:W-:Y:S01]  /*d230*/  PRMT R13, RZ, 0x7610, R13 ;  /* 0x00007610ff0d7816 */ /* 0x000fe2000000000d */
[----:B------:R-:W-:Y:S01]  /*d240*/  LDS.U8 R21, [R14+UR4+0x2200] ;  /* 0x002200040e157984 */ /* 0x000fe20008000000 */
[----:B----4-:R-:W-:Y:S01]  /*d250*/  @!P0 IMAD.MOV.U32 R3, RZ, RZ, R22 ;  /* 0x000000ffff038224 */ /* 0x010fe200078e0016 */
[----:B------:R-:W-:Y:S02]  /*d260*/  PRMT R10, RZ, 0x7610, R10 ;  /* 0x00007610ff0a7816 */ /* 0x000fe4000000000a */
[----:B------:R-:W-:Y:S01]  /*d270*/  PRMT R7, RZ, 0x7610, R7 ;  /* 0x00007610ff077816 */ /* 0x000fe20000000007 */
[----:B------:R-:W-:Y:S04]  /*d280*/  LDS.U8 R22, [R14+UR4+0x2008] ;  /* 0x002008040e167984 */ /* 0x000fe80008000000 */
[----:B------:R3:W4:Y:S02]  /*d290*/  @!P0 LDG.E.U8 R20, desc[UR6][R2.64] ;  /* 0x0000000602148981 */ /* 0x000724000c1e1100 */
[----:B---3--:R-:W-:-:S02]  /*d2a0*/  @!P0 IMAD.MOV.U32 R2, RZ, RZ, R18 ;  /* 0x000000ffff028224 */ /* 0x008fc400078e0012 */
[----:B------:R-:W-:Y:S01]  /*d2b0*/  @!P0 IMAD.MOV.U32 R3, RZ, RZ, R19 ;  /* 0x000000ffff038224 */ /* 0x000fe200078e0013 */
[----:B------:R-:W-:Y:S01]  /*d2c0*/  PRMT R4, RZ, 0x7610, R4 ;  /* 0x00007610ff047816 */ /* 0x000fe20000000004 */
[----:B------:R-:W-:Y:S04]  /*d2d0*/  LDS.U8 R19, [R14+UR4+0x4208] ;  /* 0x004208040e137984 */ /* 0x000fe80008000000 */
[----:B------:R0:W3:Y:S01]  /*d2e0*/  @!P0 LDG.E.U8 R17, desc[UR6][R2.64] ;  /* 0x0000000602118981 */ /* 0x0000e2000c1e1100 */
[----:B------:R-:W-:-:S03]  /*d2f0*/  PRMT R0, RZ, 0x7610, R0 ;  /* 0x00007610ff007816 */ /* 0x000fc60000000000 */
[----:B------:R-:W-:Y:S01]  /*d300*/  LDS.U8 R18, [R14+UR4+0x4008] ;  /* 0x004008040e127984 */ /* 0x000fe20008000000 */
[----:B0-----:R-:W-:-:S03]  /*d310*/  @!P0 IMAD.MOV.U32 R3, RZ, RZ, R16 ;  /* 0x000000ffff038224 */ /* 0x001fc600078e0010 */
[----:B--2---:R0:W-:Y:S04]  /*d320*/  STL [R1+0x11c], R12 ;  /* 0x00011c0c01007387 */ /* 0x0041e80000100800 */
[----:B------:R-:W2:Y:S04]  /*d330*/  LDL R11, [R1+0xa0c] ;  /* 0x000a0c00010b7983 */ /* 0x000ea80000100800 */
[----:B------:R-:W4:Y:S04]  /*d340*/  LDL R9, [R1+0x9e0] ;  /* 0x0009e00001097983 */ /* 0x000f280000100800 */
[----:B0-----:R-:W4:Y:S04]  /*d350*/  LDL R12, [R1+0x9d8] ;  /* 0x0009d800010c7983 */ /* 0x001f280000100800 */
[----:B-----5:R0:W-:Y:S04]  /*d360*/  STL [R1+0xe4], R8 ;  /* 0x0000e40801007387 */ /* 0x0201e80000100800 */
[----:B------:R-:W5:Y:S04]  /*d370*/  LDL R6, [R1+0x9e8] ;  /* 0x0009e80001067983 */ /* 0x000f680000100800 */
[----:B0-----:R-:W5:Y:S04]  /*d380*/  LDL R8, [R1+0xa14] ;  /* 0x000a140001087983 */ /* 0x001f680000100800 */
[----:B------:R-:W-:Y:S04]  /*d390*/  STL [R1+0xec], R24 ;  /* 0x0000ec1801007387 */ /* 0x000fe80000100800 */
[----:B------:R-:W5:Y:S01]  /*d3a0*/  LDL R5, [R1+0xa1c] ;  /* 0x000a1c0001057983 */ /* 0x000f620000100800 */
[----:B------:R-:W-:-:S03]  /*d3b0*/  @!P0 IMAD.MOV.U32 R2, RZ, RZ, R15 ;  /* 0x000000ffff028224 */ /* 0x000fc600078e000f */
[----:B------:R-:W-:Y:S04]  /*d3c0*/  LDS.U8 R24, [R14+UR4+0x2000] ;  /* 0x002000040e187984 */ /* 0x000fe80008000000 */
[----:B------:R2:W5:Y:S04]  /*d3d0*/  @!P0 LDG.E.U8 R13, desc[UR6][R2.64] ;  /* 0x00000006020d8981 */ /* 0x000568000c1e1100 */
[----:B------:R-:W-:Y:S04]  /*d3e0*/  LDS.U8 R15, [R14+UR4+0x4200] ;  /* 0x004200040e0f7984 */ /* 0x000fe80008000000 */
[----:B---3--:R0:W-:Y:S04]  /*d3f0*/  STL [R1+0xdc], R17 ;  /* 0x0000dc1101007387 */ /* 0x0081e80000100800 */
[----:B------:R-:W3:Y:S04]  /*d400*/  LDL R16, [R1+0xa24] ;  /* 0x000a240001107983 */ /* 0x000ee80000100800 */
[----:B------:R-:W3:Y:S04]  /*d410*/  LDL R29, [R1+0xa3c] ;  /* 0x000a3c00011d7983 */ /* 0x000ee80000100800 */
[----:B0-----:R-:W3:Y:S01]  /*d420*/  LDL R17, [R1+0x9f0] ;  /* 0x0009f00001117983 */ /* 0x001ee20000100800 */
[----:B--2---:R-:W-:-:S03]  /*d430*/  @!P0 IMAD.MOV.U32 R2, RZ, RZ, R11 ;  /* 0x000000ffff028224 */ /* 0x004fc600078e000b */
[----:B------:R-:W-:Y:S01]  /*d440*/  LDS.U8 R11, [R14+UR4+0x6200] ;  /* 0x006200040e0b7984 */ /* 0x000fe20008000000 */
[----:B----4-:R-:W-:-:S03]  /*d450*/  @!P0 IMAD.MOV.U32 R3, RZ, RZ, R12 ;  /* 0x000000ffff038224 */ /* 0x010fc600078e000c */
[----:B------:R-:W-:Y:S04]  /*d460*/  LDS.U8 R12, [R14+UR4+0x6208] ;  /* 0x006208040e0c7984 */ /* 0x000fe80008000000 */
[----:B------:R0:W2:Y:S02]  /*d470*/  @!P0 LDG.E.U8 R10, desc[UR6][R2.64] ;  /* 0x00000006020a8981 */ /* 0x0000a4000c1e1100 */
[----:B0-----:R-:W-:Y:S02]  /*d480*/  @!P0 IMAD.MOV.U32 R3, RZ, RZ, R9 ;  /* 0x000000ffff038224 */ /* 0x001fe400078e0009 */
[----:B------:R-:W-:Y:S01]  /*d490*/  LDS.U8 R9, [R14+UR4+0x280] ;  /* 0x000280040e097984 */ /* 0x000fe20008000000 */
[----:B-----5:R-:W-:-:S03]  /*d4a0*/  @!P0 IMAD.MOV.U32 R2, RZ, RZ, R8 ;  /* 0x000000ffff028224 */ /* 0x020fc600078e0008 */
[----:B------:R-:W-:Y:S04]  /*d4b0*/  LDS.U8 R8, [R14+UR4+0x2288] ;  /* 0x002288040e087984 */ /* 0x000fe80008000000 */
[----:B------:R0:W4:Y:S02]  /*d4c0*/  @!P0 LDG.E.U8 R7, desc[UR6][R2.64] ;  /* 0x0000000602078981 */ /* 0x000124000c1e1100 */
[----:B0-----:R-:W-:Y:S02]  /*d4d0*/  @!P0 IMAD.MOV.U32 R2, RZ, RZ, R5 ;  /* 0x000000ffff028224 */ /* 0x001fe400078e0005 */
[----:B------:R-:W-:Y:S01]  /*d4e0*/  @!P0 IMAD.MOV.U32 R3, RZ, RZ, R6 ;  /* 0x000000ffff038224 */ /* 0x000fe200078e0006 */
[----:B------:R-:W-:Y:S04]  /*d4f0*/  LDS.U8 R5, [R14+UR4+0x2080] ;  /* 0x002080040e057984 */ /* 0x000fe80008000000 */
[----:B------:R0:W5:Y:S04]  /*d500*/  @!P0 LDG.E.U8 R4, desc[UR6][R2.64] ;  /* 0x0000000602048981 */ /* 0x000168000c1e1100 */
[----:B------:R-:W-:Y:S04]  /*d510*/  LDS.U8 R6, [R14+UR4+0x80] ;  /* 0x000080040e067984 */ /* 0x000fe80008000000 */
[----:B0-----:R-:W-:Y:S04]  /*d520*/  LDS.U8 R2, [R14+UR4+0x6008] ;  /* 0x006008040e027984 */ /* 0x001fe80008000000 */
[----:B------:R-:W-:Y:S04]  /*d530*/  LDS.U8 R3, [R14+UR4+0x88] ;  /* 0x000088040e037984 */ /* 0x000fe80008000000 */
[----:B---3--:R-:W3:Y:S04]  /*d540*/  @!P0 LDG.E.U8 R0, desc[UR6][R16.64] ;  /* 0x0000000610008981 */ /* 0x008ee8000c1e1100 */
[----:B------:R0:W-:Y:S04]  /*d550*/  STL [R1+0x1abc], R29 ;  /* 0x001abc1d01007387 */ /* 0x0001e80000100800 */
[----:B------:R-:W-:Y:S04]  /*d560*/  STL [R1+0x1aa0], R28 ;  /* 0x001aa01c01007387 */ /* 0x000fe80000100800 */
[----:B------:R-:W-:Y:S04]  /*d570*/  STL [R1+0x1aac], R28 ;  /* 0x001aac1c01007387 */ /* 0x000fe80000100800 */
[----:B------:R0:W-:Y:S04]  /*d580*/  STL [R1+0x1ab4], R28 ;  /* 0x001ab41c01007387 */ /* 0x0001e80000100800 */
[----:B-1----:R1:W-:Y:S04]  /*d590*/  STL [R1+0x1aa4], R27 ;  /* 0x001aa41b01007387 */ /* 0x0023e80000100800 */
[----:B------:R-:W-:Y:S04]  /*d5a0*/  STL [R1+0x114], R23 ;  /* 0x0001141701007387 */ /* 0x000fe80000100800 */
[----:B------:R-:W-:Y:S04]  /*d5b0*/  STL [R1+0xe0], R20 ;  /* 0x0000e01401007387 */ /* 0x000fe80000100800 */
[----:B------:R-:W-:Y:S01]  /*d5c0*/  STL [R1+0xd8], R13 ;  /* 0x0000d80d01007387 */ /* 0x000fe20000100800 */
[----:B0-----:R-:W-:-:S02]  /*d5d0*/  PRMT R29, RZ, 0x7610, R29 ;  /* 0x00007610ff1d7816 */ /* 0x001fc4000000001d */
[----:B------:R-:W-:Y:S01]  /*d5e0*/  PRMT R28, RZ, 0x7610, R28 ;  /* 0x00007610ff1c7816 */ /* 0x000fe2000000001c */
[----:B------:R-:W0:Y:S01]  /*d5f0*/  LDS.U8 R23, [R14+UR4+0x2208] ;  /* 0x002208040e177984 */ /* 0x000e220008000000 */
[----:B-1----:R-:W-:-:S03]  /*d600*/  PRMT R27, RZ, 0x7610, R27 ;  /* 0x00007610ff1b7816 */ /* 0x002fc6000000001b */
[----:B------:R-:W-:Y:S04]  /*d610*/  LDS.U8 R20, [R14+UR4+0x4000] ;  /* 0x004000040e147984 */ /* 0x000fe80008000000 */
[----:B------:R-:W1:Y:S04]  /*d620*/  LDS.U8 R13, [R14+UR4+0x6000] ;  /* 0x006000040e0d7984 */ /* 0x000e680008000000 */
[----:B--2---:R-:W-:Y:S04]  /*d630*/  STL [R1+0xd4], R10 ;  /* 0x0000d40a01007387 */ /* 0x004fe80000100800 */
[----:B------:R-:W2:Y:S04]  /*d640*/  LDS.U8 R10, [R14+UR4+0x288] ;  /* 0x000288040e0a7984 */ /* 0x000ea80008000000 */
[----:B----4-:R-:W-:Y:S04]  /*d650*/  STL [R1+0xd0], R7 ;  /* 0x0000d00701007387 */ /* 0x010fe80000100800 */
[----:B------:R-:W-:Y:S04]  /*d660*/  LDS.U8 R7, [R14+UR4+0x2280] ;  /* 0x002280040e077984 */ /* 0x000fe80008000000 */
[----:B-----5:R-:W-:Y:S04]  /*d670*/  STL [R1+0xcc], R4 ;  /* 0x0000cc0401007387 */ /* 0x020fe80000100800 */
[----:B------:R-:W4:Y:S04]  /*d680*/  LDS.U8 R4, [R14+UR4+0x2088] ;  /* 0x002088040e047984 */ /* 0x000f280008000000 */
[----:B---3--:R3:W-:Y:S04]  /*d690*/  STL [R1+0xc8], R0 ;  /* 0x0000c80001007387 */ /* 0x0087e80000100800 */
[----:B---3--:R-:W3:Y:S04]  /*d6a0*/  LDL.LU R0, [R1+0x1ac0] ;  /* 0x001ac00001007983 */ /* 0x008ee80000300800 */
[----:B------:R-:W5:Y:S04]  /*d6b0*/  LDL R16, [R1+0x9f8] ;  /* 0x0009f80001107983 */ /* 0x000f680000100800 */
[----:B------:R-:W5:Y:S02]  /*d6c0*/  LDL R17, [R1+0xa2c] ;  /* 0x000a2c0001117983 */ /* 0x000f640000100800 */
[----:B-----5:R-:W-:-:S04]  /*d6d0*/  @!P0 LOP3.LUT R17, R17, R16, RZ, 0x3c, !PT ;  /* 0x0000001011118212 */ /* 0x020fc800078e3cff */
[----:B------:R-:W-:-:S04]  /*d6e0*/  @!P0 LOP3.LUT R16, R17, R16, RZ, 0x3c, !PT ;  /* 0x0000001011108212 */ /* 0x000fc800078e3cff */
[----:B------:R-:W-:-:S05]  /*d6f0*/  @!P0 LOP3.LUT R17, R17, R16, RZ, 0x3c, !PT ;  /* 0x0000001011118212 */ /* 0x000fca00078e3cff */
[----:B------:R-:W5:Y:S04]  /*d700*/  @!P0 LDG.E.U8 R29, desc[UR6][R16.64] ;  /* 0x00000006101d8981 */ /* 0x000f68000c1e1100 */
[----:B-----5:R5:W-:Y:S04]  /*d710*/  STL [R1+0xc4], R29 ;  /* 0x0000c41d01007387 */ /* 0x020be80000100800 */
[----:B-----5:R-:W5:Y:S04]  /*d720*/  LDL.LU R29, [R1+0x1abc] ;  /* 0x001abc00011d7983 */ /* 0x020f680000300800 */
[----:B------:R-:W2:Y:S04]  /*d730*/  LDL R16, [R1+0xa00] ;  /* 0x000a000001107983 */ /* 0x000ea80000100800 */
[----:B------:R-:W2:Y:S01]  /*d740*/  LDL R17, [R1+0xa34] ;  /* 0x000a340001117983 */ /* 0x000ea20000100800 */
[----:B---3--:R-:W-:-:S02]  /*d750*/  PRMT R0, RZ, 0x7610, R0 ;  /* 0x00007610ff007816 */ /* 0x008fc40000000000 */
[----:B--2---:R-:W-:-:S04]  /*d760*/  @!P0 LOP3.LUT R17, R17, R16, RZ, 0x3c, !PT ;  /* 0x0000001011118212 */ /* 0x004fc800078e3cff */
[----:B------:R-:W-:-:S04]  /*d770*/  @!P0 LOP3.LUT R16, R17, R16, RZ, 0x3c, !PT ;  /* 0x0000001011108212 */ /* 0x000fc800078e3cff */
[----:B------:R-:W-:-:S05]  /*d780*/  @!P0 LOP3.LUT R17, R17, R16, RZ, 0x3c, !PT ;  /* 0x0000001011118212 */ /* 0x000fca00078e3cff */
[----:B------:R-:W2:Y:S04]  /*d790*/  @!P0 LDG.E.U8 R0, desc[UR6][R16.64] ;  /* 0x0000000610008981 */ /* 0x000ea8000c1e1100 */
[----:B--2---:R2:W-:Y:S04]  /*d7a0*/  STL [R1+0xc0], R0 ;  /* 0x0000c00001007387 */ /* 0x0045e80000100800 */
[----:B--2---:R-:W2:Y:S04]  /*d7b0*/  LDL.LU R0, [R1+0x1ab8] ;  /* 0x001ab80001007983 */ /* 0x004ea80000300800 */
[----:B------:R-:W3:Y:S01]  /*d7c0*/  LDL R17, [R1+0xa08] ;  /* 0x000a080001117983 */ /* 0x000ee20000100800 */
[----:B-----5:R-:W-:-:S03]  /*d7d0*/  @!P0 IMAD.MOV.U32 R16, RZ, RZ, R29 ;  /* 0x000000ffff108224 */ /* 0x020fc600078e001d */
[----:B------:R-:W5:Y:S04]  /*d7e0*/  LDL R29, [R1+0xa40] ;  /* 0x000a4000011d7983 */ /* 0x000f680000100800 */
[----:B---3--:R-:W3:Y:S04]  /*d7f0*/  @!P0 LDG.E.U8 R28, desc[UR6][R16.64] ;  /* 0x00000006101c8981 */ /* 0x008ee8000c1e1100 */
[----:B---3--:R3:W-:Y:S04]  /*d800*/  STL [R1+0xbc], R28 ;  /* 0x0000bc1c01007387 */ /* 0x0087e80000100800 */
[----:B---3--:R-:W3:Y:S04]  /*d810*/  LDL.LU R28, [R1+0x1ab4] ;  /* 0x001ab400011c7983 */ /* 0x008ee80000300800 */
[----:B------:R-:W3:Y:S04]  /*d820*/  LDL R16, [R1+0xa10] ;  /* 0x000a100001107983 */ /* 0x000ee80000100800 */
[----:B------:R-:W3:Y:S01]  /*d830*/  LDL R17, [R1+0xa54] ;  /* 0x000a540001117983 */ /* 0x000ee20000100800 */
[----:B--2---:R-:W-:-:S02]  /*d840*/  PRMT R0, RZ, 0x7610, R0 ;  /* 0x00007610ff007816 */ /* 0x004fc40000000000 */
[----:B---3--:R-:W-:-:S04]  /*d850*/  @!P0 LOP3.LUT R17, R17, R16, RZ, 0x3c, !PT ;  /* 0x0000001011118212 */ /* 0x008fc800078e3cff */
[----:B------:R-:W-:-:S04]  /*d860*/  @!P0 LOP3.LUT R16, R17, R16, RZ, 0x3c, !PT ;  /* 0x0000001011108212 */ /* 0x000fc800078e3cff */
[----:B------:R-:W-:-:S05]  /*d870*/  @!P0 LOP3.LUT R17, R17, R16, RZ, 0x3c, !PT ;  /* 0x0000001011118212 */ /* 0x000fca00078e3cff */
[----:B------:R-:W2:Y:S04]  /*d880*/  @!P0 LDG.E.U8 R0, desc[UR6][R16.64] ;  /* 0x0000000610008981 */ /* 0x000ea8000c1e1100 */
[----:B--2---:R2:W-:Y:S04]  /*d890*/  STL [R1+0xb8], R0 ;  /* 0x0000b80001007387 */ /* 0x0045e80000100800 */
[----:B--2---:R-:W2:Y:S04]  /*d8a0*/  LDL.LU R0, [R1+0x1ab0] ;  /* 0x001ab00001007983 */ /* 0x004ea80000300800 */
[----:B------:R-:W3:Y:S04]  /*d8b0*/  LDL R16, [R1+0xa18] ;  /* 0x000a180001107983 */ /* 0x000ee80000100800 */
[----:B------:R-:W3:Y:S01]  /*d8c0*/  LDL R17, [R1+0xa50] ;  /* 0x000a500001117983 */ /* 0x000ee20000100800 */
[----:B------:R-:W-:-:S02]  /*d8d0*/  PRMT R28, RZ, 0x7610, R28 ;  /* 0x00007610ff1c7816 */ /* 0x000fc4000000001c */
[----:B---3--:R-:W-:-:S04]  /*d8e0*/  @!P0 LOP3.LUT R17, R17, R16, RZ, 0x3c, !PT ;  /* 0x0000001011118212 */ /* 0x008fc800078e3cff */
[----:B------:R-:W-:-:S04]  /*d8f0*/  @!P0 LOP3.LUT R16, R17, R16, RZ, 0x3c, !PT ;  /* 0x0000001011108212 */ /* 0x000fc800078e3cff */
[----:B------:R-:W-:-:S05]  /*d900*/  @!P0 LOP3.LUT R17, R17, R16, RZ, 0x3c, !PT ;  /* 0x0000001011118212 */ /* 0x000fca00078e3cff */
[----:B------:R-:W3:Y:S04]  /*d910*/  @!P0 LDG.E.U8 R28, desc[UR6][R16.64] ;  /* 0x00000006101c8981 */ /* 0x000ee8000c1e1100 */
        /* <DEDUP_REMOVED lines=12> */
[----:B------:R-:W3:Y:S02]  /*d9e0*/  LDL R17, [R1+0xa48] ;  /* 0x000a480001117983 */ /* 0x000ee40000100800 */
[----:B---3--:R-:W-:-:S04]  /*d9f0*/  @!P0 LOP3.LUT R17, R17, R16, RZ, 0x3c, !PT ;  /* 0x0000001011118212 */ /* 0x008fc800078e3cff */
[----:B------:R-:W-:-:S04]  /*da00*/  @!P0 LOP3.LUT R16, R17, R16, RZ, 0x3c, !PT ;  /* 0x0000001011108212 */ /* 0x000fc800078e3cff */
[----:B------:R-:W-:-:S05]  /*da10*/  @!P0 LOP3.LUT R17, R17, R16, RZ, 0x3c, !PT ;  /* 0x0000001011118212 */ /* 0x000fca00078e3cff */
[----:B------:R-:W3:Y:S04]  /*da20*/  @!P0 LDG.E.U8 R27, desc[UR6][R16.64] ;  /* 0x00000006101b8981 */ /* 0x000ee8000c1e1100 */
[----:B---3--:R3:W-:Y:S04]  /*da30*/  STL [R1+0xa4], R27 ;  /* 0x0000a41b01007387 */ /* 0x0087e80000100800 */
[----:B---3--:R-:W3:Y:S04]  /*da40*/  LDL.LU R27, [R1+0x1aa4] ;  /* 0x001aa400011b7983 */ /* 0x008ee80000300800 */
[----:B------:R-:W2:Y:S04]  /*da50*/  LDL R16, [R1+0xa30] ;  /* 0x000a300001107983 */ /* 0x000ea80000100800 */
[----:B------:R-:W2:Y:S01]  /*da60*/  LDL R17, [R1+0xa44] ;  /* 0x000a440001117983 */ /* 0x000ea20000100800 */
[----:B------:R-:W-:-:S02]  /*da70*/  PRMT R28, RZ, 0x7610, R28 ;  /* 0x00007610ff1c7816 */ /* 0x000fc4000000001c */
[----:B--2---:R-:W-:-:S04]  /*da80*/  @!P0 LOP3.LUT R17, R17, R16, RZ, 0x3c, !PT ;  /* 0x0000001011118212 */ /* 0x004fc800078e3cff */
[----:B------:R-:W-:-:S04]  /*da90*/  @!P0 LOP3.LUT R16, R17, R16, RZ, 0x3c, !PT ;  /* 0x0000001011108212 */ /* 0x000fc800078e3cff */
[----:B------:R-:W-:-:S05]  /*daa0*/  @!P0 LOP3.LUT R17, R17, R16, RZ, 0x3c, !PT ;  /* 0x0000001011118212 */ /* 0x000fca00078e3cff */
[----:B------:R-:W2:Y:S01]  /*dab0*/  @!P0 LDG.E.U8 R28, desc[UR6][R16.64] ;  /* 0x00000006101c8981 */ /* 0x000ea2000c1e1100 */
[----:B------:R-:W-:-:S03]  /*dac0*/  PRMT R0, RZ, 0x7610, R0 ;  /* 0x00007610ff007816 */ /* 0x000fc60000000000 */
[----:B--2---:R2:W-:Y:S04]  /*dad0*/  STL [R1+0x9c], R28 ;  /* 0x00009c1c01007387 */ /* 0x0045e80000100800 */
[----:B--2---:R-:W3:Y:S04]  /*dae0*/  LDL.LU R28, [R1+0x1aa0] ;  /* 0x001aa000011c7983 */ /* 0x004ee80000300800 */
[----:B------:R-:W2:Y:S01]  /*daf0*/  LDL R17, [R1+0xa38] ;  /* 0x000a380001117983 */ /* 0x000ea20000100800 */
[----:B-----5:R-:W-:-:S05]  /*db00*/  @!P0 IMAD.MOV.U32 R16, RZ, RZ, R29 ;  /* 0x000000ffff108224 */ /* 0x020fca00078e001d */
[----:B--2---:R3:W2:Y:S02]  /*db10*/  @!P0 LDG.E.U8 R0, desc[UR6][R16.64] ;  /* 0x0000000610008981 */ /* 0x0046a4000c1e1100 */
[----:B---3--:R-:W-:Y:S02]  /*db20*/  IMAD R16, R27, 0x100, R28 ;  /* 0x000001001b107824 */ /* 0x008fe400078e021c */
[----:B0-----:R-:W-:Y:S02]  /*db30*/  IMAD R17, R23, 0x100, R24 ;  /* 0x0000010017117824 */ /* 0x001fe400078e0218 */
[----:B------:R-:W-:Y:S01]  /*db40*/  IMAD R15, R15, 0x100, R18 ;  /* 0x000001000f0f7824 */ /* 0x000fe200078e0212 */
[----:B------:R-:W-:Y:S01]  /*db50*/  LDS.U8 R23, [R14+UR4+0x4288] ;  /* 0x004288040e177984 */ /* 0x000fe20008000000 */
[----:B-1----:R-:W-:Y:S02]  /*db60*/  IMAD R12, R12, 0x100, R13 ;  /* 0x000001000c0c7824 */ /* 0x002fe400078e020d */
[----:B------:R-:W-:Y:S01]  /*db70*/  IMAD R6, R10, 0x100, R6 ;  /* 0x000001000a067824 */ /* 0x000fe200078e0206 */
[----:B------:R-:W-:Y:S04]  /*db80*/  LDS.U8 R13, [R14+UR4+0x6300] ;  /* 0x006300040e0d7984 */ /* 0x000fe80008000000 */
[----:B------:R-:W-:Y:S04]  /*db90*/  LDS.U8 R10, [R14+UR4+0x6100] ;  /* 0x006100040e0a7984 */ /* 0x000fe80008000000 */
[----:B------:R-:W-:Y:S04]  /*dba0*/  LDS.U8 R18, [R14+UR4+0x380] ;  /* 0x000380040e127984 */ /* 0x000fe80008000000 */
[----:B--2---:R0:W-:Y:S04]  /*dbb0*/  STL [R1+0x98], R0 ;  /* 0x0000980001007387 */ /* 0x0041e80000100800 */
[----:B------:R1:W-:Y:S01]  /*dbc0*/  STL [R1+0x244], R16 ;  /* 0x0002441001007387 */ /* 0x0003e20000100800 */
[----:B0-----:R-:W-:-:S02]  /*dbd0*/  IMAD R0, R25, 0x100, R26 ;  /* 0x0000010019007824 */ /* 0x001fc400078e021a */
[----:B-1----:R-:W-:-:S03]  /*dbe0*/  IMAD R16, R21, 0x100, R22 ;  /* 0x0000010015107824 */ /* 0x002fc600078e0216 */
[----:B------:R0:W-:Y:S04]  /*dbf0*/  STL [R1+0x240], R0 ;  /* 0x0002400001007387 */ /* 0x0001e80000100800 */
[----:B------:R-:W-:Y:S04]  /*dc00*/  STL [R1+0x23c], R17 ;  /* 0x00023c1101007387 */ /* 0x000fe80000100800 */
[----:B------:R-:W-:Y:S01]  /*dc10*/  LDS.U8 R21, [R14+UR4+0x2188] ;  /* 0x002188040e157984 */ /* 0x000fe20008000000 */
[----:B0-----:R-:W-:-:S03]  /*dc20*/  IMAD R0, R19, 0x100, R20 ;  /* 0x0000010013007824 */ /* 0x001fc600078e0214 */
[----:B------:R-:W-:Y:S04]  /*dc30*/  STL [R1+0x238], R16 ;  /* 0x0002381001007387 */ /* 0x000fe80000100800 */
[----:B------:R0:W-:Y:S04]  /*dc40*/  STL [R1+0x40c], R0 ;  /* 0x00040c0001007387 */ /* 0x0001e80000100800 */
[----:B------:R-:W-:Y:S04]  /*dc50*/  STL [R1+0x408], R15 ;  /* 0x0004080f01007387 */ /* 0x000fe80000100800 */
[----:B------:R-:W-:Y:S01]  /*dc60*/  LDS.U8 R16, [R14+UR4+0x388] ;  /* 0x000388040e107984 */ /* 0x000fe20008000000 */
[----:B0-----:R-:W-:-:S03]  /*dc70*/  IMAD R0, R11, 0x100, R2 ;  /* 0x000001000b007824 */ /* 0x001fc600078e0202 */
[----:B------:R-:W-:Y:S01]  /*dc80*/  STL [R1+0x404], R12 ;  /* 0x0004040c01007387 */ /* 0x000fe20000100800 */
[----:B------:R-:W-:-:S03]  /*dc90*/  IMAD R2, R9, 0x100, R3 ;  /* 0x0000010009027824 */ /* 0x000fc600078e0203 */
[----:B------:R0:W-:Y:S01]  /*dca0*/  STL [R1+0x400], R0 ;  /* 0x0004000001007387 */ /* 0x0001e20000100800 */
[----:B----4-:R-:W-:-:S03]  /*dcb0*/  IMAD R3, R7, 0x100, R4 ;  /* 0x0000010007037824 */ /* 0x010fc600078e0204 */
[----:B------:R-:W-:Y:S04]  /*dcc0*/  STL [R1+0x234], R6 ;  /* 0x0002340601007387 */ /* 0x000fe80000100800 */
[----:B------:R-:W-:Y:S01]  /*dcd0*/  LDS.U8 R9, [R14+UR4+0x4300] ;  /* 0x004300040e097984 */ /* 0x000fe20008000000 */
[----:B0-----:R-:W-:-:S03]  /*dce0*/  IMAD R0, R8, 0x100, R5 ;  /* 0x0000010008007824 */ /* 0x001fc600078e0205 */
[----:B------:R0:W-:Y:S04]  /*dcf0*/  STL [R1+0x230], R2 ;  /* 0x0002300201007387 */ /* 0x0001e80000100800 */
[----:B------:R-:W-:Y:S04]  /*dd00*/  STL [R1+0x1ec], R0 ;  /* 0x0001ec0001007387 */ /* 0x000fe80000100800 */
[----:B------:R-:W1:Y:S04]  /*dd10*/  LDS.U8 R5, [R14+UR4+0x4088] ;  /* 0x004088040e057984 */ /* 0x000e680008000000 */
[----:B------:R-:W-:Y:S04]  /*dd20*/  STL [R1+0x1e8], R3 ;  /* 0x0001e80301007387 */ /* 0x000fe80000100800 */
[----:B------:R-:W2:Y:S04]  /*dd30*/  LDS.U8 R4, [R14+UR4+0x4280] ;  /* 0x004280040e047984 */ /* 0x000ea80008000000 */
[----:B------:R-:W3:Y:S01]  /*dd40*/  LDS.U8 R3, [R14+UR4+0x6080] ;  /* 0x006080040e037984 */ /* 0x000ee20008000000 */
[----:B0-----:R-:W-:-:S03]  /*dd50*/  LOP3.LUT R2, R14, 0x410, RZ, 0x3c, !PT ;  /* 0x000004100e027812 */ /* 0x001fc600078e3cff */
[----:B------:R-:W-:Y:S04]  /*dd60*/  LDS.U8 R0, [R14+UR4+0x4080] ;  /* 0x004080040e007984 */ /* 0x000fe80008000000 */
[----:B------:R-:W-:Y:S04]  /*dd70*/  LDS.U8 R6, [R14+UR4+0x4100] ;  /* 0x004100040e067984 */ /* 0x000fe80008000000 */
[----:B------:R-:W-:Y:S04]  /*dd80*/  LDS.U8 R7, [R14+UR4+0x4308] ;  /* 0x004308040e077984 */ /* 0x000fe80008000000 */
[----:B------:R-:W-:Y:S04]  /*dd90*/  LDS.U8 R8, [R14+UR4+0x4108] ;  /* 0x004108040e087984 */ /* 0x000fe80008000000 */
[----:B------:R-:W-:Y:S04]  /*dda0*/  LDS.U8 R11, [R14+UR4+0x6308] ;  /* 0x006308040e0b7984 */ /* 0x000fe80008000000 */
[----:B------:R-:W-:Y:S04]  /*ddb0*/  LDS.U8 R12, [R14+UR4+0x6108] ;  /* 0x006108040e0c7984 */ /* 0x000fe80008000000 */
[----:B-1----:R-:W-:Y:S04]  /*ddc0*/  STL [R1+0x28], R5 ;  /* 0x0000280501007387 */ /* 0x002fe80000100800 */
[----:B------:R-:W0:Y:S04]  /*ddd0*/  LDS.U8 R5, [R14+UR4+0x6288] ;  /* 0x006288040e057984 */ /* 0x000e280008000000 */
[----:B--2---:R-:W-:Y:S04]  /*dde0*/  STL [R1+0x24], R4 ;  /* 0x0000240401007387 */ /* 0x004fe80000100800 */
[----:B------:R-:W1:Y:S04]  /*ddf0*/  LDS.U8 R4, [R14+UR4+0x6088] ;  /* 0x006088040e047984 */ /* 0x000e680008000000 */
[----:B---3--:R-:W-:Y:S04]  /*de00*/  STL [R1+0x20], R3 ;  /* 0x0000200301007387 */ /* 0x008fe80000100800 */
[----:B------:R-:W2:Y:S04]  /*de10*/  LDS.U8 R3, [R14+UR4+0x6280] ;  /* 0x006280040e037984 */ /* 0x000ea80008000000 */
[----:B------:R-:W-:Y:S04]  /*de20*/  LDS.U8 R15, [R14+UR4+0x180] ;  /* 0x000180040e0f7984 */ /* 0x000fe80008000000 */
[----:B------:R-:W-:Y:S04]  /*de30*/  LDS.U8 R17, [R14+UR4+0x188] ;  /* 0x000188040e117984 */ /* 0x000fe80008000000 */
[----:B------:R-:W-:Y:S04]  /*de40*/  LDS.U8 R19, [R14+UR4+0x2180] ;  /* 0x002180040e137984 */ /* 0x000fe80008000000 */
[----:B------:R-:W-:Y:S04]  /*de50*/  LDS.U8 R20, [R14+UR4+0x2388] ;  /* 0x002388040e147984 */ /* 0x000fe80008000000 */
[----:B------:R-:W-:Y:S04]  /*de60*/  LDS.U8 R22, [R14+UR4+0x2380] ;  /* 0x002380040e167984 */ /* 0x000fe80008000000 */
[----:B0-----:R-:W-:Y:S04]  /*de70*/  STL [R1+0x1c], R5 ;  /* 0x00001c0501007387 */ /* 0x001fe80000100800 */
[----:B------:R-:W0:Y:S04]  /*de80*/  LDS.U8 R5, [R14+UR4+0x100] ;  /* 0x000100040e057984 */ /* 0x000e280008000000 */
[----:B-1----:R-:W-:Y:S04]  /*de90*/  STL [R1+0x18], R4 ;  /* 0x0000180401007387 */ /* 0x002fe80000100800 */
[----:B------:R-:W1:Y:S04]  /*dea0*/  LDS.U8 R4, [R14+UR4+0x308] ;  /* 0x000308040e047984 */ /* 0x000e680008000000 */
[----:B--2---:R-:W-:Y:S04]  /*deb0*/  STL [R1+0x14], R3 ;  /* 0x0000140301007387 */ /* 0x004fe80000100800 */
        /* <DEDUP_REMOVED lines=9> */
[----:B------:R-:W-:Y:S04]  /*df50*/  LDS.U8 R4, [R14+UR4+0x2100] ;  /* 0x002100040e047984 */ /* 0x000fe80008000000 */
[----:B--2---:R-:W-:Y:S04]  /*df60*/  STL [R1+0x8], R3 ;  /* 0x0000080301007387 */ /* 0x004fe80000100800 */
[----:B------:R-:W1:Y:S04]  /*df70*/  LDS.U8 R3, [R14+UR4+0x2308] ;  /* 0x002308040e037984 */ /* 0x000e680008000000 */
[----:B------:R-:W-:Y:S04]  /*df80*/  LDS.U8 R29, [R2+UR4+0x288] ;  /* 0x00028804021d7984 */ /* 0x000fe80008000000 */
[----:B0-----:R-:W-:Y:S04]  /*df90*/  STL [R1+0x4], R5 ;  /* 0x0000040501007387 */ /* 0x001fe80000100800 */
[----:B------:R-:W-:Y:S04]  /*dfa0*/  LDS.U8 R5, [R14+UR4+0x2300] ;  /* 0x002300040e057984 */ /* 0x000fe80008000000 */
[----:B-1----:R-:W-:Y:S04]  /*dfb0*/  STL [R1+0x1a94], R3 ;  /* 0x001a940301007387 */ /* 0x002fe80000100800 */
[----:B------:R-:W-:Y:S04]  /*dfc0*/  STL [R1], R4 ;  /* 0x0000000401007387 */ /* 0x000fe80000100800 */
[----:B------:R-:W0:Y:S04]  /*dfd0*/  LDS.U8 R4, [R14+UR4+0x2108] ;  /* 0x002108040e047984 */ /* 0x000e280008000000 */
[----:B------:R-:W-:Y:S04]  /*dfe0*/  LDS.U8 R3, [R14+UR4+0x4188] ;  /* 0x004188040e037984 */ /* 0x000fe80008000000 */
[----:B0-----:R-:W-:Y:S04]  /*dff0*/  STL [R1+0x1a98], R4 ;  /* 0x001a980401007387 */ /* 0x001fe80000100800 */
[----:B------:R-:W-:Y:S04]  /*e000*/  STL [R1+0x1a9c], R5 ;  /* 0x001a9c0501007387 */ /* 0x000fe80000100800 */
[----:B------:R-:W0:Y:S04]  /*e010*/  LDS.U8 R5, [R14+UR4+0x4180] ;  /* 0x004180040e057984 */ /* 0x000e280008000000 */
[----:B------:R-:W1:Y:S04]  /*e020*/  LDS.U8 R4, [R14+UR4+0x4388] ;  /* 0x004388040e047984 */ /* 0x000e680008000000 */
[----:B0-----:R-:W-:Y:S04]  /*e030*/  STL [R1+0x7c], R5 ;  /* 0x00007c0501007387 */ /* 0x001fe80000100800 */
[----:B------:R-:W0:Y:S04]  /*e040*/  LDS.U8 R5, [R14+UR4+0x4380] ;  /* 0x004380040e057984 */ /* 0x000e280008000000 */
[----:B-1----:R-:W-:Y:S04]  /*e050*/  STL [R1+0x78], R4 ;  /* 0x0000780401007387 */ /* 0x002fe80000100800 */
[----:B------:R-:W1:Y:S04]  /*e060*/  LDS.U8 R4, [R14+UR4+0x6180] ;  /* 0x006180040e047984 */ /* 0x000e680008000000 */
[----:B------:R2:W-:Y:S02]  /*e070*/  STL [R1+0x74], R3 ;  /* 0x0000740301007387 */ /* 0x0005e40000100800 */
[----:B--2---:R-:W-:-:S02]  /*e080*/  IMAD.MOV.U32 R3, RZ, RZ, R23 ;  /* 0x000000ffff037224 */ /* 0x004fc400078e0017 */
[----:B------:R-:W2:Y:S04]  /*e090*/  LDS.U8 R23, [R14+UR4+0x6388] ;  /* 0x006388040e177984 */ /* 0x000ea80008000000 */
[----:B0-----:R-:W-:Y:S04]  /*e0a0*/  STL [R1+0x70], R5 ;  /* 0x0000700501007387 */ /* 0x001fe80000100800 */
[----:B------:R-:W0:Y:S04]  /*e0b0*/  LDS.U8 R5, [R14+UR4+0x6188] ;  /* 0x006188040e057984 */ /* 0x000e280008000000 */
[----:B-1----:R-:W-:Y:S04]  /*e0c0*/  STL [R1+0x6c], R4 ;  /* 0x00006c0401007387 */ /* 0x002fe80000100800 */
[----:B------:R-:W1:Y:S04]  /*e0d0*/  LDS.U8 R4, [R14+UR4+0x6380] ;  /* 0x006380040e047984 */ /* 0x000e680008000000 */
[----:B--2---:R-:W-:Y:S04]  /*e0e0*/  STL [R1+0x68], R23 ;  /* 0x0000681701007387 */ /* 0x004fe80000100800 */
[----:B------:R-:W-:Y:S04]  /*e0f0*/  STL [R1+0x1a64], R14 ;  /* 0x001a640e01007387 */ /* 0x000fe80000100800 */
[----:B------:R-:W-:Y:S04]  /*e100*/  LDS.U8 R14, [R2+UR4+0x8] ;  /* 0x00000804020e7984 */ /* 0x000fe80008000000 */
[----:B------:R-:W-:Y:S04]  /*e110*/  LDS.U8 R23, [R2+UR4+0x4200] ;  /* 0x0042000402177984 */ /* 0x000fe80008000000 */
[----:B0-----:R-:W-:Y:S04]  /*e120*/  STL [R1+0x64], R5 ;  /* 0x0000640501007387 */ /* 0x001fe80000100800 */
[----:B------:R-:W0:Y:S04]  /*e130*/  LDS.U8 R5, [R2+UR4] ;  /* 0x0000000402057984 */ /* 0x000e280008000000 */
[----:B-1----:R-:W-:Y:S04]  /*e140*/  STL [R1+0x60], R4 ;  /* 0x0000600401007387 */ /* 0x002fe80000100800 */
[----:B------:R-:W1:Y:S04]  /*e150*/  LDS.U8 R4, [R2+UR4+0x208] ;  /* 0x0002080402047984 */ /* 0x000e680008000000 */
[----:B0-----:R-:W-:Y:S04]  /*e160*/  STL [R1+0x5c], R5 ;  /* 0x00005c0501007387 */ /* 0x001fe80000100800 */
[----:B------:R-:W0:Y:S04]  /*e170*/  LDS.U8 R5, [R2+UR4+0x200] ;  /* 0x0002000402057984 */ /* 0x000e280008000000 */
[----:B-1----:R-:W-:Y:S04]  /*e180*/  STL [R1+0x58], R4 ;  /* 0x0000580401007387 */ /* 0x002fe80000100800 */
[----:B------:R-:W1:Y:S04]  /*e190*/  LDS.U8 R4, [R2+UR4+0x2000] ;  /* 0x0020000402047984 */ /* 0x000e680008000000 */
[----:B------:R-:W-:Y:S04]  /*e1a0*/  STL [R1+0x54], R14 ;  /* 0x0000540e01007387 */ /* 0x000fe80000100800 */
[----:B------:R-:W2:Y:S04]  /*e1b0*/  LDS.U8 R14, [R2+UR4+0x2208] ;  /* 0x00220804020e7984 */ /* 0x000ea80008000000 */
[----:B0-----:R-:W-:Y:S04]  /*e1c0*/  STL [R1+0x50], R5 ;  /* 0x0000500501007387 */ /* 0x001fe80000100800 */
[----:B------:R-:W0:Y:S04]  /*e1d0*/  LDS.U8 R5, [R2+UR4+0x2008] ;  /* 0x0020080402057984 */ /* 0x000e280008000000 */
[----:B-1----:R-:W-:Y:S04]  /*e1e0*/  STL [R1+0x4c], R4 ;  /* 0x00004c0401007387 */ /* 0x002fe80000100800 */
[----:B------:R-:W1:Y:S04]  /*e1f0*/  LDS.U8 R4, [R2+UR4+0x2200] ;  /* 0x0022000402047984 */ /* 0x000e680008000000 */
[----:B--2---:R-:W-:Y:S04]  /*e200*/  STL [R1+0x48], R14 ;  /* 0x0000480e01007387 */ /* 0x004fe80000100800 */
        /* <DEDUP_REMOVED lines=8> */
[----:B------:R-:W-:Y:S04]  /*e290*/  STL [R1+0x1a68], R23 ;  /* 0x001a681701007387 */ /* 0x000fe80000100800 */
[----:B-1----:R0:W-:Y:S04]  /*e2a0*/  STL [R1+0x34], R4 ;  /* 0x0000340401007387 */ /* 0x0021e80000100800 */
[----:B------:R-:W-:Y:S04]  /*e2b0*/  STL [R1+0x1a6c], R24 ;  /* 0x001a6c1801007387 */ /* 0x000fe80000100800 */
[----:B------:R-:W-:Y:S04]  /*e2c0*/  STL [R1+0x1a70], R25 ;  /* 0x001a701901007387 */ /* 0x000fe80000100800 */
[----:B------:R-:W-:Y:S04]  /*e2d0*/  STL [R1+0x1a74], R26 ;  /* 0x001a741a01007387 */ /* 0x000fe80000100800 */
[----:B------:R-:W-:Y:S04]  /*e2e0*/  STL [R1+0x1a78], R27 ;  /* 0x001a781b01007387 */ /* 0x000fe80000100800 */
[----:B------:R-:W-:Y:S04]  /*e2f0*/  STL [R1+0x1a7c], R28 ;  /* 0x001a7c1c01007387 */ /* 0x000fe80000100800 */
[----:B------:R1:W-:Y:S04]  /*e300*/  STL [R1+0x1a80], R29 ;  /* 0x001a801d01007387 */ /* 0x0003e80000100800 */
[----:B--2---:R-:W-:Y:S04]  /*e310*/  STL [R1+0x84], R14 ;  /* 0x0000840e01007387 */ /* 0x004fe80000100800 */
[----:B------:R-:W2:Y:S01]  /*e320*/  LDS.U8 R14, [R2+UR4+0x280] ;  /* 0x00028004020e7984 */ /* 0x000ea20008000000 */
[----:B0-----:R-:W-:-:S03]  /*e330*/  IMAD.MOV.U32 R4, RZ, RZ, R3 ;  /* 0x000000ffff047224 */ /* 0x001fc600078e0003 */
[----:B------:R-:W3:Y:S04]  /*e340*/  LDL.LU R3, [R1+0x28] ;  /* 0x0000280001037983 */ /* 0x000ee80000300800 */
[----:B-1----:R-:W4:Y:S04]  /*e350*/  LDL.LU R29, [R1+0x18] ;  /* 0x00001800011d7983 */ /* 0x002f280000300800 */
[----:B------:R-:W4:Y:S04]  /*e360*/  LDL.LU R28, [R1+0x14] ;  /* 0x00001400011c7983 */ /* 0x000f280000300800 */
[----:B------:R-:W5:Y:S01]  /*e370*/  LDL.LU R27, [R1+0x10] ;  /* 0x00001000011b7983 */ /* 0x000f620000300800 */
[----:B------:R-:W-:-:S03]  /*e380*/  IMAD.MOV.U32 R5, RZ, RZ, R0 ;  /* 0x000000ffff057224 */ /* 0x000fc600078e0000 */
[----:B------:R-:W5:Y:S04]  /*e390*/  LDL.LU R26, [R1+0xc] ;  /* 0x00000c00011a7983 */ /* 0x000f680000300800 */
[----:B------:R-:W3:Y:S04]  /*e3a0*/  LDL.LU R25, [R1+0x8] ;  /* 0x0000080001197983 */ /* 0x000ee80000300800 */
[----:B------:R-:W3:Y:S04]  /*e3b0*/  LDL.LU R24, [R1+0x4] ;  /* 0x0000040001187983 */ /* 0x000ee80000300800 */
[----:B------:R-:W3:Y:S04]  /*e3c0*/  LDL.LU R23, [R1] ;  /* 0x0000000001177983 */ /* 0x000ee80000300800 */
[----:B------:R-:W0:Y:S04]  /*e3d0*/  LDS.U8 R0, [R2+UR4+0x2080] ;  /* 0x0020800402007984 */ /* 0x000e280008000000 */
[----:B--2---:R-:W-:Y:S04]  /*e3e0*/  STL [R1+0x80], R14 ;  /* 0x0000800e01007387 */ /* 0x004fe80000100800 */
[----:B------:R-:W1:Y:S04]  /*e3f0*/  LDS.U8 R14, [R2+UR4+0x2288] ;  /* 0x00228804020e7984 */ /* 0x000e680008000000 */
[----:B0-----:R-:W-:Y:S04]  /*e400*/  STL [R1+0x8c], R0 ;  /* 0x00008c0001007387 */ /* 0x001fe80000100800 */
[----:B------:R-:W0:Y:S04]  /*e410*/  LDS.U8 R0, [R2+UR4+0x2088] ;  /* 0x0020880402007984 */ /* 0x000e280008000000 */
[----:B-1----:R-:W-:Y:S04]  /*e420*/  STL [R1+0x88], R14 ;  /* 0x0000880e01007387 */ /* 0x002fe80000100800 */
        /* <DEDUP_REMOVED lines=14> */
[----:B------:R-:W-:Y:S04]  /*e510*/  LDS.U8 R0, [R2+UR4+0x2108] ;  /* 0x0021080402007984 */ /* 0x000fe80008000000 */
[----:B-1----:R-:W-:Y:S04]  /*e520*/  STL [R1+0xfc], R14 ;  /* 0x0000fc0e01007387 */ /* 0x002fe80000100800 */
[----:B------:R-:W0:Y:S04]  /*e530*/  LDS.U8 R14, [R2+UR4+0x2300] ;  /* 0x00230004020e7984 */ /* 0x000e280008000000 */
[----:B0-----:R0:W-:Y:S04]  /*e540*/  STL [R1+0x1a84], R14 ;  /* 0x001a840e01007387 */ /* 0x0011e80000100800 */
[----:B------:R-:W-:Y:S04]  /*e550*/  STL [R1+0x110], R0 ;  /* 0x0001100001007387 */ /* 0x000fe80000100800 */
[----:B------:R-:W1:Y:S04]  /*e560*/  LDS.U8 R0, [R2+UR4+0x180] ;  /* 0x0001800402007984 */ /* 0x000e680008000000 */
[----:B0-----:R-:W2:Y:S04]  /*e570*/  LDL.LU R14, [R1+0x1c] ;  /* 0x00001c00010e7983 */ /* 0x001ea80000300800 */
[----:B-1----:R-:W-:Y:S04]  /*e580*/  STL [R1+0x120], R0 ;  /* 0x0001200001007387 */ /* 0x002fe80000100800 */
[----:B------:R-:W0:Y:S04]  /*e590*/  LDS.U8 R0, [R2+UR4+0x388] ;  /* 0x0003880402007984 */ /* 0x000e280008000000 */
[----:B0-----:R-:W-:Y:S04]  /*e5a0*/  STL [R1+0x118], R0 ;  /* 0x0001180001007387 */ /* 0x001fe80000100800 */
        /* <DEDUP_REMOVED lines=11> */
[----:B0-----:R0:W-:Y:S04]  /*e660*/  STL [R1+0x1a8c], R0 ;  /* 0x001a8c0001007387 */ /* 0x0011e80000100800 */
[----:B0-----:R-:W2:Y:S04]  /*e670*/  LDL.LU R0, [R1+0x20] ;  /* 0x0000200001007983 */ /* 0x001ea80000300800 */
[----:B------:R0:W-:Y:S04]  /*e680*/  STL [R1+0x1a88], R2 ;  /* 0x001a880201007387 */ /* 0x0001e80000100800 */
[----:B0-----:R-:W3:Y:S01]  /*e690*/  LDL.LU R2, [R1+0x24] ;  /* 0x0000240001027983 */ /* 0x001ee20000300800 */
[----:B------:R-:W-:-:S03]  /*e6a0*/  IMAD R4, R4, 0x100, R5 ;  /* 0x0000010004047824 */ /* 0x000fc600078e0205 */
[----:B------:R-:W2:Y:S04]  /*e6b0*/  LDL.LU R5, [R1+0x1a9c] ;  /* 0x001a9c0001057983 */ /* 0x000ea80000300800 */
[----:B------:R0:W-:Y:S04]  /*e6c0*/  STL [R1+0x3fc], R4 ;  /* 0x0003fc0401007387 */ /* 0x0001e80000100800 */
[----:B0-----:R-:W4:Y:S01]  /*e6d0*/  LDL.LU R4, [R1+0x1a98] ;  /* 0x001a980001047983 */ /* 0x001f220000300800 */
[----:B---3--:R-:W-:-:S03]  /*e6e0*/  IMAD R2, R2, 0x100, R3 ;  /* 0x0000010002027824 */ /* 0x008fc600078e0203 */
[----:B------:R-:W3:Y:S04]  /*e6f0*/  LDL.LU R3, [R1+0x1a94] ;  /* 0x001a940001037983 */ /* 0x000ee80000300800 */
[----:B------:R2:W-:Y:S02]  /*e700*/  STL [R1+0x3f8], R2 ;  /* 0x0003f80201007387 */ /* 0x0005e40000100800 */
[----:B--2---:R-:W-:Y:S02]  /*e710*/  IMAD R2, R14, 0x100, R0 ;  /* 0x000001000e027824 */ /* 0x004fe400078e0200 */
[----:B----4-:R-:W-:Y:S02]  /*e720*/  IMAD R14, R28, 0x100, R29 ;  /* 0x000001001c0e7824 */ /* 0x010fe400078e021d */
[----:B-----5:R-:W-:Y:S01]  /*e730*/  IMAD R0, R26, 0x100, R27 ;  /* 0x000001001a007824 */ /* 0x020fe200078e021b */
[----:B------:R0:W-:Y:S04]  /*e740*/  STL [R1+0x3f4], R2 ;  /* 0x0003f40201007387 */ /* 0x0001e80000100800 */
[----:B------:R-:W-:Y:S04]  /*e750*/  STL [R1+0x3f0], R14 ;  /* 0x0003f00e01007387 */ /* 0x000fe80000100800 */
[----:B------:R1:W-:Y:S01]  /*e760*/  STL [R1+0x28], R0 ;  /* 0x0000280001007387 */ /* 0x0003e20000100800 */
[----:B0-----:R-:W-:-:S05]  /*e770*/  IMAD R2, R24, 0x100, R25 ;  /* 0x0000010018027824 */ /* 0x001fca00078e0219 */
[----:B------:R0:W-:Y:S01]  /*e780*/  STL [R1+0x24], R2 ;  /* 0x0000240201007387 */ /* 0x0001e20000100800 */
[----:B-1----:R-:W-:Y:S02]  /*e790*/  IMAD R0, R5, 0x100, R4 ;  /* 0x0000010005007824 */ /* 0x002fe400078e0204 */
[----:B0-----:R-:W-:Y:S02]  /*e7a0*/  IMAD R2, R7, 0x100, R6 ;  /* 0x0000010007027824 */ /* 0x001fe400078e0206 */
[----:B---3--:R-:W-:-:S05]  /*e7b0*/  IMAD R3, R3, 0x100, R23 ;  /* 0x0000010003037824 */ /* 0x008fca00078e0217 */
[----:B------:R-:W-:Y:S04]  /*e7c0*/  STL [R1+0x20], R3 ;  /* 0x0000200301007387 */ /* 0x000fe80000100800 */
[----:B------:R-:W2:Y:S04]  /*e7d0*/  LDL.LU R7, [R1+0x70] ;  /* 0x0000700001077983 */ /* 0x000ea80000300800 */
[----:B------:R0:W-:Y:S04]  /*e7e0*/  STL [R1], R0 ;  /* 0x0000000001007387 */ /* 0x0001e80000100800 */
[----:B------:R1:W-:Y:S01]  /*e7f0*/  STL [R1+0x3ec], R2 ;  /* 0x0003ec0201007387 */ /* 0x0003e20000100800 */
[----:B0-----:R-:W-:-:S03]  /*e800*/  IMAD R0, R9, 0x100, R8 ;  /* 0x0000010009007824 */ /* 0x001fc600078e0208 */
[----:B------:R-:W3:Y:S01]  /*e810*/  LDL.LU R9, [R1+0x78] ;  /* 0x0000780001097983 */ /* 0x000ee20000300800 */
[----:B-1----:R-:W-:-:S03]  /*e820*/  IMAD R2, R11, 0x100, R10 ;  /* 0x000001000b027824 */ /* 0x002fc600078e020a */
[----:B------:R-:W2:Y:S04]  /*e830*/  LDL.LU R8, [R1+0x74] ;  /* 0x0000740001087983 */ /* 0x000ea80000300800 */
[----:B------:R0:W-:Y:S04]  /*e840*/  STL [R1+0x3e8], R0 ;  /* 0x0003e80001007387 */ /* 0x0001e80000100800 */
[----:B------:R-:W3:Y:S04]  /*e850*/  LDL.LU R10, [R1+0x7c] ;  /* 0x00007c00010a7983 */ /* 0x000ee80000300800 */
[----:B------:R-:W-:Y:S01]  /*e860*/  STL [R1+0x3e4], R2 ;  /* 0x0003e40201007387 */ /* 0x000fe20000100800 */
[----:B0-----:R-:W-:-:S03]  /*e870*/  IMAD R0, R13, 0x100, R12 ;  /* 0x000001000d007824 */ /* 0x001fc600078e020c */
[----:B------:R-:W4:Y:S04]  /*e880*/  LDL.LU R6, [R1+0x6c] ;  /* 0x00006c0001067983 */ /* 0x000f280000300800 */
[----:B------:R-:W4:Y:S04]  /*e890*/  LDL.LU R5, [R1+0x68] ;  /* 0x0000680001057983 */ /* 0x000f280000300800 */
[----:B------:R0:W-:Y:S04]  /*e8a0*/  STL [R1+0x3e0], R0 ;  /* 0x0003e00001007387 */ /* 0x0001e80000100800 */
[----:B------:R-:W5:Y:S04]  /*e8b0*/  LDL.LU R4, [R1+0x60] ;  /* 0x0000600001047983 */ /* 0x000f680000300800 */
[----:B0-----:R-:W2:Y:S01]  /*e8c0*/  LDL.LU R0, [R1+0x5c] ;  /* 0x00005c0001007983 */ /* 0x001ea20000300800 */
[----:B------:R-:W-:-:S02]  /*e8d0*/  IMAD R3, R16, 0x100, R15 ;  /* 0x0000010010037824 */ /* 0x000fc400078e020f */
[----:B------:R-:W-:Y:S02]  /*e8e0*/  IMAD R13, R18, 0x100, R17 ;  /* 0x00000100120d7824 */ /* 0x000fe400078e0211 */
[----:B------:R-:W-:Y:S02]  /*e8f0*/  IMAD R15, R20, 0x100, R19 ;  /* 0x00000100140f7824 */ /* 0x000fe400078e0213 */
[----:B------:R-:W-:Y:S01]  /*e900*/  IMAD R16, R22, 0x100, R21 ;  /* 0x0000010016107824 */ /* 0x000fe200078e0215 */
[----:B--2---:R0:W-:Y:S04]  /*e910*/  STL [R1+0x1a90], R0 ;  /* 0x001a900001007387 */ /* 0x0041e80000100800 */
[----:B0-----:R-:W5:Y:S04]  /*e920*/  LDL.LU R0, [R1+0x64] ;  /* 0x0000640001007983 */ /* 0x001f680000300800 */
[----:B------:R-:W2:Y:S04]  /*e930*/  LDL.LU R2, [R1+0x58] ;  /* 0x0000580001027983 */ /* 0x000ea80000300800 */
[----:B------:R-:W2:Y:S04]  /*e940*/  LDL.LU R14, [R1+0x54] ;  /* 0x00005400010e7983 */ /* 0x000ea80000300800 */
[----:B------:R-:W2:Y:S04]  /*e950*/  LDL.LU R29, [R1+0x50] ;  /* 0x00005000011d7983 */ /* 0x000ea80000300800 */
[----:B------:R-:W2:Y:S04]  /*e960*/  LDL.LU R28, [R1+0x4c] ;  /* 0x00004c00011c7983 */ /* 0x000ea80000300800 */
[----:B------:R-:W2:Y:S01]  /*e970*/  LDL.LU R27, [R1+0x48] ;  /* 0x00004800011b7983 */ /* 0x000ea20000300800 */
[----:B---3--:R-:W-:-:S03]  /*e980*/  IMAD R9, R9, 0x100, R10 ;  /* 0x0000010009097824 */ /* 0x008fc600078e020a */
[----:B------:R-:W3:Y:S04]  /*e990*/  LDL.LU R26, [R1+0x44] ;  /* 0x00004400011a7983 */ /* 0x000ee80000300800 */
[----:B------:R-:W3:Y:S04]  /*e9a0*/  LDL.LU R25, [R1+0x40] ;  /* 0x0000400001197983 */ /* 0x000ee80000300800 */
[----:B------:R-:W3:Y:S04]  /*e9b0*/  LDL.LU R24, [R1+0x3c] ;  /* 0x00003c0001187983 */ /* 0x000ee80000300800 */
[----:B------:R-:W3:Y:S04]  /*e9c0*/  LDL.LU R23, [R1+0x38] ;  /* 0x0000380001177983 */ /* 0x000ee80000300800 */
[----:B------:R0:W-:Y:S04]  /*e9d0*/  STL [R1+0x1a58], R3 ;  /* 0x001a580301007387 */ /* 0x0001e80000100800 */
[----:B------:R-:W3:Y:S04]  /*e9e0*/  LDL.LU R17, [R1+0x34] ;  /* 0x0000340001117983 */ /* 0x000ee80000300800 */
[----:B------:R1:W-:Y:S01]  /*e9f0*/  STL [R1+0x1a5c], R13 ;  /* 0x001a5c0d01007387 */ /* 0x0003e20000100800 */
[----:B0-----:R-:W-:-:S03]  /*ea00*/  IMAD R3, R7, 0x100, R8 ;  /* 0x0000010007037824 */ /* 0x001fc600078e0208 */
[----:B------:R-:W3:Y:S04]  /*ea10*/  LDL.LU R18, [R1+0x80] ;  /* 0x0000800001127983 */ /* 0x000ee80000300800 */
[----:B------:R-:W-:Y:S04]  /*ea20*/  STL [R1+0x3dc], R9 ;  /* 0x0003dc0901007387 */ /* 0x000fe80000100800 */
[----:B------:R-:W3:Y:S04]  /*ea30*/  LDL.LU R19, [R1+0x88] ;  /* 0x0000880001137983 */ /* 0x000ee80000300800 */
[----:B------:R0:W-:Y:S01]  /*ea40*/  STL [R1+0x32c], R3 ;  /* 0x00032c0301007387 */ /* 0x0001e20000100800 */
[----:B----4-:R-:W-:-:S03]  /*ea50*/  IMAD R5, R5, 0x100, R6 ;  /* 0x0000010005057824 */ /* 0x010fc600078e0206 */
[----:B------:R-:W4:Y:S04]  /*ea60*/  LDL.LU R20, [R1+0x90] ;  /* 0x0000900001147983 */ /* 0x000f280000300800 */
[----:B------:R-:W4:Y:S04]  /*ea70*/  LDL.LU R21, [R1+0xa0] ;  /* 0x0000a00001157983 */ /* 0x000f280000300800 */
[----:B------:R-:W4:Y:S04]  /*ea80*/  LDL.LU R22, [R1+0xf8] ;  /* 0x0000f80001167983 */ /* 0x000f280000300800 */
[----:B-1----:R-:W4:Y:S04]  /*ea90*/  LDL.LU R13, [R1+0xb0] ;  /* 0x0000b000010d7983 */ /* 0x002f280000300800 */
[----:B0-----:R-:W4:Y:S04]  /*eaa0*/  LDL.LU R3, [R1+0x100] ;  /* 0x0001000001037983 */ /* 0x001f280000300800 */
[----:B------:R-:W4:Y:S04]  /*eab0*/  LDL.LU R12, [R1+0xfc] ;  /* 0x0000fc00010c7983 */ /* 0x000f280000300800 */
[----:B------:R-:W4:Y:S04]  /*eac0*/  LDL.LU R11, [R1+0x110] ;  /* 0x00011000010b7983 */ /* 0x000f280000300800 */
[----:B------:R-:W4:Y:S04]  /*ead0*/  LDL.LU R10, [R1+0x120] ;  /* 0x00012000010a7983 */ /* 0x000f280000300800 */
[----:B------:R0:W-:Y:S04]  /*eae0*/  STL [R1+0x328], R5 ;  /* 0x0003280501007387 */ /* 0x0001e80000100800 */
[----:B------:R-:W4:Y:S04]  /*eaf0*/  LDL.LU R9, [R1+0x118] ;  /* 0x0001180001097983 */ /* 0x000f280000300800 */
[----:B------:R-:W4:Y:S04]  /*eb00*/  LDL.LU R8, [R1+0x130] ;  /* 0x0001300001087983 */ /* 0x000f280000300800 */
[----:B------:R-:W4:Y:S04]  /*eb10*/  LDL.LU R7, [R1+0x12c] ;  /* 0x00012c0001077983 */ /* 0x000f280000300800 */
[----:B------:R-:W4:Y:S04]  /*eb20*/  LDL.LU R6, [R1+0x140] ;  /* 0x0001400001067983 */ /* 0x000f280000300800 */
[----:B0-----:R-:W4:Y:S01]  /*eb30*/  LDL.LU R5, [R1+0x13c] ;  /* 0x00013c0001057983 */ /* 0x001f220000300800 */
[----:B-----5:R-:W-:-:S03]  /*eb40*/  IMAD R4, R4, 0x100, R0 ;  /* 0x0000010004047824 */ /* 0x020fc600078e0200 */
[----:B------:R-:W5:Y:S04]  /*eb50*/  LDL.LU R0, [R1+0x1a90] ;  /* 0x001a900001007983 */ /* 0x000f680000300800 */
[----:B------:R0:W-:Y:S01]  /*eb60*/  STL [R1+0x324], R4 ;  /* 0x0003240401007387 */ /* 0x0001e20000100800 */
[----:B--2---:R-:W-:-:S03]  /*eb70*/  IMAD R29, R29, 0x100, R14 ;  /* 0x000001001d1d7824 */ /* 0x004fc600078e020e */
[----:B0-----:R-:W2:Y:S01]  /*eb80*/  LDL.LU R4, [R1+0x1e4] ;  /* 0x0001e40001047983 */ /* 0x001ea20000300800 */
[----:B------:R-:W-:Y:S02]  /*eb90*/  IMAD R27, R27, 0x100, R28 ;  /* 0x000001001b1b7824 */ /* 0x000fe400078e021c */
[----:B---3--:R-:W-:Y:S02]  /*eba0*/  IMAD R25, R25, 0x100, R26 ;  /* 0x0000010019197824 */ /* 0x008fe400078e021a */
[----:B------:R-:W-:Y:S02]  /*ebb0*/  IMAD R23, R23, 0x100, R24 ;  /* 0x0000010017177824 */ /* 0x000fe400078e0218 */
[----:B-----5:R-:W-:Y:S02]  /*ebc0*/  IMAD R2, R2, 0x100, R0 ;  /* 0x0000010002027824 */ /* 0x020fe400078e0200 */
[----:B------:R-:W2:Y:S04]  /*ebd0*/  LDL.LU R0, [R1+0x1a8c] ;  /* 0x001a8c0001007983 */ /* 0x000ea80000300800 */
[----:B------:R0:W-:Y:S04]  /*ebe0*/  STL [R1+0x60], R2 ;  /* 0x0000600201007387 */ /* 0x0001e80000100800 */
[----:B0-----:R-:W3:Y:S04]  /*ebf0*/  LDL.LU R2, [R1+0x1a88] ;  /* 0x001a880001027983 */ /* 0x001ee80000300800 */
[----:B------:R-:W5:Y:S04]  /*ec00*/  LDL.LU R14, [R1+0x1a84] ;  /* 0x001a8400010e7983 */ /* 0x000f680000300800 */
[----:B------:R0:W-:Y:S04]  /*ec10*/  STL [R1+0x4], R29 ;  /* 0x0000041d01007387 */ /* 0x0001e80000100800 */
[----:B0-----:R-:W2:Y:S04]  /*ec20*/  LDL.LU R29, [R1+0x1a80] ;  /* 0x001a8000011d7983 */ /* 0x001ea80000300800 */
[----:B------:R-:W2:Y:S04]  /*ec30*/  LDL.LU R28, [R1+0x1a7c] ;  /* 0x001a7c00011c7983 */ /* 0x000ea80000300800 */
[----:B------:R0:W-:Y:S04]  /*ec40*/  STL [R1+0x8], R27 ;  /* 0x0000081b01007387 */ /* 0x0001e80000100800 */
[----:B0-----:R-:W2:Y:S04]  /*ec50*/  LDL.LU R27, [R1+0x1a78] ;  /* 0x001a7800011b7983 */ /* 0x001ea80000300800 */
[----:B------:R-:W2:Y:S04]  /*ec60*/  LDL.LU R26, [R1+0x1a74] ;  /* 0x001a7400011a7983 */ /* 0x000ea80000300800 */
[----:B------:R0:W-:Y:S04]  /*ec70*/  STL [R1+0xc], R25 ;  /* 0x00000c1901007387 */ /* 0x0001e80000100800 */
[----:B0-----:R-:W3:Y:S04]  /*ec80*/  LDL.LU R25, [R1+0x1a70] ;  /* 0x001a700001197983 */ /* 0x001ee80000300800 */
[----:B------:R-:W3:Y:S04]  /*ec90*/  LDL.LU R24, [R1+0x1a6c] ;  /* 0x001a6c0001187983 */ /* 0x000ee80000300800 */
[----:B------:R0:W-:Y:S04]  /*eca0*/  STL [R1+0x41c], R23 ;  /* 0x00041c1701007387 */ /* 0x0001e80000100800 */
[----:B0-----:R-:W3:Y:S01]  /*ecb0*/  LDL.LU R23, [R1+0x1a68] ;  /* 0x001a680001177983 */ /* 0x001ee20000300800 */
[----:B--2---:R-:W-:-:S02]  /*ecc0*/  IMAD R27, R27, 0x100, R26 ;  /* 0x000001001b1b7824 */ /* 0x004fc400078e021a */
[----:B---3--:R-:W-:Y:S02]  /*ecd0*/  IMAD R17, R23, 0x100, R17 ;  /* 0x0000010017117824 */ /* 0x008fe400078e0211 */
[----:B------:R-:W2:Y:S04]  /*ece0*/  LDL.LU R23, [R1+0xa8] ;  /* 0x0000a80001177983 */ /* 0x000ea80000300800 */
[----:B------:R0:W-:Y:S02]  /*ecf0*/  STL [R1+0x418], R17 ;  /* 0x0004181101007387 */ /* 0x0001e40000100800 */
[----:B0-----:R-:W-:Y:S02]  /*ed00*/  IMAD R17, R25, 0x100, R24 ;  /* 0x0000010019117824 */ /* 0x001fe400078e0218 */
[----:B------:R-:W3:Y:S04]  /*ed10*/  LDL.LU R25, [R1+0x8c] ;  /* 0x00008c0001197983 */ /* 0x000ee80000300800 */
[----:B------:R-:W5:Y:S04]  /*ed20*/  LDL.LU R24, [R1+0x94] ;  /* 0x0000940001187983 */ /* 0x000f680000300800 */
[----:B------:R0:W-:Y:S04]  /*ed30*/  STL [R1+0x414], R17 ;  /* 0x0004141101007387 */ /* 0x0001e80000100800 */
[----:B------:R-:W5:Y:S01]  /*ed40*/  LDL.LU R26, [R1+0x84] ;  /* 0x00008400011a7983 */ /* 0x000f620000300800 */
[----:B----4-:R-:W-:-:S02]  /*ed50*/  IMAD R22, R13, 0x100, R22 ;  /* 0x000001000d167824 */ /* 0x010fc400078e0216 */
[----:B0-----:R-:W-:Y:S01]  /*ed60*/  IMAD R17, R29, 0x100, R28 ;  /* 0x000001001d117824 */ /* 0x001fe200078e021c */
[----:B------:R0:W-:Y:S04]  /*ed70*/  STL [R1+0x410], R27 ;  /* 0x0004101b01007387 */ /* 0x0001e80000100800 */
[----:B------:R-:W-:Y:S01]  /*ed80*/  STL [R1+0x19fc], R17 ;  /* 0x0019fc1101007387 */ /* 0x000fe20000100800 */
[----:B--2---:R-:W-:-:S03]  /*ed90*/  IMAD R21, R21, 0x100, R23 ;  /* 0x0000010015157824 */ /* 0x004fc600078e0217 */
[----:B------:R-:W-:Y:S01]  /*eda0*/  LDS.U8 R29, [R2+UR4+0x4288] ;  /* 0x00428804021d7984 */ /* 0x000fe20008000000 */
[----:B------:R-:W-:Y:S02]  /*edb0*/  IMAD R23, R12, 0x100, R3 ;  /* 0x000001000c177824 */ /* 0x000fe400078e0203 */
[----:B---3--:R-:W-:Y:S02]  /*edc0*/  IMAD R19, R19, 0x100, R25 ;  /* 0x0000010013137824 */ /* 0x008fe400078e0219 */
[----:B-----5:R-:W-:Y:S02]  /*edd0*/  IMAD R20, R20, 0x100, R24 ;  /* 0x0000010014147824 */ /* 0x020fe400078e0218 */
[----:B------:R-:W-:-:S05]  /*ede0*/  IMAD R18, R18, 0x100, R26 ;  /* 0x0000010012127824 */ /* 0x000fca00078e021a */
[----:B------:R-:W-:Y:S04]  /*edf0*/  STL [R1+0x1a00], R18 ;  /* 0x001a001201007387 */ /* 0x000fe80000100800 */
[----:B------:R-:W-:Y:S01]  /*ee00*/  STL [R1+0x19f8], R19 ;  /* 0x0019f81301007387 */ /* 0x000fe20000100800 */
[----:B------:R-:W-:-:S03]  /*ee10*/  IMAD R24, R14, 0x100, R11 ;  /* 0x000001000e187824 */ /* 0x000fc600078e020b */
[----:B------:R-:W-:Y:S04]  /*ee20*/  STL [R1+0x1a04], R20 ;  /* 0x001a041401007387 */ /* 0x000fe80000100800 */
[----:B------:R-:W-:Y:S04]  /*ee30*/  STL [R1+0x19f4], R21 ;  /* 0x0019f41501007387 */ /* 0x000fe80000100800 */
[----:B------:R-:W-:Y:S04]  /*ee40*/  STL [R1+0x1a08], R22 ;  /* 0x001a081601007387 */ /* 0x000fe80000100800 */
[----:B------:R-:W-:Y:S04]  /*ee50*/  STL [R1+0x19f0], R23 ;  /* 0x0019f01701007387 */ /* 0x000fe80000100800 */
[----:B------:R-:W2:Y:S01]  /*ee60*/  LDL.LU R14, [R1+0x1a64] ;  /* 0x001a6400010e7983 */ /* 0x000ea20000300800 */
[----:B0-----:R-:W-:-:S02]  /*ee70*/  IMAD R27, R5, 0x100, R6 ;  /* 0x00000100051b7824 */ /* 0x001fc400078e0206 */
[----:B------:R-:W-:Y:S02]  /*ee80*/  IMAD R28, R0, 0x100, R4 ;  /* 0x00000100001c7824 */ /* 0x000fe400078e0204 */
[----:B------:R-:W-:Y:S02]  /*ee90*/  IMAD R25, R9, 0x100, R10 ;  /* 0x0000010009197824 */ /* 0x000fe400078e020a */
[----:B------:R-:W-:Y:S01]  /*eea0*/  IMAD R26, R7, 0x100, R8 ;  /* 0x00000100071a7824 */ /* 0x000fe200078e0208 */
[----:B------:R-:W-:Y:S04]  /*eeb0*/  STL [R1+0x1a0c], R24 ;  /* 0x001a0c1801007387 */ /* 0x000fe80000100800 */
[----:B------:R-:W-:Y:S04]  /*eec0*/  STL [R1+0x1a10], R25 ;  /* 0x001a101901007387 */ /* 0x000fe80000100800 */
[----:B------:R-:W-:Y:S04]  /*eed0*/  STL [R1+0x1a14], R26 ;  /* 0x001a141a01007387 */ /* 0x000fe80000100800 */
[----:B------:R-:W-:Y:S04]  /*eee0*/  STL [R1+0x1a18], R27 ;  /* 0x001a181b01007387 */ /* 0x000fe80000100800 */
[----:B------:R-:W3:Y:S04]  /*eef0*/  LDL.LU R0, [R1+0x1a60] ;  /* 0x001a600001007983 */ /* 0x000ee80000300800 */
[----:B------:R-:W-:Y:S04]  /*ef00*/  STL [R1+0x1a1c], R28 ;  /* 0x001a1c1c01007387 */ /* 0x000fe80000100800 */
[----:B------:R-:W-:Y:S04]  /*ef10*/  LDS.U8 R8, [R2+UR4+0x8188] ;  /* 0x0081880402087984 */ /* 0x000fe80008000000 */
[----:B------:R-:W-:Y:S04]  /*ef20*/  LDS.U8 R21, [R2+UR4+0xa180] ;  /* 0x00a1800402157984 */ /* 0x000fe80008000000 */
[----:B------:R-:W-:Y:S04]  /*ef30*/  LDS.U8 R22, [R2+UR4+0xa188] ;  /* 0x00a1880402167984 */ /* 0x000fe80008000000 */
[----:B--2---:R-:W0:Y:S04]  /*ef40*/  LDS.U8 R5, [R14+UR4+0x8000] ;  /* 0x008000040e057984 */ /* 0x004e280008000000 */
[----:B------:R-:W1:Y:S04]  /*ef50*/  LDS.U8 R4, [R14+UR4+0x8208] ;  /* 0x008208040e047984 */ /* 0x000e680008000000 */
        /* <DEDUP_REMOVED lines=127> */
[----:B------:R-:W-:Y:S04]  /*f750*/  LDS.U8 R14, [R2+UR4+0xa388] ;  /* 0x00a38804020e7984 */ /* 0x000fe80008000000 */
        /* <DEDUP_REMOVED lines=31> */
[----:B------:R-:W-:Y:S04]  /*f950*/  LDS.U8 R5, [R2+UR4+0x4280] ;  /* 0x0042800402057984 */ /* 0x000fe80008000000 */
[----:B-1----:R-:W-:Y:S04]  /*f960*/  STL [R1+0xb10], R4 ;  /* 0x000b100401007387 */ /* 0x002fe80000100800 */
[----:B------:R-:W-:Y:S04]  /*f970*/  STL [R1+0x1490], R29 ;  /* 0x0014901d01007387 */ /* 0x000fe80000100800 */
[----:B--2---:R-:W-:Y:S04]  /*f980*/  STL [R1+0x420], R3 ;  /* 0x0004200301007387 */ /* 0x004fe80000100800 */
[----:B------:R-:W0:Y:S04]  /*f990*/  LDS.U8 R3, [R2+UR4+0x4088] ;  /* 0x0040880402037984 */ /* 0x000e280008000000 */
[----:B------:R-:W1:Y:S04]  /*f9a0*/  LDS.U8 R4, [R2+UR4+0x6080] ;  /* 0x0060800402047984 */ /* 0x000e680008000000 */
[----:B0-----:R-:W-:Y:S04]  /*f9b0*/  STL [R1+0x428], R3 ;  /* 0x0004280301007387 */ /* 0x001fe80000100800 */
[----:B------:R-:W0:Y:S04]  /*f9c0*/  LDS.U8 R3, [R2+UR4+0x6288] ;  /* 0x0062880402037984 */ /* 0x000e280008000000 */
[----:B------:R-:W-:Y:S04]  /*f9d0*/  STL [R1+0x424], R5 ;  /* 0x0004240501007387 */ /* 0x000fe80000100800 */
[----:B------:R-:W2:Y:S04]  /*f9e0*/  LDS.U8 R5, [R2+UR4+0x6088] ;  /* 0x0060880402057984 */ /* 0x000ea80008000000 */
[----:B-1----:R-:W-:Y:S04]  /*f9f0*/  STL [R1+0x430], R4 ;  /* 0x0004300401007387 */ /* 0x002fe80000100800 */
[----:B------:R-:W1:Y:S04]  /*fa00*/  LDS.U8 R4, [R2+UR4+0x6280] ;  /* 0x0062800402047984 */ /* 0x000e680008000000 */
[----:B0-----:R-:W-:Y:S04]  /*fa10*/  STL [R1+0x42c], R3 ;  /* 0x00042c0301007387 */ /* 0x001fe80000100800 */
[----:B------:R-:W0:Y:S04]  /*fa20*/  LDS.U8 R3, [R2+UR4+0x8080] ;  /* 0x0080800402037984 */ /* 0x000e280008000000 */
[----:B--2---:R-:W-:Y:S04]  /*fa30*/  STL [R1+0x438], R5 ;  /* 0x0004380501007387 */ /* 0x004fe80000100800 */
        /* <DEDUP_REMOVED lines=96> */
[----:B------:R-:W2:Y:S04]  /*10040*/  LDL.LU R20, [R1+0x14c] ;  /* 0x00014c0001147983 */ /* 0x000ea80000300800 */
[----:B-1----:R1:W-:Y:S04]  /*10050*/  STL [R1+0x474], R4 ;  /* 0x0004740401007387 */ /* 0x0023e80000100800 */
[----:B------:R-:W4:Y:S04]  /*10060*/  LDL.LU R19, [R1+0x108] ;  /* 0x0001080001137983 */ /* 0x000f280000300800 */
[----:B------:R-:W-:Y:S04]  /*10070*/  LDS.U8 R5, [R2+UR4+0x8380] ;  /* 0x0083800402057984 */ /* 0x000fe80008000000 */
[----:B0-----:R-:W-:Y:S04]  /*10080*/  STL [R1+0xa5c], R3 ;  /* 0x000a5c0301007387 */ /* 0x001fe80000100800 */
[----:B------:R-:W5:Y:S04]  /*10090*/  LDL.LU R18, [R1+0x104] ;  /* 0x0001040001127983 */ /* 0x000f680000300800 */
[----:B-1----:R-:W3:Y:S04]  /*100a0*/  LDL.LU R4, [R1+0xf4] ;  /* 0x0000f40001047983 */ /* 0x002ee80000300800 */
[----:B------:R-:W0:Y:S04]  /*100b0*/  LDS.U8 R3, [R2+UR4+0x8388] ;  /* 0x0083880402037984 */ /* 0x000e280008000000 */
[----:B------:R-:W2:Y:S04]  /*100c0*/  LDL.LU R17, [R1+0xf0] ;  /* 0x0000f00001117983 */ /* 0x000ea80000300800 */
[----:B------:R-:W2:Y:S04]  /*100d0*/  LDL.LU R13, [R1+0xec] ;  /* 0x0000ec00010d7983 */ /* 0x000ea80000300800 */
[----:B0-----:R0:W-:Y:S04]  /*100e0*/  STL [R1+0xa58], R3 ;  /* 0x000a580301007387 */ /* 0x0011e80000100800 */
[----:B0-----:R-:W5:Y:S04]  /*100f0*/  LDL.LU R3, [R1+0xe8] ;  /* 0x0000e80001037983 */ /* 0x001f680000300800 */
[----:B------:R-:W5:Y:S04]  /*10100*/  LDL.LU R6, [R1+0xe4] ;  /* 0x0000e40001067983 */ /* 0x000f680000300800 */
[----:B------:R-:W5:Y:S04]  /*10110*/  LDL.LU R7, [R1+0xe0] ;  /* 0x0000e00001077983 */ /* 0x000f680000300800 */
[----:B------:R0:W-:Y:S04]  /*10120*/  STL [R1+0xa64], R8 ;  /* 0x000a640801007387 */ /* 0x0001e80000100800 */
[----:B------:R-:W5:Y:S04]  /*10130*/  LDL.LU R12, [R1+0xd8] ;  /* 0x0000d800010c7983 */ /* 0x000f680000300800 */
[----:B------:R-:W5:Y:S04]  /*10140*/  LDL.LU R11, [R1+0xd0] ;  /* 0x0000d000010b7983 */ /* 0x000f680000300800 */
[----:B------:R1:W-:Y:S04]  /*10150*/  STL [R1+0xa60], R5 ;  /* 0x000a600501007387 */ /* 0x0003e80000100800 */
[----:B------:R-:W5:Y:S04]  /*10160*/  LDL.LU R10, [R1+0xc8] ;  /* 0x0000c800010a7983 */ /* 0x000f680000300800 */
[----:B------:R-:W5:Y:S04]  /*10170*/  LDL.LU R9, [R1+0xc0] ;  /* 0x0000c00001097983 */ /* 0x000f680000300800 */
[----:B0-----:R-:W5:Y:S04]  /*10180*/  LDL.LU R8, [R1+0xb8] ;  /* 0x0000b80001087983 */ /* 0x001f680000300800 */
[----:B-1----:R-:W5:Y:S04]  /*10190*/  LDL.LU R5, [R1+0xac] ;  /* 0x0000ac0001057983 */ /* 0x002f680000300800 */
[----:B------:R-:W-:Y:S04]  /*101a0*/  STL [R1+0xa6c], R21 ;  /* 0x000a6c1501007387 */ /* 0x000fe80000100800 */
[----:B------:R-:W0:Y:S04]  /*101b0*/  LDS.U8 R21, [R2+UR4+0xa380] ;  /* 0x00a3800402157984 */ /* 0x000e280008000000 */
[----:B------:R-:W-:Y:S04]  /*101c0*/  STL [R1+0xa68], R14 ;  /* 0x000a680e01007387 */ /* 0x000fe80000100800 */
[----:B------:R-:W1:Y:S04]  /*101d0*/  LDS.U8 R14, [R2+UR4+0xc180] ;  /* 0x00c18004020e7984 */ /* 0x000e680008000000 */
[----:B------:R-:W-:Y:S04]  /*101e0*/  STL [R1+0xa74], R22 ;  /* 0x000a741601007387 */ /* 0x000fe80000100800 */
[----:B------:R-:W1:Y:S04]  /*101f0*/  LDS.U8 R22, [R2+UR4+0xc388] ;  /* 0x00c3880402167984 */ /* 0x000e680008000000 */
[----:B0-----:R-:W-:Y:S04]  /*10200*/  STL [R1+0xa70], R21 ;  /* 0x000a701501007387 */ /* 0x001fe80000100800 */
[----:B------:R-:W0:Y:S04]  /*10210*/  LDS.U8 R21, [R2+UR4+0xc188] ;  /* 0x00c1880402157984 */ /* 0x000e280008000000 */
[----:B-1----:R-:W-:Y:S04]  /*10220*/  STL [R1+0xb5c], R14 ;  /* 0x000b5c0e01007387 */ /* 0x002fe80000100800 */
[----:B------:R-:W1:Y:S04]  /*10230*/  LDS.U8 R14, [R2+UR4+0xc380] ;  /* 0x00c38004020e7984 */ /* 0x000e680008000000 */
[----:B------:R-:W-:Y:S04]  /*10240*/  STL [R1+0xb58], R22 ;  /* 0x000b581601007387 */ /* 0x000fe80000100800 */
[----:B------:R-:W1:Y:S04]  /*10250*/  LDS.U8 R22, [R2+UR4+0xe180] ;  /* 0x00e1800402167984 */ /* 0x000e680008000000 */
[----:B0-----:R-:W-:Y:S04]  /*10260*/  STL [R1+0xb64], R21 ;  /* 0x000b641501007387 */ /* 0x001fe80000100800 */
[----:B------:R-:W0:Y:S04]  /*10270*/  LDS.U8 R21, [R2+UR4+0xe388] ;  /* 0x00e3880402157984 */ /* 0x000e280008000000 */
[----:B-1----:R-:W-:Y:S04]  /*10280*/  STL [R1+0xb60], R14 ;  /* 0x000b600e01007387 */ /* 0x002fe80000100800 */
[----:B------:R-:W1:Y:S04]  /*10290*/  LDS.U8 R14, [R2+UR4+0xe380] ;  /* 0x00e38004020e7984 */ /* 0x000e680008000000 */
[----:B------:R-:W1:Y:S01]  /*102a0*/  LDS.U8 R2, [R2+UR4+0xe188] ;  /* 0x00e1880402027984 */ /* 0x000e620008000000 */
[----:B------:R-:W-:Y:S06]  /*102b0*/  BAR.SYNC.DEFER_BLOCKING 0x0 ;  /* 0x0000000000007b1d */ /* 0x000fec0000010000 */
[----:B------:R-:W-:Y:S04]  /*102c0*/  STL [R1+0xb70], R22 ;  /* 0x000b701601007387 */ /* 0x000fe80000100800 */
[----:B0-----:R-:W-:Y:S04]  /*102d0*/  STL [R1+0xb6c], R21 ;  /* 0x000b6c1501007387 */ /* 0x001fe80000100800 */
[----:B-1----:R-:W-:Y:S04]  /*102e0*/  STL [R1+0xb74], R14 ;  /* 0x000b740e01007387 */ /* 0x002fe80000100800 */
[----:B------:R-:W-:Y:S04]  /*102f0*/  STL [R1+0xb68], R2 ;  /* 0x000b680201007387 */ /* 0x000fe80000100800 */
[----:B---3--:R0:W-:Y:S04]  /*10300*/  STS.U8 [R0+UR4+0xc00], R4 ;  /* 0x000c000400007988 */ /* 0x0081e80008000004 */
[----:B0-----:R-:W3:Y:S04]  /*10310*/  LDL.LU R4, [R1+0x9c] ;  /* 0x00009c0001047983 */ /* 0x001ee80000300800 */
[----:B--2---:R-:W-:Y:S04]  /*10320*/  STS.U8 [R0+UR4+0x1400], R13 ;  /* 0x0014000d00007988 */ /* 0x004fe80008000004 */
[----:B------:R-:W-:Y:S04]  /*10330*/  STS.U8 [R0+UR4], R20 ;  /* 0x0000001400007988 */ /* 0x000fe80008000004 */
[----:B----4-:R-:W-:Y:S04]  /*10340*/  STS.U8 [R0+UR4+0x400], R19 ;  /* 0x0004001300007988 */ /* 0x010fe80008000004 */
[----:B-----5:R-:W-:Y:S04]  /*10350*/  STS.U8 [R0+UR4+0x800], R18 ;  /* 0x0008001200007988 */ /* 0x020fe80008000004 */
[----:B------:R-:W-:Y:S01]  /*10360*/  STS.U8 [R0+UR4+0x1000], R17 ;  /* 0x0010001100007988 */ /* 0x000fe20008000004 */
[----:B------:R-:W-:-:S03]  /*10370*/  LOP3.LUT R2, R0, 0x40, RZ, 0x3c, !PT ;  /* 0x0000004000027812 */ /* 0x000fc600078e3cff */
[----:B------:R-:W-:Y:S04]  /*10380*/  STS.U8 [R0+UR4+0x1800], R3 ;  /* 0x0018000300007988 */ /* 0x000fe80008000004 */
[----:B------:R0:W-:Y:S04]  /*10390*/  STS.U8 [R0+UR4+0x1c00], R6 ;  /* 0x001c000600007988 */ /* 0x0001e80008000004 */
[----:B------:R1:W-:Y:S04]  /*103a0*/  STS.U8 [R0+UR4+0x2000], R7 ;  /* 0x0020000700007988 */ /* 0x0003e80008000004 */
[----:B0-----:R-:W2:Y:S04]  /*103b0*/  LDL.LU R6, [R1+0x148] ;  /* 0x0001480001067983 */ /* 0x001ea80000300800 */
[----:B-1----:R-:W4:Y:S04]  /*103c0*/  LDL.LU R7, [R1+0x144] ;  /* 0x0001440001077983 */ /* 0x002f280000300800 */
[----:B------:R-:W5:Y:S04]  /*103d0*/  LDL.LU R13, [R1+0x134] ;  /* 0x00013400010d7983 */ /* 0x000f680000300800 */
        /* <DEDUP_REMOVED lines=14> */
[----:B------:R0:W-:Y:S04]  /*104c0*/  STS.U8 [R0+UR4+0x2400], R12 ;  /* 0x0024000c00007988 */ /* 0x0001e80008000004 */
[----:B------:R-:W5:Y:S04]  /*104d0*/  LDL.LU R17, [R1+0x23c] ;  /* 0x00023c0001117983 */ /* 0x000f680000300800 */
[----:B------:R-:W-:Y:S04]  /*104e0*/  STS.U8 [R0+UR4+0x3800], R5 ;  /* 0x0038000500007988 */ /* 0x000fe80008000004 */
[----:B0-----:R-:W5:Y:S04]  /*104f0*/  LDL.LU R12, [R1+0x238] ;  /* 0x00023800010c7983 */ /* 0x001f680000300800 */
[----:B------:R-:W-:Y:S04]  /*10500*/  STS.U8 [R0+UR4+0x2800], R11 ;  /* 0x0028000b00007988 */ /* 0x000fe80008000004 */
[----:B------:R-:W-:Y:S04]  /*10510*/  STS.U8 [R0+UR4+0x2c00], R10 ;  /* 0x002c000a00007988 */ /* 0x000fe80008000004 */
[----:B------:R-:W-:Y:S04]  /*10520*/  STS.U8 [R0+UR4+0x3000], R9 ;  /* 0x0030000900007988 */ /* 0x000fe80008000004 */
[----:B------:R-:W-:Y:S04]  /*10530*/  STS.U8 [R0+UR4+0x3400], R8 ;  /* 0x0034000800007988 */ /* 0x000fe80008000004 */
[----:B---3--:R0:W-:Y:S04]  /*10540*/  STS.U8 [R0+UR4+0x3c00], R4 ;  /* 0x003c000400007988 */ /* 0x0081e80008000004 */
[----:B0-----:R-:W3:Y:S04]  /*10550*/  LDL.LU R4, [R1+0x234] ;  /* 0x0002340001047983 */ /* 0x001ee80000300800 */
[----:B------:R-:W3:Y:S04]  /*10560*/  LDL.LU R5, [R1+0x230] ;  /* 0x0002300001057983 */ /* 0x000ee80000300800 */
[----:B------:R-:W3:Y:S04]  /*10570*/  LDL.LU R0, [R1+0x138] ;  /* 0x0001380001007983 */ /* 0x000ee80000300800 */
[----:B--2---:R0:W-:Y:S04]  /*10580*/  STS.U8 [R2+UR4+0x200], R6 ;  /* 0x0002000602007988 */ /* 0x0041e80008000004 */
[----:B----4-:R1:W-:Y:S04]  /*10590*/  STS.U8 [R2+UR4+0x600], R7 ;  /* 0x0006000702007988 */ /* 0x0103e80008000004 */
[----:B0-----:R-:W2:Y:S04]  /*105a0*/  LDL.LU R6, [R1+0x1ec] ;  /* 0x0001ec0001067983 */ /* 0x001ea80000300800 */
[----:B-1----:R-:W4:Y:S04]  /*105b0*/  LDL.LU R7, [R1+0x1e8] ;  /* 0x0001e80001077983 */ /* 0x002f280000300800 */
[----:B------:R-:W2:Y:S04]  /*105c0*/  LDL.LU R8, [R1+0x28] ;  /* 0x0000280001087983 */ /* 0x000ea80000300800 */
[----:B------:R-:W2:Y:S04]  /*105d0*/  LDL.LU R9, [R1+0x24] ;  /* 0x0000240001097983 */ /* 0x000ea80000300800 */
[----:B------:R-:W2:Y:S04]  /*105e0*/  LDL.LU R10, [R1+0x20] ;  /* 0x00002000010a7983 */ /* 0x000ea80000300800 */
[----:B------:R-:W2:Y:S04]  /*105f0*/  LDL.LU R11, [R1] ;  /* 0x00000000010b7983 */ /* 0x000ea80000300800 */
[----:B-----5:R-:W-:Y:S04]  /*10600*/  STS.U8 [R2+UR4+0xe00], R13 ;  /* 0x000e000d02007988 */ /* 0x020fe80008000004 */
[----:B------:R-:W-:Y:S04]  /*10610*/  STS.U8 [R2+UR4+0x1200], R3 ;  /* 0x0012000302007988 */ /* 0x000fe80008000004 */
[----:B---3--:R0:W-:Y:S04]  /*10620*/  STS.U8 [R2+UR4+0xa00], R0 ;  /* 0x000a000002007988 */ /* 0x0081e80008000004 */
[----:B0-----:R-:W3:Y:S04]  /*10630*/  LDL.LU R0, [R1+0x320] ;  /* 0x0003200001007983 */ /* 0x001ee80000300800 */
[----:B------:R-:W5:Y:S04]  /*10640*/  LDL.LU R13, [R1+0x1a5c] ;  /* 0x001a5c00010d7983 */ /* 0x000f680000300800 */
[----:B------:R-:W4:Y:S04]  /*10650*/  LDL.LU R3, [R1+0x1a58] ;  /* 0x001a580001037983 */ /* 0x000f280000300800 */
[----:B------:R-:W-:Y:S04]  /*10660*/  STS.U8 [R2+UR4+0x1600], R29 ;  /* 0x0016001d02007988 */ /* 0x000fe80008000004 */
[----:B------:R-:W-:Y:S04]  /*10670*/  STS.U8 [R2+UR4+0x1a00], R14 ;  /* 0x001a000e02007988 */ /* 0x000fe80008000004 */
[----:B------:R-:W-:Y:S04]  /*10680*/  STS.U8 [R2+UR4+0x1e00], R28 ;  /* 0x001e001c02007988 */ /* 0x000fe80008000004 */
[----:B------:R-:W-:Y:S04]  /*10690*/  STS.U8 [R2+UR4+0x2200], R27 ;  /* 0x0022001b02007988 */ /* 0x000fe80008000004 */
[----:B------:R-:W-:Y:S04]  /*106a0*/  STS.U8 [R2+UR4+0x2600], R26 ;  /* 0x0026001a02007988 */ /* 0x000fe80008000004 */
[----:B------:R-:W-:Y:S04]  /*106b0*/  STS.U8 [R2+UR4+0x2a00], R25 ;  /* 0x002a001902007988 */ /* 0x000fe80008000004 */
[----:B------:R-:W-:Y:S04]  /*106c0*/  STS.U8 [R2+UR4+0x2e00], R24 ;  /* 0x002e001802007988 */ /* 0x000fe80008000004 */
[----:B------:R0:W-:Y:S04]  /*106d0*/  STS.U8 [R2+UR4+0x3200], R23 ;  /* 0x0032001702007988 */ /* 0x0001e80008000004 */
[----:B------:R1:W-:Y:S04]  /*106e0*/  STS.U8 [R2+UR4+0x3600], R22 ;  /* 0x0036001602007988 */ /* 0x0003e80008000004 */
[----:B------:R2:W-:Y:S04]  /*106f0*/  STS.U8 [R2+UR4+0x3a00], R21 ;  /* 0x003a001502007988 */ /* 0x0005e80008000004 */
[----:B------:R2:W-:Y:S01]  /*10700*/  STS.U8 [R2+UR4+0x3e00], R20 ;  /* 0x003e001402007988 */ /* 0x0005e20008000004 */
[----:B0-----:R-:W-:-:S02]  /*10710*/  F2FP.F16.E5M2.UNPACK_B R23, R12 ;  /* 0x0000000cff17723e */ /* 0x001fc400020004ff */
[----:B-1----:R-:W-:Y:S02]  /*10720*/  F2FP.F16.E5M2.UNPACK_B R22, R17 ;  /* 0x00000011ff16723e */ /* 0x002fe400020004ff */
[----:B--2---:R-:W-:Y:S02]  /*10730*/  F2FP.F16.E5M2.UNPACK_B R21, R18 ;  /* 0x00000012ff15723e */ /* 0x004fe400020004ff */
[----:B------:R-:W-:Y:S02]  /*10740*/  F2FP.F16.E5M2.UNPACK_B R20, R19 ;  /* 0x00000013ff14723e */ /* 0x000fe400020004ff */
[----:B------:R-:W-:Y:S02]  /*10750*/  F2FP.F16.E5M2.UNPACK_B R10, R10 ;  /* 0x0000000aff0a723e */ /* 0x000fe400020004ff */
[----:B------:R-:W-:Y:S01]  /*10760*/  F2FP.F16.E5M2.UNPACK_B R11, R11 ;  /* 0x0000000bff0b723e */ /* 0x000fe200020004ff */
[----:B------:R-:W-:Y:S01]  /*10770*/  STL [R1+0x10], R20 ;  /* 0x0000101401007387 */ /* 0x000fe20000100800 */
[----:B------:R-:W-:-:S02]  /*10780*/  F2FP.F16.E5M2.UNPACK_B R8, R8 ;  /* 0x00000008ff08723e */ /* 0x000fc400020004ff */
[----:B------:R-:W-:Y:S01]  /*10790*/  F2FP.F16.E5M2.UNPACK_B R9, R9 ;  /* 0x00000009ff09723e */ /* 0x000fe200020004ff */
[----:B------:R-:W-:Y:S04]  /*107a0*/  STL [R1+0x14], R21 ;  /* 0x0000141501007387 */ /* 0x000fe80000100800 */
[----:B------:R-:W-:Y:S04]  /*107b0*/  STL [R1+0x18], R22 ;  /* 0x0000181601007387 */ /* 0x000fe80000100800 */
[----:B------:R-:W-:Y:S04]  /*107c0*/  STL [R1+0x1c], R23 ;  /* 0x00001c1701007387 */ /* 0x000fe80000100800 */
[----:B------:R-:W2:Y:S04]  /*107d0*/  LDL.LU.64 R24, [R1+0x1d0] ;  /* 0x0001d00001187983 */ /* 0x000ea80000300a00 */
[----:B------:R-:W2:Y:S04]  /*107e0*/  LDL.LU.64 R26, [R1+0x1d8] ;  /* 0x0001d800011a7983 */ /* 0x000ea80000300a00 */
[----:B------:R-:W-:Y:S04]  /*107f0*/  STL.64 [R1+0x1a50], R10 ;  /* 0x001a500a01007387 */ /* 0x000fe80000100a00 */
[----:B------:R-:W-:Y:S01]  /*10800*/  STL.64 [R1+0x1a48], R8 ;  /* 0x001a480801007387 */ /* 0x000fe20000100a00 */
[----:B------:R-:W-:Y:S01]  /*10810*/  BAR.SYNC.DEFER_BLOCKING 0x0 ;  /* 0x0000000000007b1d */ /* 0x000fe20000010000 */
[----:B------:R-:W-:-:S02]  /*10820*/  F2FP.F16.E5M2.UNPACK_B R14, R15 ;  /* 0x0000000fff0e723e */ /* 0x000fc400020004ff */
[----:B------:R-:W-:-:S05]  /*10830*/  F2FP.F16.E5M2.UNPACK_B R15, R16 ;  /* 0x00000010ff0f723e */ /* 0x000fca00020004ff */
[----:B------:R-:W-:Y:S04]  /*10840*/  STL.64 [R1+0x1a40], R14 ;  /* 0x001a400e01007387 */ /* 0x000fe80000100a00 */
[----:B---3--:R-:W0:Y:S01]  /*10850*/  LDSM.16.M88.4 R8, [R0+UR4] ;  /* 0x000000040008783b */ /* 0x008e220008000200 */
[----:B-----5:R-:W-:Y:S02]  /*10860*/  F2FP.F16.E5M2.UNPACK_B R13, R13 ;  /* 0x0000000dff0d723e */ /* 0x020fe400020004ff */
[----:B----4-:R-:W-:-:S05]  /*10870*/  F2FP.F16.E5M2.UNPACK_B R12, R3 ;  /* 0x00000003ff0c723e */ /* 0x010fca00020004ff */
[----:B------:R-:W-:Y:S04]  /*10880*/  STL.64 [R1+0x1a38], R12 ;  /* 0x001a380c01007387 */ /* 0x000fe80000100a00 */
[----:B0-----:R0:W-:Y:S01]  /*10890*/  STL [R1+0x1e0], R8 ;  /* 0x0001e00801007387 */ /* 0x0011e20000100800 */
[----:B------:R-:W-:-:S03]  /*108a0*/  IMAD.MOV.U32 R29, RZ, RZ, R9 ;  /* 0x000000ffff1d7224 */ /* 0x000fc600078e0009 */
[----:B------:R1:W-:Y:S04]  /*108b0*/  STL.64 [R1+0x1e8], R10 ;  /* 0x0001e80a01007387 */ /* 0x0003e80000100a00 */
[----:B0-----:R-:W3:Y:S04]  /*108c0*/  LDL.LU.64 R8, [R1+0x190] ;  /* 0x0001900001087983 */ /* 0x001ee80000300a00 */
[----:B-1----:R-:W3:Y:S04]  /*108d0*/  LDL.LU.64 R10, [R1+0x198] ;  /* 0x00019800010a7983 */ /* 0x002ee80000300a00 */
[----:B------:R0:W-:Y:S04]  /*108e0*/  STL [R1+0x19c8], R0 ;  /* 0x0019c80001007387 */ /* 0x0001e80000100800 */
[----:B0-----:R-:W4:Y:S01]  /*108f0*/  LDL.LU R0, [R1+0x1e0] ;  /* 0x0001e00001007983 */ /* 0x001f220000300800 */
[----:B------:R-:W-:-:S02]  /*10900*/  F2FP.F16.E5M2.UNPACK_B R3, R29 ;  /* 0x0000001dff03723e */ /* 0x000fc400020004ff */
[----:B------:R-:W-:Y:S02]  /*10910*/  F2FP.F16.E5M2.UNPACK_B R4, R4 ;  /* 0x00000004ff04723e */ /* 0x000fe400020004ff */
[----:B------:R-:W-:Y:S02]  /*10920*/  F2FP.F16.E5M2.UNPACK_B R5, R5 ;  /* 0x00000005ff05723e */ /* 0x000fe400020004ff */
[----:B------:R-:W-:Y:S02]  /*10930*/  F2FP.F16.E5M2.UNPACK_B R6, R6 ;  /* 0x00000006ff06723e */ /* 0x000fe400020004ff */
[----:B------:R-:W-:Y:S02]  /*10940*/  F2FP.F16.E5M2.UNPACK_B R7, R7 ;  /* 0x00000007ff07723e */ /* 0x000fe400020004ff */
[----:B----4-:R-:W-:-:S07]  /*10950*/  F2FP.F16.E5M2.UNPACK_B R2, R0 ;  /* 0x00000000ff02723e */ /* 0x010fce00020004ff */
[-C--:B--2---:R-:W-:Y:S08]  /*10960*/  HMMA.16816.F32 R12, R20, R2.reuse, R24 ;  /* 0x00000002140c723c */ /* 0x084ff00000001818 */
[----:B---3--:R-:W-:Y:S01]  /*10970*/  HMMA.16816.F32 R8, R4, R2, R8 ;  /* 0x000000020408723c */ /* 0x008fe20000001808 */
[----:B------:R-:W-:Y:S01]  /*10980*/  STL [R1+0x1a20], R0 ;  /* 0x001a200001007387 */ /* 0x000fe20000100800 */
[----:B------:R-:W-:-:S02]  /*10990*/  IMAD.MOV.U32 R27, RZ, RZ, R21 ;  /* 0x000000ffff1b7224 */ /* 0x000fc400078e0015 */
[----:B------:R-:W-:Y:S01]  /*109a0*/  IMAD.MOV.U32 R25, RZ, RZ, R23 ;  /* 0x000000ffff197224 */ /* 0x000fe200078e0017 */
[----:B------:R0:W-:Y:S06]  /*109b0*/  STL [R1+0x1a24], R29 ;  /* 0x001a241d01007387 */ /* 0x0001ec0000100800 */
[----:B------:R-:W-:Y:S02]  /*109c0*/  IMAD.MOV.U32 R17, RZ, RZ, R12 ;  /* 0x000000ffff117224 */ /* 0x000fe400078e000c */
[----:B------:R-:W-:Y:S02]  /*109d0*/  IMAD.MOV.U32 R19, RZ, RZ, R13 ;  /* 0x000000ffff137224 */ /* 0x000fe400078e000d */
[----:B------:R-:W-:Y:S01]  /*109e0*/  IMAD.MOV.U32 R21, RZ, RZ, R14 ;  /* 0x000000ffff157224 */ /* 0x000fe200078e000e */
[----:B------:R-:W2:Y:S01]  /*109f0*/  LDL.LU.64 R12, [R1+0x170] ;  /* 0x00017000010c7983 */ /* 0x000ea20000300a00 */
[----:B------:R-:W-:-:S02]  /*10a00*/  IMAD.MOV.U32 R23, RZ, RZ, R15 ;  /* 0x000000ffff177224 */ /* 0x000fc400078e000f */
[----:B0-----:R-:W-:Y:S01]  /*10a10*/  IMAD.MOV.U32 R29, RZ, RZ, R10 ;  /* 0x000000ffff1d7224 */ /* 0x001fe200078e000a */
[----:B------:R-:W2:Y:S01]  /*10a20*/  LDL.LU.64 R14, [R1+0x178] ;  /* 0x00017800010e7983 */ /* 0x000ea20000300a00 */
[----:B------:R-:W-:-:S03]  /*10a30*/  IMAD.MOV.U32 R0, RZ, RZ, R11 ;  /* 0x000000ffff007224 */ /* 0x000fc600078e000b */
[----:B------:R0:W-:Y:S04]  /*10a40*/  STL.64 [R1+0x40], R8 ;  /* 0x0000400801007387 */ /* 0x0001e80000100a00 */
[----:B------:R-:W2:Y:S04]  /*10a50*/  LDL.LU.64 R10, [R1+0x1a50] ;  /* 0x001a5000010a7983 */ /* 0x000ea80000300a00 */
[----:B0-----:R-:W2:Y:S04]  /*10a60*/  LDL.LU.64 R8, [R1+0x1a48] ;  /* 0x001a480001087983 */ /* 0x001ea80000300a00 */
[----:B------:R0:W-:Y:S04]  /*10a70*/  STL.64 [R1+0x1998], R6 ;  /* 0x0019980601007387 */ /* 0x0001e80000100a00 */
[----:B0-----:R-:W3:Y:S04]  /*10a80*/  LDL.LU R6, [R1+0x8] ;  /* 0x0000080001067983 */ /* 0x001ee80000300800 */
[----:B------:R-:W3:Y:S04]  /*10a90*/  LDL.LU R7, [R1+0xc] ;  /* 0x00000c0001077983 */ /* 0x000ee80000300800 */
[----:B------:R0:W-:Y:S04]  /*10aa0*/  STL.64 [R1+0x1990], R4 ;  /* 0x0019900401007387 */ /* 0x0001e80000100a00 */
[----:B0-----:R-:W4:Y:S04]  /*10ab0*/  LDL.LU R4, [R1+0x60] ;  /* 0x0000600001047983 */ /* 0x001f280000300800 */
[----:B------:R-:W4:Y:S01]  /*10ac0*/  LDL.LU R5, [R1+0x4] ;  /* 0x0000040001057983 */ /* 0x000f220000300800 */
[----:B------:R-:W-:-:S02]  /*10ad0*/  IMAD.MOV.U32 R28, RZ, RZ, R20 ;  /* 0x000000ffff1c7224 */ /* 0x000fc400078e0014 */
[----:B------:R-:W-:Y:S01]  /*10ae0*/  IMAD.MOV.U32 R26, RZ, RZ, R22 ;  /* 0x000000ffff1a7224 */ /* 0x000fe200078e0016 */
[----:B--2---:R-:W-:Y:S01]  /*10af0*/  HMMA.16816.F32 R12, R8, R2, R12 ;  /* 0x00000002080c723c */ /* 0x004fe2000000180c */
[----:B---3--:R-:W-:-:S15]  /*10b00*/  STL.64 [R1+0x1a30], R6 ;  /* 0x001a300601007387 */ /* 0x008fde0000100a00 */
[----:B------:R-:W-:-:S03]  /*10b10*/  NOP ;  /* 0x0000000000007918 */ /* 0x000fc60000000000 */
[----:B------:R-:W-:Y:S02]  /*10b20*/  IMAD.MOV.U32 R20, RZ, RZ, R14 ;  /* 0x000000ffff147224 */ /* 0x000fe400078e000e */
[----:B------:R-:W-:Y:S02]  /*10b30*/  IMAD.MOV.U32 R18, RZ, RZ, R15 ;  /* 0x000000ffff127224 */ /* 0x000fe400078e000f */
[----:B------:R-:W-:Y:S02]  /*10b40*/  IMAD.MOV.U32 R24, RZ, RZ, R12 ;  /* 0x000000ffff187224 */ /* 0x000fe400078e000c */
[----:B------:R-:W-:Y:S01]  /*10b50*/  IMAD.MOV.U32 R22, RZ, RZ, R13 ;  /* 0x000000ffff167224 */ /* 0x000fe200078e000d */
[----:B----4-:R0:W-:Y:S04]  /*10b60*/  STL.64 [R1+0x1a28], R4 ;  /* 0x001a280401007387 */ /* 0x0101e80000100a00 */
[----:B0-----:R-:W2:Y:S04]  /*10b70*/  LDL.LU.64 R4, [R1+0x150] ;  /* 0x0001500001047983 */ /* 0x001ea80000300a00 */
[----:B------:R-:W2:Y:S04]  /*10b80*/  LDL.LU.64 R6, [R1+0x158] ;  /* 0x0001580001067983 */ /* 0x000ea80000300a00 */
[----:B------:R-:W2:Y:S04]  /*10b90*/  LDL.LU.64 R14, [R1+0x1a40] ;  /* 0x001a4000010e7983 */ /* 0x000ea80000300a00 */
[----:B------:R-:W2:Y:S04]  /*10ba0*/  LDL.LU.64 R12, [R1+0x1a38] ;  /* 0x001a3800010c7983 */ /* 0x000ea80000300a00 */
[----:B------:R-:W-:Y:S04]  /*10bb0*/  STL [R1+0x198c], R9 ;  /* 0x00198c0901007387 */ /* 0x000fe80000100800 */
[----:B------:R-:W-:Y:S04]  /*10bc0*/  STL [R1+0x1988], R10 ;  /* 0x0019880a01007387 */ /* 0x000fe80000100800 */
[----:B------:R-:W-:Y:S04]  /*10bd0*/  STL [R1+0x1984], R11 ;  /* 0x0019840b01007387 */ /* 0x000fe80000100800 */
[----:B------:R0:W-:Y:S01]  /*10be0*/  STL [R1+0x19a0], R8 ;  /* 0x0019a00801007387 */ /* 0x0001e20000100800 */
[----:B--2---:R-:W-:-:S15]  /*10bf0*/  HMMA.16816.F32 R4, R12, R2, R4 ;  /* 0x000000020c04723c */ /* 0x004fde0000001804 */
[----:B------:R-:W-:-:S04]  /*10c00*/  NOP ;  /* 0x0000000000007918 */ /* 0x000fc80000000000 */
[----:B------:R-:W-:Y:S02]  /*10c10*/  IMAD.MOV.U32 R3, RZ, RZ, R6 ;  /* 0x000000ffff037224 */ /* 0x000fe400078e0006 */
[----:B------:R-:W-:Y:S02]  /*10c20*/  IMAD.MOV.U32 R2, RZ, RZ, R7 ;  /* 0x000000ffff027224 */ /* 0x000fe400078e0007 */
[----:B0-----:R-:W-:Y:S01]  /*10c30*/  IMAD.MOV.U32 R8, RZ, RZ, R4 ;  /* 0x000000ffff087224 */ /* 0x001fe200078e0004 */
[----:B------:R-:W2:Y:S01]  /*10c40*/  LDL.LU.64 R6, [R1+0x1a30] ;  /* 0x001a300001067983 */ /* 0x000ea20000300a00 */
[----:B------:R-:W-:-:S03]  /*10c50*/  IMAD.MOV.U32 R16, RZ, RZ, R5 ;  /* 0x000000ffff107224 */ /* 0x000fc600078e0005 */
[----:B------:R-:W3:Y:S04]  /*10c60*/  LDL.LU.64 R4, [R1+0x1a28] ;  /* 0x001a280001047983 */ /* 0x000ee80000300a00 */
[----:B------:R0:W-:Y:S04]  /*10c70*/  STL.64 [R1+0x19b0], R14 ;  /* 0x0019b00e01007387 */ /* 0x0001e80000100a00 */
[----:B------:R-:W-:Y:S01]  /*10c80*/  STL.64 [R1+0x19a8], R12 ;  /* 0x0019a80c01007387 */ /* 0x000fe20000100a00 */
[----:B0-----:R-:W-:Y:S01]  /*10c90*/  IMAD.MOV.U32 R15, RZ, RZ, R8 ;  /* 0x000000ffff0f7224 */ /* 0x001fe200078e0008 */
[----:B---3--:R-:W-:-:S02]  /*10ca0*/  F2FP.F16.E5M2.UNPACK_B R4, R4 ;  /* 0x00000004ff04723e */ /* 0x008fc400020004ff */
[----:B------:R-:W-:Y:S02]  /*10cb0*/  F2FP.F16.E5M2.UNPACK_B R8, R5 ;  /* 0x00000005ff08723e */ /* 0x000fe400020004ff */
[----:B--2---:R-:W-:Y:S01]  /*10cc0*/  F2FP.F16.E5M2.UNPACK_B R5, R6 ;  /* 0x00000006ff05723e */ /* 0x004fe200020004ff */
[----:B------:R0:W-:Y:S04]  /*10cd0*/  STL [R1], R4 ;  /* 0x0000000401007387 */ /* 0x0001e80000100800 */
[----:B------:R1:W-:Y:S01]  /*10ce0*/  STL [R1+0x4], R8 ;  /* 0x0000040801007387 */ /* 0x0003e20000100800 */
[----:B0-----:R-:W-:-:S03]  /*10cf0*/  F2FP.F16.E5M2.UNPACK_B R4, R7 ;  /* 0x00000007ff04723e */ /* 0x001fc600020004ff */
[----:B-1----:R-:W2:Y:S04]  /*10d00*/  LDL.LU R8, [R1+0x40] ;  /* 0x0000400001087983 */ /* 0x002ea80000300800 */
[----:B------:R-:W-:Y:S04]  /*10d10*/  STL [R1+0x8], R5 ;  /* 0x0000080501007387 */ /* 0x000fe80000100800 */
[----:B------:R0:W-:Y:S04]  /*10d20*/  STL [R1+0xc], R4 ;  /* 0x00000c0401007387 */ /* 0x0001e80000100800 */
[----:B------:R-:W2:Y:S01]  /*10d30*/  LDL.LU R9, [R1+0x44] ;  /* 0x0000440001097983 */ /* 0x000ea20000300800 */
[----:B------:R-:W-:-:S02]  /*10d40*/  IMAD.MOV.U32 R10, RZ, RZ, R29 ;  /* 0x000000ffff0a7224 */ /* 0x000fc400078e001d */
[----:B------:R-:W-:Y:S01]  /*10d50*/  IMAD.MOV.U32 R11, RZ, RZ, R0 ;  /* 0x000000ffff0b7224 */ /* 0x000fe200078e0000 */
[----:B------:R-:W3:Y:S01]  /*10d60*/  LDL.LU R29, [R1+0x1a24] ;  /* 0x001a2400011d7983 */ /* 0x000ee20000300800 */
[----:B------:R-:W-:-:S03]  /*10d70*/  IMAD.MOV.U32 R6, RZ, RZ, R26 ;  /* 0x000000ffff067224 */ /* 0x000fc600078e001a */
[----:B------:R-:W4:Y:S01]  /*10d80*/  LDL.LU R0, [R1+0x1a20] ;  /* 0x001a200001007983 */ /* 0x000f220000300800 */
[----:B0-----:R-:W-:-:S03]  /*10d90*/  IMAD.MOV.U32 R4, RZ, RZ, R28 ;  /* 0x000000ffff047224 */ /* 0x001fc600078e001c */
[----:B------:R0:W-:Y:S01]  /*10da0*/  STL.64 [R1+0x19d8], R10 ;  /* 0x0019d80a01007387 */ /* 0x0001e20000100a00 */
[----:B------:R-:W-:Y:S02]  /*10db0*/  IMAD.MOV.U32 R7, RZ, RZ, R25 ;  /* 0x000000ffff077224 */ /* 0x000fe400078e0019 */
[----:B------:R-:W-:Y:S01]  /*10dc0*/  IMAD.MOV.U32 R5, RZ, RZ, R27 ;  /* 0x000000ffff057224 */ /* 0x000fe200078e001b */
[----:B--2---:R1:W-:Y:S04]  /*10dd0*/  STL.64 [R1+0x19d0], R8 ;  /* 0x0019d00801007387 */ /* 0x0043e80000100a00 */
[----:B0-----:R-:W2:Y:S04]  /*10de0*/  LDL.64 R10, [R1+0x8] ;  /* 0x00000800010a7983 */ /* 0x001ea80000100a00 */
[----:B-1----:R-:W2:Y:S04]  /*10df0*/  LDL.64 R8, [R1] ;  /* 0x0000000001087983 */ /* 0x002ea80000100a00 */
[----:B------:R-:W5:Y:S04]  /*10e00*/  LDL.LU R28, [R1+0x1a1c] ;  /* 0x001a1c00011c7983 */ /* 0x000f680000300800 */
[----:B------:R-:W5:Y:S04]  /*10e10*/  LDL.LU R27, [R1+0x1a18] ;  /* 0x001a1800011b7983 */ /* 0x000f680000300800 */
[----:B------:R-:W5:Y:S04]  /*10e20*/  LDL.LU R26, [R1+0x1a14] ;  /* 0x001a1400011a7983 */ /* 0x000f680000300800 */
[----:B------:R-:W5:Y:S04]  /*10e30*/  LDL.LU R25, [R1+0x1a10] ;  /* 0x001a100001197983 */ /* 0x000f680000300800 */
[----:B------:R0:W-:Y:S04]  /*10e40*/  STL.64 [R1+0x19c0], R6 ;  /* 0x0019c00601007387 */ /* 0x0001e80000100a00 */
[----:B------:R1:W-:Y:S01]  /*10e50*/  STL.64 [R1+0x19b8], R4 ;  /* 0x0019b80401007387 */ /* 0x0003e20000100a00 */
[----:B0-----:R-:W-:-:S02]  /*10e60*/  IMAD.MOV.U32 R6, RZ, RZ, R20 ;  /* 0x000000ffff067224 */ /* 0x001fc400078e0014 */
[----:B------:R-:W-:Y:S02]  /*10e70*/  IMAD.MOV.U32 R7, RZ, RZ, R18 ;  /* 0x000000ffff077224 */ /* 0x000fe400078e0012 */
[----:B-1----:R-:W-:Y:S02]  /*10e80*/  IMAD.MOV.U32 R4, RZ, RZ, R24 ;  /* 0x000000ffff047224 */ /* 0x002fe400078e0018 */
[----:B------:R-:W5:Y:S01]  /*10e90*/  LDL.LU R24, [R1+0x1a0c] ;  /* 0x001a0c0001187983 */ /* 0x000f620000300800 */
[----:B------:R-:W-:-:S03]  /*10ea0*/  IMAD.MOV.U32 R5, RZ, RZ, R22 ;  /* 0x000000ffff057224 */ /* 0x000fc600078e0016 */
[----:B------:R-:W5:Y:S04]  /*10eb0*/  LDL.LU R22, [R1+0x1a08] ;  /* 0x001a080001167983 */ /* 0x000f680000300800 */
[----:B------:R-:W5:Y:S04]  /*10ec0*/  LDL.LU R20, [R1+0x1a04] ;  /* 0x001a040001147983 */ /* 0x000f680000300800 */
[----:B------:R-:W5:Y:S04]  /*10ed0*/  LDL.LU R18, [R1+0x1a00] ;  /* 0x001a000001127983 */ /* 0x000f680000300800 */
[----:B------:R0:W-:Y:S04]  /*10ee0*/  STL.64 [R1+0x19e8], R6 ;  /* 0x0019e80601007387 */ /* 0x0001e80000100a00 */
[----:B------:R1:W-:Y:S01]  /*10ef0*/  STL.64 [R1+0x19e0], R4 ;  /* 0x0019e00401007387 */ /* 0x0003e20000100a00 */
[----:B0-----:R-:W-:-:S02]  /*10f00*/  IMAD.MOV.U32 R6, RZ, RZ, R21 ;  /* 0x000000ffff067224 */ /* 0x001fc400078e0015 */
[----:B-1----:R-:W-:Y:S02]  /*10f10*/  IMAD.MOV.U32 R4, RZ, RZ, R17 ;  /* 0x000000ffff047224 */ /* 0x002fe400078e0011 */
[----:B------:R-:W5:Y:S01]  /*10f20*/  LDL.LU R17, [R1+0x19fc] ;  /* 0x0019fc0001117983 */ /* 0x000f620000300800 */
[----:B------:R-:W-:-:S03]  /*10f30*/  IMAD.MOV.U32 R5, RZ, RZ, R19 ;  /* 0x000000ffff057224 */ /* 0x000fc600078e0013 */
[----:B------:R-:W5:Y:S01]  /*10f40*/  LDL.LU R19, [R1+0x19f8] ;  /* 0x0019f80001137983 */ /* 0x000f620000300800 */
[----:B------:R-:W-:-:S03]  /*10f50*/  IMAD.MOV.U32 R7, RZ, RZ, R23 ;  /* 0x000000ffff077224 */ /* 0x000fc600078e0017 */
[----:B------:R-:W5:Y:S04]  /*10f60*/  LDL.LU R21, [R1+0x19f4] ;  /* 0x0019f40001157983 */ /* 0x000f680000300800 */
[----:B------:R-:W5:Y:S01]  /*10f70*/  LDL.LU R23, [R1+0x19f0] ;  /* 0x0019f00001177983 */ /* 0x000f620000300800 */
[----:B------:R-:W-:Y:S02]  /*10f80*/  IMAD.MOV.U32 R12, RZ, RZ, R15 ;  /* 0x000000ffff0c7224 */ /* 0x000fe400078e000f */
[----:B------:R-:W-:Y:S01]  /*10f90*/  IMAD.MOV.U32 R14, RZ, RZ, R3 ;  /* 0x000000ffff0e7224 */ /* 0x000fe200078e0003 */
[----:B---3--:R-:W-:Y:S01]  /*10fa0*/  F2FP.F16.E5M2.UNPACK_B R3, R29.H1 ;  /* 0x0000001dff03723e */ /* 0x008fe200030004ff */
[----:B------:R-:W-:Y:S01]  /*10fb0*/  IMAD.MOV.U32 R15, RZ, RZ, R2 ;  /* 0x000000ffff0f7224 */ /* 0x000fe200078e0002 */
[----:B----4-:R-:W-:Y:S01]  /*10fc0*/  F2FP.F16.E5M2.UNPACK_B R2, R0.H1 ;  /* 0x00000000ff02723e */ /* 0x010fe200030004ff */
[----:B------:R-:W-:-:S06]  /*10fd0*/  IMAD.MOV.U32 R13, RZ, RZ, R16 ;  /* 0x000000ffff0d7224 */ /* 0x000fcc00078e0010 */
[----:B--2---:R-:W-:Y:S01]  /*10fe0*/  HMMA.16816.F32 R4, R8, R2, R4 ;  /* 0x000000020804723c */ /* 0x004fe20000001804 */
[----:B------:R-:W-:Y:S02]  /*10ff0*/  IMAD.MOV.U32 R29, RZ, RZ, R10 ;  /* 0x000000ffff1d7224 */ /* 0x000fe400078e000a */
[----:B------:R-:W-:-:S15]  /*11000*/  IMAD.MOV.U32 R0, RZ, RZ, R9 ;  /* 0x000000ffff007224 */ /* 0x000fde00078e0009 */
[----:B------:R-:W-:Y:S01]  /*11010*/  NOP ;  /* 0x0000000000007918 */ /* 0x000fe20000000000 */
[----:B------:R-:W-:Y:S04]  /*11020*/  STL.64 [R1+0x80], R4 ;  /* 0x0000800401007387 */ /* 0x000fe80000100a00 */
[----:B------:R0:W-:Y:S04]  /*11030*/  STL.64 [R1+0x88], R6 ;  /* 0x0000880601007387 */ /* 0x0001e80000100a00 */
[----:B0-----:R-:W2:Y:S04]  /*11040*/  LDL.LU.64 R6, [R1+0x19e8] ;  /* 0x0019e80001067983 */ /* 0x001ea80000300a00 */
[----:B------:R-:W2:Y:S01]  /*11050*/  LDL.LU.64 R4, [R1+0x19e0] ;  /* 0x0019e00001047983 */ /* 0x000ea20000300a00 */
[----:B-----5:R-:W-:-:S02]  /*11060*/  F2FP.F16.E5M2.UNPACK_B R16, R17 ;  /* 0x00000011ff10723e */ /* 0x020fc400020004ff */
[----:B------:R-:W-:Y:S02]  /*11070*/  F2FP.F16.E5M2.UNPACK_B R17, R18 ;  /* 0x00000012ff11723e */ /* 0x000fe400020004ff */
[----:B------:R-:W-:Y:S02]  /*11080*/  F2FP.F16.E5M2.UNPACK_B R18, R19 ;  /* 0x00000013ff12723e */ /* 0x000fe400020004ff */
[----:B------:R-:W-:Y:S02]  /*11090*/  F2FP.F16.E5M2.UNPACK_B R19, R20 ;  /* 0x00000014ff13723e */ /* 0x000fe400020004ff */
[----:B------:R-:W-:Y:S02]  /*110a0*/  F2FP.F16.E5M2.UNPACK_B R20, R21 ;  /* 0x00000015ff14723e */ /* 0x000fe400020004ff */
[----:B------:R-:W-:Y:S02]  /*110b0*/  F2FP.F16.E5M2.UNPACK_B R21, R22 ;  /* 0x00000016ff15723e */ /* 0x000fe400020004ff */
[----:B------:R-:W-:-:S02]  /*110c0*/  F2FP.F16.E5M2.UNPACK_B R22, R23 ;  /* 0x00000017ff16723e */ /* 0x000fc400020004ff */
[----:B------:R-:W-:Y:S02]  /*110d0*/  F2FP.F16.E5M2.UNPACK_B R23, R24 ;  /* 0x00000018ff17723e */ /* 0x000fe400020004ff */
[----:B------:R-:W-:Y:S02]  /*110e0*/  F2FP.F16.E5M2.UNPACK_B R24, R25 ;  /* 0x00000019ff18723e */ /* 0x000fe400020004ff */
[----:B------:R-:W-:Y:S02]  /*110f0*/  F2FP.F16.E5M2.UNPACK_B R25, R26 ;  /* 0x0000001aff19723e */ /* 0x000fe400020004ff */
[----:B------:R-:W-:Y:S02]  /*11100*/  F2FP.F16.E5M2.UNPACK_B R26, R27 ;  /* 0x0000001bff1a723e */ /* 0x000fe400020004ff */
[----:B------:R-:W-:Y:S01]  /*11110*/  F2FP.F16.E5M2.UNPACK_B R27, R28 ;  /* 0x0000001cff1b723e */ /* 0x000fe200020004ff */
[----:B------:R-:W-:Y:S02]  /*11120*/  IMAD.MOV.U32 R28, RZ, RZ, R11 ;  /* 0x000000ffff1c7224 */ /* 0x000fe400078e000b */
[----:B------:R-:W3:Y:S04]  /*11130*/  LDL.LU.64 R10, [R1+0x19d8] ;  /* 0x0019d800010a7983 */ /* 0x000ee80000300a00 */
[----:B------:R-:W3:Y:S02]  /*11140*/  LDL.LU.64 R8, [R1+0x19d0] ;  /* 0x0019d00001087983 */ /* 0x000ee40000300a00 */
[----:B---3--:R-:W-:-:S15]  /*11150*/  HMMA.16816.F32 R8, R16, R2, R8 ;  /* 0x000000021008723c */ /* 0x008fde0000001808 */
[----:B------:R-:W-:-:S04]  /*11160*/  NOP ;  /* 0x0000000000007918 */ /* 0x000fc80000000000 */
[----:B------:R0:W-:Y:S04]  /*11170*/  STL.64 [R1+0x240], R8 ;  /* 0x0002400801007387 */ /* 0x0001e80000100a00 */
[----:B------:R1:W-:Y:S04]  /*11180*/  STL.64 [R1+0x248], R10 ;  /* 0x0002480a01007387 */ /* 0x0003e80000100a00 */
[----:B0-----:R-:W3:Y:S04]  /*11190*/  LDL.LU.64 R8, [R1+0x220] ;  /* 0x0002200001087983 */ /* 0x001ee80000300a00 */
[----:B-1----:R-:W3:Y:S04]  /*111a0*/  LDL.LU.64 R10, [R1+0x228] ;  /* 0x00022800010a7983 */ /* 0x002ee80000300a00 */
[----:B------:R-:W-:Y:S04]  /*111b0*/  STL.64 [R1+0x1968], R18 ;  /* 0x0019681201007387 */ /* 0x000fe80000100a00 */
[----:B------:R0:W-:Y:S04]  /*111c0*/  STL.64 [R1+0x1960], R16 ;  /* 0x0019601001007387 */ /* 0x0001e80000100a00 */
[----:B0-----:R-:W4:Y:S01]  /*111d0*/  LDL R16, [R1] ;  /* 0x0000000001107983 */ /* 0x001f220000100800 */
[----:B------:R-:W-:Y:S01]  /*111e0*/  IMAD.MOV.U32 R17, RZ, RZ, R0 ;  /* 0x000000ffff117224 */ /* 0x000fe200078e0000 */
[-C--:B--2---:R-:W-:Y:S08]  /*111f0*/  HMMA.16816.F32 R4, R20, R2.reuse, R4 ;  /* 0x000000021404723c */ /* 0x084ff00000001804 */
[----:B------:R-:W-:Y:S01]  /*11200*/  HMMA.16816.F32 R12, R24, R2, R12 ;  /* 0x00000002180c723c */ /* 0x000fe2000000180c */
[----:B----4-:R-:W-:Y:S04]  /*11210*/  STL [R1+0x1980], R16 ;  /* 0x0019801001007387 */ /* 0x010fe80000100800 */
[----:B------:R-:W2:Y:S06]  /*11220*/  LDL.LU R0, [R1+0x19c8] ;  /* 0x0019c80001007983 */ /* 0x000eac0000300800 */
[----:B------:R-:W-:Y:S04]  /*11230*/  STL.64 [R1+0x290], R4 ;  /* 0x0002900401007387 */ /* 0x000fe80000100a00 */
[----:B------:R0:W-:Y:S04]  /*11240*/  STL.64 [R1+0x298], R6 ;  /* 0x0002980601007387 */ /* 0x0001e80000100a00 */
[----:B0-----:R-:W3:Y:S04]  /*11250*/  LDL.LU.64 R6, [R1+0x19c0] ;  /* 0x0019c00001067983 */ /* 0x001ee80000300a00 */
[----:B------:R-:W3:Y:S04]  /*11260*/  LDL.LU.64 R4, [R1+0x19b8] ;  /* 0x0019b80001047983 */ /* 0x000ee80000300a00 */
[----:B------:R-:W-:Y:S04]  /*11270*/  STL.64 [R1+0x1958], R22 ;  /* 0x0019581601007387 */ /* 0x000fe80000100a00 */
[----:B------:R0:W-:Y:S04]  /*11280*/  STL.64 [R1+0x1950], R20 ;  /* 0x0019501401007387 */ /* 0x0001e80000100a00 */
[----:B0-----:R-:W4:Y:S04]  /*11290*/  LDL.LU.64 R20, [R1+0x1f0] ;  /* 0x0001f00001147983 */ /* 0x001f280000300a00 */
[----:B------:R-:W4:Y:S04]  /*112a0*/  LDL.LU.64 R22, [R1+0x1f8] ;  /* 0x0001f80001167983 */ /* 0x000f280000300a00 */
[----:B------:R-:W-:Y:S04]  /*112b0*/  STL.64 [R1+0x280], R12 ;  /* 0x0002800c01007387 */ /* 0x000fe80000100a00 */
[----:B------:R0:W-:Y:S04]  /*112c0*/  STL.64 [R1+0x288], R14 ;  /* 0x0002880e01007387 */ /* 0x0001e80000100a00 */
[----:B0-----:R-:W5:Y:S04]  /*112d0*/  LDL.LU.64 R14, [R1+0x19b0] ;  /* 0x0019b000010e7983 */ /* 0x001f680000300a00 */
[----:B------:R-:W5:Y:S04]  /*112e0*/  LDL.LU.64 R12, [R1+0x19a8] ;  /* 0x0019a800010c7983 */ /* 0x000f680000300a00 */
[----:B------:R-:W-:Y:S04]  /*112f0*/  STL.64 [R1+0x1948], R26 ;  /* 0x0019481a01007387 */ /* 0x000fe80000100a00 */
[----:B------:R-:W-:Y:S01]  /*11300*/  STL.64 [R1+0x1940], R24 ;  /* 0x0019401801007387 */ /* 0x000fe20000100a00 */
[----:B------:R-:W-:-:S02]  /*11310*/  IMAD.MOV.U32 R18, RZ, RZ, R29 ;  /* 0x000000ffff127224 */ /* 0x000fc400078e001d */
[----:B------:R-:W-:Y:S01]  /*11320*/  IMAD.MOV.U32 R19, RZ, RZ, R28 ;  /* 0x000000ffff137224 */ /* 0x000fe200078e001c */
[----:B--2---:R-:W0:Y:S02]  /*11330*/  LDSM.16.M88.4 R24, [R0+UR4+0x800] ;  /* 0x000800040018783b */ /* 0x004e240008000200 */
[----:B0-----:R-:W-:Y:S02]  /*11340*/  IMAD.MOV.U32 R29, RZ, RZ, R24 ;  /* 0x000000ffff1d7224 */ /* 0x001fe400078e0018 */
[----:B------:R-:W-:-:S03]  /*11350*/  IMAD.MOV.U32 R28, RZ, RZ, R25 ;  /* 0x000000ffff1c7224 */ /* 0x000fc600078e0019 */
[----:B------:R-:W-:Y:S02]  /*11360*/  F2FP.F16.E5M2.UNPACK_B R2, R29 ;  /* 0x0000001dff02723e */ /* 0x000fe400020004ff */
[----:B------:R-:W-:-:S07]  /*11370*/  F2FP.F16.E5M2.UNPACK_B R3, R28 ;  /* 0x0000001cff03723e */ /* 0x000fce00020004ff */
[----:B---3--:R-:W-:Y:S01]  /*11380*/  HMMA.16816.F32 R4, R4, R2, R8 ;  /* 0x000000020404723c */ /* 0x008fe20000001808 */
[----:B------:R0:W-:Y:S04]  /*11390*/  STL.64 [R1+0x1d8], R26 ;  /* 0x0001d81a01007387 */ /* 0x0001e80000100a00 */
[----:B------:R-:W2:Y:S04]  /*113a0*/  LDL.LU.64 R24, [R1+0x1a0] ;  /* 0x0001a00001187983 */ /* 0x000ea80000300a00 */
[----:B0-----:R-:W2:Y:S04]  /*113b0*/  LDL.LU.64 R26, [R1+0x1a8] ;  /* 0x0001a800011a7983 */ /* 0x001ea80000300a00 */
[----:B------:R-:W2:Y:S06]  /*113c0*/  LDL.LU R8, [R1+0x19a0] ;  /* 0x0019a00001087983 */ /* 0x000eac0000300800 */
[----:B------:R-:W-:-:S02]  /*113d0*/  IMAD.MOV.U32 R11, RZ, RZ, R6 ;  /* 0x000000ffff0b7224 */ /* 0x000fc400078e0006 */
[----:B------:R-:W-:Y:S02]  /*113e0*/  IMAD.MOV.U32 R16, RZ, RZ, R7 ;  /* 0x000000ffff107224 */ /* 0x000fe400078e0007 */
[----:B------:R-:W-:Y:S01]  /*113f0*/  IMAD.MOV.U32 R9, RZ, RZ, R4 ;  /* 0x000000ffff097224 */ /* 0x000fe200078e0004 */
[----:B------:R-:W4:Y:S01]  /*11400*/  LDL.LU.64 R6, [R1+0x1998] ;  /* 0x0019980001067983 */ /* 0x000f220000300a00 */
[----:B------:R-:W-:-:S03]  /*11410*/  IMAD.MOV.U32 R10, RZ, RZ, R5 ;  /* 0x000000ffff0a7224 */ /* 0x000fc600078e0005 */
[----:B------:R-:W4:Y:S02]  /*11420*/  LDL.LU.64 R4, [R1+0x1990] ;  /* 0x0019900001047983 */ /* 0x000f240000300a00 */
[----:B----4-:R-:W-:-:S15]  /*11430*/  HMMA.16816.F32 R20, R4, R2, R20 ;  /* 0x000000020414723c */ /* 0x010fde0000001814 */
[----:B------:R-:W-:-:S04]  /*11440*/  NOP ;  /* 0x0000000000007918 */ /* 0x000fc80000000000 */
[----:B------:R0:W-:Y:S04]  /*11450*/  STL.64 [R1+0x1978], R22 ;  /* 0x0019781601007387 */ /* 0x0001e80000100a00 */
[----:B------:R1:W-:Y:S01]  /*11460*/  STL.64 [R1+0x1970], R20 ;  /* 0x0019701401007387 */ /* 0x0003e20000100a00 */
[----:B0-----:R-:W-:Y:S02]  /*11470*/  IMAD.MOV.U32 R22, RZ, RZ, R11 ;  /* 0x000000ffff167224 */ /* 0x001fe400078e000b */
[----:B-1----:R-:W-:Y:S02]  /*11480*/  IMAD.MOV.U32 R20, RZ, RZ, R9 ;  /* 0x000000ffff147224 */ /* 0x002fe400078e0009 */
[----:B------:R-:W2:Y:S01]  /*11490*/  LDL.LU R9, [R1+0x198c] ;  /* 0x00198c0001097983 */ /* 0x000ea20000300800 */
[----:B------:R-:W-:-:S02]  /*114a0*/  IMAD.MOV.U32 R21, RZ, RZ, R10 ;  /* 0x000000ffff157224 */ /* 0x000fc400078e000a */
[----:B------:R-:W-:Y:S01]  /*114b0*/  IMAD.MOV.U32 R23, RZ, RZ, R16 ;  /* 0x000000ffff177224 */ /* 0x000fe200078e0010 */
[----:B------:R-:W2:Y:S04]  /*114c0*/  LDL.LU R10, [R1+0x1988] ;  /* 0x00198800010a7983 */ /* 0x000ea80000300800 */
[----:B------:R-:W2:Y:S04]  /*114d0*/  LDL.LU R11, [R1+0x1984] ;  /* 0x00198400010b7983 */ /* 0x000ea80000300800 */
[----:B------:R-:W3:Y:S04]  /*114e0*/  LDL.LU R16, [R1+0x1980] ;  /* 0x0019800001107983 */ /* 0x000ee80000300800 */
[----:B------:R0:W-:Y:S04]  /*114f0*/  STL.64 [R1+0x1928], R6 ;  /* 0x0019280601007387 */ /* 0x0001e80000100a00 */
[----:B------:R1:W-:Y:S04]  /*11500*/  STL.64 [R1+0x1920], R4 ;  /* 0x0019200401007387 */ /* 0x0003e80000100a00 */
[----:B0-----:R-:W4:Y:S04]  /*11510*/  LDL.64 R6, [R1+0x18] ;  /* 0x0000180001067983 */ /* 0x001f280000100a00 */
[----:B-1----:R-:W2:Y:S04]  /*11520*/  LDL.64 R4, [R1+0x10] ;  /* 0x0000100001047983 */ /* 0x002ea80000100a00 */
[----:B----4-:R-:W-:Y:S04]  /*11530*/  STL.64 [R1+0x1938], R6 ;  /* 0x0019380601007387 */ /* 0x010fe80000100a00 */
[----:B--2---:R0:W-:Y:S04]  /*11540*/  STL.64 [R1+0x1930], R4 ;  /* 0x0019300401007387 */ /* 0x0041e80000100a00 */
[----:B0-----:R-:W5:Y:S04]  /*11550*/  LDL.LU.64 R4, [R1+0x160] ;  /* 0x0001600001047983 */ /* 0x001f680000300a00 */
[----:B------:R-:W5:Y:S01]  /*11560*/  LDL.LU.64 R6, [R1+0x168] ;  /* 0x0001680001067983 */ /* 0x000f620000300a00 */
[-C--:B------:R-:W-:Y:S08]  /*11570*/  HMMA.16816.F32 R24, R8, R2.reuse, R24 ;  /* 0x000000020818723c */ /* 0x080ff00000001818 */
[----:B-----5:R-:W-:Y:S01]  /*11580*/  HMMA.16816.F32 R4, R12, R2, R4 ;  /* 0x000000020c04723c */ /* 0x020fe20000001804 */
[----:B------:R-:W-:-:S02]  /*11590*/  F2FP.F16.E5M2.UNPACK_B R2, R29.H1 ;  /* 0x0000001dff02723e */ /* 0x000fc400030004ff */
[----:B------:R-:W-:-:S07]  /*115a0*/  F2FP.F16.E5M2.UNPACK_B R3, R28.H1 ;  /* 0x0000001cff03723e */ /* 0x000fce00030004ff */
[----:B---3--:R-:W-:Y:S01]  /*115b0*/  HMMA.16816.F32 R16, R16, R2, R20 ;  /* 0x000000021010723c */ /* 0x008fe20000001814 */
[----:B------:R-:W2:Y:S04]  /*115c0*/  LDL.LU.64 R22, [R1+0x1978] ;  /* 0x0019780001167983 */ /* 0x000ea80000300a00 */
[----:B------:R-:W2:-:S14]  /*115d0*/  LDL.LU.64 R20, [R1+0x1970] ;  /* 0x0019700001147983 */ /* 0x000e9c0000300a00 */
[----:B------:R-:W-:Y:S04]  /*115e0*/  STL.64 [R1+0x70], R16 ;  /* 0x0000701001007387 */ /* 0x000fe80000100a00 */
[----:B------:R0:W-:Y:S04]  /*115f0*/  STL.64 [R1+0x78], R18 ;  /* 0x0000781201007387 */ /* 0x0001e80000100a00 */
[----:B0-----:R-:W2:Y:S04]  /*11600*/  LDL.LU.64 R18, [R1+0x1968] ;  /* 0x0019680001127983 */ /* 0x001ea80000300a00 */
[----:B------:R-:W2:Y:S02]  /*11610*/  LDL.LU.64 R16, [R1+0x1960] ;  /* 0x0019600001107983 */ /* 0x000ea40000300a00 */
[----:B--2---:R-:W-:-:S15]  /*11620*/  HMMA.16816.F32 R20, R16, R2, R20 ;  /* 0x000000021014723c */ /* 0x004fde0000001814 */
[----:B------:R-:W-:-:S04]  /*11630*/  NOP ;  /* 0x0000000000007918 */ /* 0x000fc80000000000 */
[----:B------:R-:W-:Y:S04]  /*11640*/  STL.64 [R1+0x230], R20 ;  /* 0x0002301401007387 */ /* 0x000fe80000100a00 */
[----:B------:R0:W-:Y:S04]  /*11650*/  STL.64 [R1+0x238], R22 ;  /* 0x0002381601007387 */ /* 0x0001e80000100a00 */
[----:B0-----:R-:W2:Y:S04]  /*11660*/  LDL.LU.64 R22, [R1+0x1958] ;  /* 0x0019580001167983 */ /* 0x001ea80000300a00 */
[----:B------:R-:W2:Y:S04]  /*11670*/  LDL.LU.64 R20, [R1+0x1950] ;  /* 0x0019500001147983 */ /* 0x000ea80000300a00 */
[----:B------:R0:W-:Y:S04]  /*11680*/  STL.64 [R1+0x1918], R18 ;  /* 0x0019181201007387 */ /* 0x0001e80000100a00 */
[----:B------:R1:W-:Y:S04]  /*11690*/  STL.64 [R1+0x1910], R16 ;  /* 0x0019101001007387 */ /* 0x0003e80000100a00 */
[----:B0-----:R-:W3:Y:S04]  /*116a0*/  LDL.64 R18, [R1+0x8] ;  /* 0x0000080001127983 */ /* 0x001ee80000100a00 */
[----:B-1----:R-:W3:Y:S01]  /*116b0*/  LDL.64 R16, [R1] ;  /* 0x0000000001107983 */ /* 0x002ee20000100a00 */
[----:B--2---:R-:W-:-:S15]  /*116c0*/  HMMA.16816.F32 R24, R20, R2, R24 ;  /* 0x000000021418723c */ /* 0x004fde0000001818 */
[----:B------:R-:W-:-:S04]  /*116d0*/  NOP ;  /* 0x0000000000007918 */ /* 0x000fc80000000000 */
[----:B------:R-:W-:Y:S04]  /*116e0*/  STL.64 [R1+0x270], R24 ;  /* 0x0002701801007387 */ /* 0x000fe80000100a00 */
[----:B------:R0:W-:Y:S04]  /*116f0*/  STL.64 [R1+0x278], R26 ;  /* 0x0002781a01007387 */ /* 0x0001e80000100a00 */
[----:B0-----:R-:W2:Y:S04]  /*11700*/  LDL.LU.64 R26, [R1+0x1948] ;  /* 0x00194800011a7983 */ /* 0x001ea80000300a00 */
[----:B------:R-:W2:Y:S04]  /*11710*/  LDL.LU.64 R24, [R1+0x1940] ;  /* 0x0019400001187983 */ /* 0x000ea80000300a00 */
[----:B------:R-:W-:Y:S04]  /*11720*/  STL.64 [R1+0x1908], R22 ;  /* 0x0019081601007387 */ /* 0x000fe80000100a00 */
[----:B------:R0:W-:Y:S04]  /*11730*/  STL.64 [R1+0x1900], R20 ;  /* 0x0019001401007387 */ /* 0x0001e80000100a00 */
[----:B0-----:R-:W4:Y:S04]  /*11740*/  LDL.LU.64 R20, [R1+0x210] ;  /* 0x0002100001147983 */ /* 0x001f280000300a00 */
[----:B------:R-:W4:Y:S01]  /*11750*/  LDL.LU.64 R22, [R1+0x218] ;  /* 0x0002180001167983 */ /* 0x000f220000300a00 */
[----:B--2---:R-:W-:Y:S03]  /*11760*/  HMMA.16816.F32 R4, R24, R2, R4 ;  /* 0x000000021804723c */ /* 0x004fe60000001804 */
[----:B------:R-:W-:Y:S04]  /*11770*/  STL [R1+0x18fc], R24 ;  /* 0x0018fc1801007387 */ /* 0x000fe80000100800 */
[----:B------:R0:W-:-:S12]  /*11780*/  STL [R1+0x18f8], R25 ;  /* 0x0018f81901007387 */ /* 0x0001d80000100800 */
[----:B------:R-:W-:Y:S04]  /*11790*/  STL.64 [R1+0x260], R4 ;  /* 0x0002600401007387 */ /* 0x000fe80000100a00 */
[----:B------:R-:W-:Y:S04]  /*117a0*/  STL.64 [R1+0x268], R6 ;  /* 0x0002680601007387 */ /* 0x000fe80000100a00 */
[----:B------:R-:W1:Y:S04]  /*117b0*/  LDSM.16.M88.4 R4, [R0+UR4+0x1000] ;  /* 0x001000040004783b */ /* 0x000e680008000200 */
[----:B------:R-:W-:Y:S04]  /*117c0*/  STL [R1+0x18f4], R26 ;  /* 0x0018f41a01007387 */ /* 0x000fe80000100800 */
[----:B------:R2:W-:Y:S04]  /*117d0*/  STL [R1+0x18f0], R27 ;  /* 0x0018f01b01007387 */ /* 0x0005e80000100800 */
[----:B0-----:R-:W5:Y:S04]  /*117e0*/  LDL.LU.64 R24, [R1+0x250] ;  /* 0x0002500001187983 */ /* 0x001f680000300a00 */
[----:B--2---:R-:W5:Y:S04]  /*117f0*/  LDL.LU.64 R26, [R1+0x258] ;  /* 0x00025800011a7983 */ /* 0x004f680000300a00 */
[----:B-1----:R-:W-:Y:S01]  /*11800*/  STL.64 [R1+0x190], R4 ;  /* 0x0001900401007387 */ /* 0x002fe20000100a00 */
[----:B------:R-:W-:-:S02]  /*11810*/  IMAD.MOV.U32 R2, RZ, RZ, R4 ;  /* 0x000000ffff027224 */ /* 0x000fc400078e0004 */
[----:B------:R-:W-:Y:S01]  /*11820*/  IMAD.MOV.U32 R3, RZ, RZ, R5 ;  /* 0x000000ffff037224 */ /* 0x000fe200078e0005 */
[----:B------:R0:W-:Y:S04]  /*11830*/  STL.64 [R1+0x198], R6 ;  /* 0x0001980601007387 */ /* 0x0001e80000100a00 */
[----:B0-----:R-:W2:Y:S04]  /*11840*/  LDL.LU.64 R6, [R1+0x1938] ;  /* 0x0019380001067983 */ /* 0x001ea80000300a00 */
[----:B------:R-:W5:Y:S01]  /*11850*/  LDL.LU.64 R4, [R1+0x1930] ;  /* 0x0019300001047983 */ /* 0x000f620000300a00 */
[----:B------:R-:W-:-:S02]  /*11860*/  F2FP.F16.E5M2.UNPACK_B R2, R2 ;  /* 0x00000002ff02723e */ /* 0x000fc400020004ff */
[----:B------:R-:W-:Y:S01]  /*11870*/  F2FP.F16.E5M2.UNPACK_B R3, R3 ;  /* 0x00000003ff03723e */ /* 0x000fe200020004ff */
[----:B--2---:R-:W-:Y:S02]  /*11880*/  IMAD.MOV.U32 R29, RZ, RZ, R6 ;  /* 0x000000ffff1d7224 */ /* 0x004fe400078e0006 */
[----:B------:R-:W-:-:S04]  /*11890*/  IMAD.MOV.U32 R28, RZ, RZ, R7 ;  /* 0x000000ffff1c7224 */ /* 0x000fc800078e0007 */
[-C--:B-----5:R-:W-:Y:S01]  /*118a0*/  HMMA.16816.F32 R24, R4, R2.reuse, R24 ;  /* 0x000000020418723c */ /* 0x0a0fe20000001818 */
[----:B------:R-:W2:Y:S04]  /*118b0*/  LDL.LU.64 R6, [R1+0x1928] ;  /* 0x0019280001067983 */ /* 0x000ea80000300a00 */
[----:B------:R-:W4:Y:S04]  /*118c0*/  LDL.LU.64 R4, [R1+0x1920] ;  /* 0x0019200001047983 */ /* 0x000f280000300a00 */
[----:B--2---:R-:W-:Y:S01]  /*118d0*/  STL.64 [R1+0x18d8], R6 ;  /* 0x0018d80601007387 */ /* 0x004fe20000100a00 */
[-C--:B----4-:R-:W-:Y:S03]  /*118e0*/  HMMA.16816.F32 R20, R4, R2.reuse, R20 ;  /* 0x000000020414723c */ /* 0x090fe60000001814 */
[----:B------:R0:W-:Y:S04]  /*118f0*/  STL.64 [R1+0x18d0], R4 ;  /* 0x0018d00401007387 */ /* 0x0001e80000100a00 */
[----:B0-----:R-:W2:Y:S04]  /*11900*/  LDL.LU.64 R4, [R1+0x1c0] ;  /* 0x0001c00001047983 */ /* 0x001ea80000300a00 */
[----:B------:R-:W2:Y:S04]  /*11910*/  LDL.LU.64 R6, [R1+0x1c8] ;  /* 0x0001c80001067983 */ /* 0x000ea80000300a00 */
[----:B------:R-:W-:Y:S04]  /*11920*/  STL.64 [R1+0x18e8], R10 ;  /* 0x0018e80a01007387 */ /* 0x000fe80000100a00 */
[----:B------:R0:W-:Y:S01]  /*11930*/  STL.64 [R1+0x18e0], R8 ;  /* 0x0018e00801007387 */ /* 0x0001e20000100a00 */
[-C--:B--2---:R-:W-:Y:S03]  /*11940*/  HMMA.16816.F32 R4, R8, R2.reuse, R4 ;  /* 0x000000020804723c */ /* 0x084fe60000001804 */
[----:B0-----:R-:W2:Y:S04]  /*11950*/  LDL.LU.64 R8, [R1+0x180] ;  /* 0x0001800001087983 */ /* 0x001ea80000300a00 */
[----:B------:R-:W2:Y:S02]  /*11960*/  LDL.LU.64 R10, [R1+0x188] ;  /* 0x00018800010a7983 */ /* 0x000ea40000300a00 */
[----:B--2---:R-:W-:Y:S02]  /*11970*/  HMMA.16816.F32 R8, R12, R2, R8 ;  /* 0x000000020c08723c */ /* 0x004fe40000001808 */
[----:B------:R-:W2:Y:S04]  /*11980*/  LDL.LU R2, [R1+0x190] ;  /* 0x0001900001027983 */ /* 0x000ea80000300800 */
[----:B------:R-:W4:Y:S01]  /*11990*/  LDL.LU R3, [R1+0x194] ;  /* 0x0001940001037983 */ /* 0x000f220000300800 */
[----:B--2---:R-:W-:-:S02]  /*119a0*/  F2FP.F16.E5M2.UNPACK_B R2, R2.H1 ;  /* 0x00000002ff02723e */ /* 0x004fc400030004ff */
[----:B----4-:R-:W-:-:S07]  /*119b0*/  F2FP.F16.E5M2.UNPACK_B R3, R3.H1 ;  /* 0x00000003ff03723e */ /* 0x010fce00030004ff */
[----:B---3--:R-:W-:-:S15]  /*119c0*/  HMMA.16816.F32 R24, R16, R2, R24 ;  /* 0x000000021018723c */ /* 0x008fde0000001818 */
[----:B------:R-:W-:-:S04]  /*119d0*/  NOP ;  /* 0x0000000000007918 */ /* 0x000fc80000000000 */
[----:B------:R0:W-:Y:S04]  /*119e0*/  STL.64 [R1+0x60], R24 ;  /* 0x0000601801007387 */ /* 0x0001e80000100a00 */
[----:B------:R1:W-:Y:S01]  /*119f0*/  STL.64 [R1+0x68], R26 ;  /* 0x0000681a01007387 */ /* 0x0003e20000100a00 */
[----:B0-----:R-:W-:Y:S02]  /*11a00*/  IMAD.MOV.U32 R24, RZ, RZ, R16 ;  /* 0x000000ffff187224 */ /* 0x001fe400078e0010 */
[----:B------:R-:W-:Y:S02]  /*11a10*/  IMAD.MOV.U32 R25, RZ, RZ, R17 ;  /* 0x000000ffff197224 */ /* 0x000fe400078e0011 */
[----:B-1----:R-:W-:Y:S02]  /*11a20*/  IMAD.MOV.U32 R26, RZ, RZ, R18 ;  /* 0x000000ffff1a7224 */ /* 0x002fe400078e0012 */
[----:B------:R-:W-:-:S02]  /*11a30*/  IMAD.MOV.U32 R27, RZ, RZ, R19 ;  /* 0x000000ffff1b7224 */ /* 0x000fc400078e0013 */
[----:B------:R-:W2:Y:S04]  /*11a40*/  LDL.LU.64 R18, [R1+0x1918] ;  /* 0x0019180001127983 */ /* 0x000ea80000300a00 */
        /* <DEDUP_REMOVED lines=8> */
[----:B------:R1:W-:Y:S01]  /*11ad0*/  STL.64 [R1+0x1890], R16 ;  /* 0x0018901001007387 */ /* 0x0003e20000100a00 */
[----:B0-----:R-:W-:-:S02]  /*11ae0*/  IMAD.MOV.U32 R18, RZ, RZ, R26 ;  /* 0x000000ffff127224 */ /* 0x001fc400078e001a */
[----:B-1----:R-:W-:Y:S02]  /*11af0*/  IMAD.MOV.U32 R16, RZ, RZ, R24 ;  /* 0x000000ffff107224 */ /* 0x002fe400078e0018 */
[----:B------:R-:W3:Y:S01]  /*11b00*/  LDL.LU R24, [R1+0x18fc] ;  /* 0x0018fc0001187983 */ /* 0x000ee20000300800 */
[----:B------:R-:W-:Y:S02]  /*11b10*/  IMAD.MOV.U32 R17, RZ, RZ, R25 ;  /* 0x000000ffff117224 */ /* 0x000fe400078e0019 */
[----:B------:R-:W-:Y:S01]  /*11b20*/  IMAD.MOV.U32 R19, RZ, RZ, R27 ;  /* 0x000000ffff137224 */ /* 0x000fe200078e001b */
[----:B------:R-:W3:Y:S04]  /*11b30*/  LDL.LU R25, [R1+0x18f8] ;  /* 0x0018f80001197983 */ /* 0x000ee80000300800 */
[----:B------:R-:W3:Y:S04]  /*11b40*/  LDL.LU R26, [R1+0x18f4] ;  /* 0x0018f400011a7983 */ /* 0x000ee80000300800 */
[----:B------:R-:W3:Y:S04]  /*11b50*/  LDL.LU R27, [R1+0x18f0] ;  /* 0x0018f000011b7983 */ /* 0x000ee80000300800 */
[----:B------:R-:W-:Y:S04]  /*11b60*/  STL.64 [R1+0x18c8], R18 ;  /* 0x0018c81201007387 */ /* 0x000fe80000100a00 */
[----:B------:R2:W-:Y:S02]  /*11b70*/  STL.64 [R1+0x18c0], R16 ;  /* 0x0018c01001007387 */ /* 0x0005e40000100a00 */
[----:B--2---:R-:W-:Y:S02]  /*11b80*/  HMMA.16816.F32 R16, R20, R2, R4 ;  /* 0x000000021410723c */ /* 0x004fe40000001804 */
[----:B------:R-:W2:Y:S04]  /*11b90*/  LDL.LU.64 R4, [R1+0x330] ;  /* 0x0003300001047983 */ /* 0x000ea80000300a00 */
[----:B------:R-:W2:-:S13]  /*11ba0*/  LDL.LU.64 R6, [R1+0x338] ;  /* 0x0003380001067983 */ /* 0x000e9a0000300a00 */
[----:B------:R-:W-:Y:S01]  /*11bb0*/  STL.64 [R1+0x250], R16 ;  /* 0x0002501001007387 */ /* 0x000fe20000100a00 */
[----:B---3--:R-:W-:Y:S03]  /*11bc0*/  HMMA.16816.F32 R8, R24, R2, R8 ;  /* 0x000000021808723c */ /* 0x008fe60000001808 */
[----:B------:R-:W-:Y:S04]  /*11bd0*/  STL.64 [R1+0x258], R18 ;  /* 0x0002581201007387 */ /* 0x000fe80000100a00 */
[----:B------:R-:W-:Y:S04]  /*11be0*/  STL.64 [R1+0x1888], R22 ;  /* 0x0018881601007387 */ /* 0x000fe80000100a00 */
[----:B------:R0:W-:Y:S04]  /*11bf0*/  STL.64 [R1+0x1880], R20 ;  /* 0x0018801401007387 */ /* 0x0001e80000100a00 */
[----:B0-----:R-:W3:Y:S04]  /*11c00*/  LDL.LU.64 R20, [R1+0x2e0] ;  /* 0x0002e00001147983 */ /* 0x001ee80000300a00 */
[----:B------:R-:W3:Y:S04]  /*11c10*/  LDL.LU.64 R22, [R1+0x2e8] ;  /* 0x0002e80001167983 */ /* 0x000ee80000300a00 */
[----:B------:R-:W4:Y:S04]  /*11c20*/  LDL.LU.64 R16, [R1+0x1b0] ;  /* 0x0001b00001107983 */ /* 0x000f280000300a00 */
[----:B------:R-:W4:Y:S04]  /*11c30*/  LDL.LU.64 R18, [R1+0x1b8] ;  /* 0x0001b80001127983 */ /* 0x000f280000300a00 */
[----:B------:R-:W-:Y:S04]  /*11c40*/  STL.64 [R1+0x210], R8 ;  /* 0x0002100801007387 */ /* 0x000fe80000100a00 */
[----:B------:R-:W-:Y:S04]  /*11c50*/  STL.64 [R1+0x218], R10 ;  /* 0x0002180a01007387 */ /* 0x000fe80000100a00 */
[----:B------:R-:W-:Y:S04]  /*11c60*/  STL.64 [R1+0x18a8], R26 ;  /* 0x0018a81a01007387 */ /* 0x000fe80000100a00 */
[----:B------:R0:W-:Y:S04]  /*11c70*/  STL.64 [R1+0x18a0], R24 ;  /* 0x0018a01801007387 */ /* 0x0001e80000100a00 */
[----:B------:R-:W1:Y:S04]  /*11c80*/  LDSM.16.M88.4 R8, [R0+UR4+0x1800] ;  /* 0x001800040008783b */ /* 0x000e680008000200 */
[----:B0-----:R-:W2:Y:S04]  /*11c90*/  LDL R24, [R1+0x10] ;  /* 0x0000100001187983 */ /* 0x001ea80000100800 */
[----:B------:R-:W2:Y:S01]  /*11ca0*/  LDL R25, [R1+0x14] ;  /* 0x0000140001197983 */ /* 0x000ea20000100800 */
[----:B------:R-:W-:-:S02]  /*11cb0*/  IMAD.MOV.U32 R26, RZ, RZ, R29 ;  /* 0x000000ffff1a7224 */ /* 0x000fc400078e001d */
[----:B------:R-:W-:Y:S02]  /*11cc0*/  IMAD.MOV.U32 R27, RZ, RZ, R28 ;  /* 0x000000ffff1b7224 */ /* 0x000fe400078e001c */
[----:B-1----:R-:W-:Y:S02]  /*11cd0*/  IMAD.MOV.U32 R2, RZ, RZ, R8 ;  /* 0x000000ffff027224 */ /* 0x002fe400078e0008 */
[----:B------:R-:W-:Y:S01]  /*11ce0*/  IMAD.MOV.U32 R3, RZ, RZ, R9 ;  /* 0x000000ffff037224 */ /* 0x000fe200078e0009 */
[----:B------:R-:W-:Y:S02]  /*11cf0*/  STL.64 [R1+0x150], R8 ;  /* 0x0001500801007387 */ /* 0x000fe40000100a00 */
[----:B------:R-:W-:Y:S02]  /*11d00*/  F2FP.F16.E5M2.UNPACK_B R2, R2 ;  /* 0x00000002ff02723e */ /* 0x000fe400020004ff */
[----:B------:R-:W-:Y:S01]  /*11d10*/  F2FP.F16.E5M2.UNPACK_B R3, R3 ;  /* 0x00000003ff03723e */ /* 0x000fe200020004ff */
[----:B------:R-:W-:Y:S01]  /*11d20*/  IMAD.MOV.U32 R28, RZ, RZ, R10 ;  /* 0x000000ffff1c7224 */ /* 0x000fe200078e000a */
[----:B------:R0:W-:Y:S04]  /*11d30*/  STL [R1+0x15c], R11 ;  /* 0x00015c0b01007387 */ /* 0x0001e80000100800 */
[----:B0-----:R-:W5:Y:S04]  /*11d40*/  LDL.LU.64 R10, [R1+0x18e8] ;  /* 0x0018e800010a7983 */ /* 0x001f680000300a00 */
[----:B------:R-:W5:Y:S04]  /*11d50*/  LDL.LU.64 R8, [R1+0x18e0] ;  /* 0x0018e00001087983 */ /* 0x000f680000300a00 */
[----:B------:R-:W-:Y:S04]  /*11d60*/  STL [R1+0x1878], R0 ;  /* 0x0018780001007387 */ /* 0x000fe80000100800 */
[----:B------:R-:W-:Y:S01]  /*11d70*/  STL [R1+0x15fc], R28 ;  /* 0x0015fc1c01007387 */ /* 0x000fe20000100800 */
[-C--:B--2---:R-:W-:Y:S03]  /*11d80*/  HMMA.16816.F32 R24, R24, R2.reuse, R4 ;  /* 0x000000021818723c */ /* 0x084fe60000001804 */
[----:B------:R-:W3:Y:S04]  /*11d90*/  LDL.LU.64 R6, [R1+0x18d8] ;  /* 0x0018d80001067983 */ /* 0x000ee80000300a00 */
[----:B------:R-:W3:Y:S02]  /*11da0*/  LDL.LU.64 R4, [R1+0x18d0] ;  /* 0x0018d00001047983 */ /* 0x000ee40000300a00 */
[----:B---3--:R-:W-:-:S15]  /*11db0*/  HMMA.16816.F32 R20, R4, R2, R20 ;  /* 0x000000020414723c */ /* 0x008fde0000001814 */
[----:B------:R-:W-:-:S04]  /*11dc0*/  NOP ;  /* 0x0000000000007918 */ /* 0x000fc80000000000 */
[----:B------:R-:W-:Y:S04]  /*11dd0*/  STL [R1+0x18b8], R21 ;  /* 0x0018b81501007387 */ /* 0x000fe80000100800 */
[----:B------:R-:W-:Y:S04]  /*11de0*/  STL [R1+0x18b4], R22 ;  /* 0x0018b41601007387 */ /* 0x000fe80000100800 */
[----:B------:R-:W-:Y:S04]  /*11df0*/  STL [R1+0x18b0], R23 ;  /* 0x0018b01701007387 */ /* 0x000fe80000100800 */
[----:B------:R-:W-:Y:S04]  /*11e00*/  STL.64 [R1+0x1870], R6 ;  /* 0x0018700601007387 */ /* 0x000fe80000100a00 */
[----:B------:R0:W-:Y:S04]  /*11e10*/  STL.64 [R1+0x1868], R4 ;  /* 0x0018680401007387 */ /* 0x0001e80000100a00 */
[----:B0-----:R-:W5:Y:S04]  /*11e20*/  LDL.LU.64 R4, [R1+0x200] ;  /* 0x0002000001047983 */ /* 0x001f680000300a00 */
[----:B------:R-:W5:Y:S01]  /*11e30*/  LDL.LU.64 R6, [R1+0x208] ;  /* 0x0002080001067983 */ /* 0x000f620000300a00 */
[----:B----4-:R-:W-:-:S15]  /*11e40*/  HMMA.16816.F32 R16, R12, R2, R16 ;  /* 0x000000020c10723c */ /* 0x010fde0000001810 */
[----:B------:R-:W-:-:S04]  /*11e50*/  NOP ;  /* 0x0000000000007918 */ /* 0x000fc80000000000 */
[----:B------:R-:W-:Y:S02]  /*11e60*/  IMAD.MOV.U32 R23, RZ, RZ, R18 ;  /* 0x000000ffff177224 */ /* 0x000fe400078e0012 */
[----:B------:R-:W-:Y:S02]  /*11e70*/  IMAD.MOV.U32 R21, RZ, RZ, R16 ;  /* 0x000000ffff157224 */ /* 0x000fe400078e0010 */
[----:B------:R-:W-:Y:S01]  /*11e80*/  IMAD.MOV.U32 R22, RZ, RZ, R17 ;  /* 0x000000ffff167224 */ /* 0x000fe200078e0011 */
[----:B-----5:R-:W-:-:S15]  /*11e90*/  HMMA.16816.F32 R4, R8, R2, R4 ;  /* 0x000000020804723c */ /* 0x020fde0000001804 */
[----:B------:R-:W-:-:S04]  /*11ea0*/  NOP ;  /* 0x0000000000007918 */ /* 0x000fc80000000000 */
[----:B------:R-:W-:Y:S01]  /*11eb0*/  IMAD.MOV.U32 R0, RZ, RZ, R5 ;  /* 0x000000ffff007224 */ /* 0x000fe200078e0005 */
[----:B------:R0:W-:Y:S01]  /*11ec0*/  STL [R1+0x30], R4 ;  /* 0x0000300401007387 */ /* 0x0001e20000100800 */
[----:B------:R-:W-:Y:S02]  /*11ed0*/  IMAD.MOV.U32 R29, RZ, RZ, R6 ;  /* 0x000000ffff1d7224 */ /* 0x000fe400078e0006 */
[----:B------:R-:W-:Y:S02]  /*11ee0*/  IMAD.MOV.U32 R28, RZ, RZ, R7 ;  /* 0x000000ffff1c7224 */ /* 0x000fe400078e0007 */
[----:B------:R-:W2:Y:S04]  /*11ef0*/  LDL.64 R6, [R1+0x18] ;  /* 0x0000180001067983 */ /* 0x000ea80000100a00 */
[----:B0-----:R-:W3:Y:S04]  /*11f00*/  LDL.64 R4, [R1+0x10] ;  /* 0x0000100001047983 */ /* 0x001ee80000100a00 */
[----:B------:R0:W-:Y:S04]  /*11f10*/  STL [R1+0x2c], R19 ;  /* 0x00002c1301007387 */ /* 0x0001e80000100800 */
[----:B0-----:R-:W4:Y:S04]  /*11f20*/  LDL.LU.64 R18, [R1+0x18c8] ;  /* 0x0018c80001127983 */ /* 0x001f280000300a00 */
[----:B------:R-:W4:Y:S04]  /*11f30*/  LDL.LU.64 R16, [R1+0x18c0] ;  /* 0x0018c00001107983 */ /* 0x000f280000300a00 */
[----:B------:R-:W5:Y:S04]  /*11f40*/  LDL.LU R2, [R1+0x150] ;  /* 0x0001500001027983 */ /* 0x000f680000300800 */
[----:B------:R-:W2:Y:S04]  /*11f50*/  LDL.LU R3, [R1+0x154] ;  /* 0x0001540001037983 */ /* 0x000ea80000300800 */
[----:B------:R0:W-:Y:S04]  /*11f60*/  STL.64 [R1+0x1860], R14 ;  /* 0x0018600e01007387 */ /* 0x0001e80000100a00 */
[----:B------:R1:W-:Y:S01]  /*11f70*/  STL.64 [R1+0x1858], R12 ;  /* 0x0018580c01007387 */ /* 0x0003e20000100a00 */
[----:B0-----:R-:W-:-:S02]  /*11f80*/  IMAD.MOV.U32 R14, RZ, RZ, R23 ;  /* 0x000000ffff0e7224 */ /* 0x001fc400078e0017 */
[----:B-1----:R-:W-:Y:S02]  /*11f90*/  IMAD.MOV.U32 R12, RZ, RZ, R21 ;  /* 0x000000ffff0c7224 */ /* 0x002fe400078e0015 */
[----:B------:R-:W3:Y:S01]  /*11fa0*/  LDL.LU R21, [R1+0x18b8] ;  /* 0x0018b80001157983 */ /* 0x000ee20000300800 */
[----:B------:R-:W-:-:S03]  /*11fb0*/  IMAD.MOV.U32 R13, RZ, RZ, R22 ;  /* 0x000000ffff0d7224 */ /* 0x000fc600078e0016 */
[----:B------:R-:W3:Y:S04]  /*11fc0*/  LDL.LU R22, [R1+0x18b4] ;  /* 0x0018b40001167983 */ /* 0x000ee80000300800 */
[----:B------:R-:W3:Y:S04]  /*11fd0*/  LDL.LU R23, [R1+0x18b0] ;  /* 0x0018b00001177983 */ /* 0x000ee80000300800 */
[----:B------:R-:W3:Y:S01]  /*11fe0*/  LDL.LU R15, [R1+0x2c] ;  /* 0x00002c00010f7983 */ /* 0x000ee20000300800 */
[----:B-----5:R-:W-:Y:S02]  /*11ff0*/  F2FP.F16.E5M2.UNPACK_B R2, R2.H1 ;  /* 0x00000002ff02723e */ /* 0x020fe400030004ff */
[----:B--2---:R-:W-:-:S07]  /*12000*/  F2FP.F16.E5M2.UNPACK_B R3, R3.H1 ;  /* 0x00000003ff03723e */ /* 0x004fce00030004ff */
[----:B----4-:R-:W-:Y:S01]  /*12010*/  HMMA.16816.F32 R16, R16, R2, R24 ;  /* 0x000000021010723c */ /* 0x010fe20000001818 */
[----:B------:R-:W2:Y:S04]  /*12020*/  LDL.LU.64 R26, [R1+0x18a8] ;  /* 0x0018a800011a7983 */ /* 0x000ea80000300a00 */
[----:B------:R-:W2:-:S14]  /*12030*/  LDL.LU.64 R24, [R1+0x18a0] ;  /* 0x0018a00001187983 */ /* 0x000e9c0000300a00 */
[----:B------:R-:W-:Y:S04]  /*12040*/  STL.64 [R1+0x200], R16 ;  /* 0x0002001001007387 */ /* 0x000fe80000100a00 */
[----:B------:R0:W-:Y:S04]  /*12050*/  STL.64 [R1+0x208], R18 ;  /* 0x0002081201007387 */ /* 0x0001e80000100a00 */
[----:B0-----:R-:W3:Y:S04]  /*12060*/  LDL.LU.64 R18, [R1+0x1898] ;  /* 0x0018980001127983 */ /* 0x001ee80000300a00 */
[----:B------:R-:W3:Y:S02]  /*12070*/  LDL.LU.64 R16, [R1+0x1890] ;  /* 0x0018900001107983 */ /* 0x000ee40000300a00 */
[----:B---3--:R-:W-:-:S15]  /*12080*/  HMMA.16816.F32 R20, R16, R2, R20 ;  /* 0x000000021014723c */ /* 0x008fde0000001814 */
[----:B------:R-:W-:-:S04]  /*12090*/  NOP ;  /* 0x0000000000007918 */ /* 0x000fc80000000000 */
[----:B------:R-:W-:Y:S04]  /*120a0*/  STL.64 [R1+0x1f0], R20 ;  /* 0x0001f01401007387 */ /* 0x000fe80000100a00 */
[----:B------:R0:W-:Y:S04]  /*120b0*/  STL.64 [R1+0x1f8], R22 ;  /* 0x0001f81601007387 */ /* 0x0001e80000100a00 */
[----:B0-----:R-:W3:Y:S04]  /*120c0*/  LDL.LU.64 R22, [R1+0x1888] ;  /* 0x0018880001167983 */ /* 0x001ee80000300a00 */
[----:B------:R-:W4:Y:S04]  /*120d0*/  LDL.LU.64 R20, [R1+0x1880] ;  /* 0x0018800001147983 */ /* 0x000f280000300a00 */
[----:B------:R-:W-:Y:S04]  /*120e0*/  STL.64 [R1+0x1830], R18 ;  /* 0x0018301201007387 */ /* 0x000fe80000100a00 */
[----:B------:R0:W-:Y:S04]  /*120f0*/  STL.64 [R1+0x1828], R16 ;  /* 0x0018281001007387 */ /* 0x0001e80000100a00 */
[----:B0-----:R-:W5:Y:S01]  /*12100*/  LDL.LU R16, [R1+0x30] ;  /* 0x0000300001107983 */ /* 0x001f620000300800 */
[----:B------:R-:W-:-:S03]  /*12110*/  IMAD.MOV.U32 R17, RZ, RZ, R0 ;  /* 0x000000ffff117224 */ /* 0x000fc600078e0000 */
[----:B------:R-:W5:Y:S01]  /*12120*/  LDL.LU R0, [R1+0x1878] ;  /* 0x0018780001007983 */ /* 0x000f620000300800 */
[----:B------:R-:W-:Y:S02]  /*12130*/  IMAD.MOV.U32 R18, RZ, RZ, R29 ;  /* 0x000000ffff127224 */ /* 0x000fe400078e001d */
[----:B------:R-:W-:Y:S01]  /*12140*/  IMAD.MOV.U32 R19, RZ, RZ, R28 ;  /* 0x000000ffff137224 */ /* 0x000fe200078e001c */
[-C--:B--2---:R-:W-:Y:S01]  /*12150*/  HMMA.16816.F32 R12, R24, R2.reuse, R12 ;  /* 0x00000002180c723c */ /* 0x084fe2000000180c */
[----:B---3--:R-:W-:Y:S04]  /*12160*/  STL.64 [R1+0x1820], R22 ;  /* 0x0018201601007387 */ /* 0x008fe80000100a00 */
[----:B----4-:R-:W-:Y:S03]  /*12170*/  STL.64 [R1+0x1818], R20 ;  /* 0x0018181401007387 */ /* 0x010fe60000100a00 */
[----:B-----5:R-:W-:-:S15]  /*12180*/  HMMA.16816.F32 R16, R20, R2, R16 ;  /* 0x000000021410723c */ /* 0x020fde0000001810 */
[----:B------:R-:W-:-:S04]  /*12190*/  NOP ;  /* 0x0000000000007918 */ /* 0x000fc80000000000 */
[----:B------:R0:W-:Y:S04]  /*121a0*/  STL.64 [R1+0x1c0], R16 ;  /* 0x0001c01001007387 */ /* 0x0001e80000100a00 */
[----:B------:R1:W-:Y:S04]  /*121b0*/  STL.64 [R1+0x1c8], R18 ;  /* 0x0001c81201007387 */ /* 0x0003e80000100a00 */
[----:B------:R-:W-:Y:S04]  /*121c0*/  STL.64 [R1+0x1b0], R12 ;  /* 0x0001b00c01007387 */ /* 0x000fe80000100a00 */
[----:B------:R-:W-:Y:S04]  /*121d0*/  STL [R1+0x1bc], R15 ;  /* 0x0001bc0f01007387 */ /* 0x000fe80000100800 */
[----:B0-----:R-:W2:Y:S04]  /*121e0*/  LDL.LU.64 R16, [R1+0x360] ;  /* 0x0003600001107983 */ /* 0x001ea80000300a00 */
[----:B-1----:R-:W2:Y:S01]  /*121f0*/  LDL.LU.64 R18, [R1+0x368] ;  /* 0x0003680001127983 */ /* 0x002ea20000300a00 */
[----:B------:R-:W-:-:S03]  /*12200*/  IMAD.MOV.U32 R28, RZ, RZ, R14 ;  /* 0x000000ffff1c7224 */ /* 0x000fc600078e000e */
[----:B------:R-:W0:Y:S04]  /*12210*/  LDSM.16.M88.4 R12, [R0+UR4+0x2000] ;  /* 0x00200004000c783b */ /* 0x000e280008000200 */
[----:B------:R-:W3:Y:S04]  /*12220*/  LDL.LU.64 R20, [R1+0x310] ;  /* 0x0003100001147983 */ /* 0x000ee80000300a00 */
[----:B------:R-:W3:Y:S04]  /*12230*/  LDL.LU.64 R22, [R1+0x318] ;  /* 0x0003180001167983 */ /* 0x000ee80000300a00 */
[----:B------:R-:W-:Y:S04]  /*12240*/  STL [R1+0x1848], R24 ;  /* 0x0018481801007387 */ /* 0x000fe80000100800 */
[----:B------:R-:W-:Y:S04]  /*12250*/  STL [R1+0x1810], R25 ;  /* 0x0018101901007387 */ /* 0x000fe80000100800 */
[----:B------:R0:W-:Y:S04]  /*12260*/  STL [R1+0x180c], R26 ;  /* 0x00180c1a01007387 */ /* 0x0001e80000100800 */
[----:B------:R-:W-:Y:S04]  /*12270*/  STL [R1+0x1808], R27 ;  /* 0x0018081b01007387 */ /* 0x000fe80000100800 */
[----:B------:R-:W-:Y:S01]  /*12280*/  STL [R1+0x1600], R28 ;  /* 0x0016001c01007387 */ /* 0x000fe20000100800 */
[----:B0-----:R-:W-:-:S02]  /*12290*/  IMAD.MOV.U32 R26, RZ, RZ, R12 ;  /* 0x000000ffff1a7224 */ /* 0x001fc400078e000c */
[----:B------:R-:W-:-:S03]  /*122a0*/  IMAD.MOV.U32 R25, RZ, RZ, R13 ;  /* 0x000000ffff197224 */ /* 0x000fc600078e000d */
[----:B------:R-:W-:Y:S02]  /*122b0*/  F2FP.F16.E5M2.UNPACK_B R2, R26 ;  /* 0x0000001aff02723e */ /* 0x000fe400020004ff */
[----:B------:R-:W-:Y:S01]  /*122c0*/  F2FP.F16.E5M2.UNPACK_B R3, R25 ;  /* 0x00000019ff03723e */ /* 0x000fe200020004ff */
[----:B------:R0:W-:Y:S01]  /*122d0*/  STL.64 [R1+0x128], R14 ;  /* 0x0001280e01007387 */ /* 0x0001e20000100a00 */
[----:B------:R-:W-:-:S03]  /*122e0*/  IMAD.MOV.U32 R24, RZ, RZ, R6 ;  /* 0x000000ffff187224 */ /* 0x000fc600078e0006 */
[----:B------:R-:W4:Y:S01]  /*122f0*/  LDL.LU.64 R12, [R1+0x2c0] ;  /* 0x0002c000010c7983 */ /* 0x000f220000300a00 */
[----:B------:R-:W-:-:S03]  /*12300*/  IMAD.MOV.U32 R29, RZ, RZ, R7 ;  /* 0x000000ffff1d7224 */ /* 0x000fc600078e0007 */
[----:B0-----:R-:W4:Y:S04]  /*12310*/  LDL.LU.64 R14, [R1+0x2c8] ;  /* 0x0002c800010e7983 */ /* 0x001f280000300a00 */
[----:B------:R-:W-:Y:S04]  /*12320*/  STL [R1+0x184c], R0 ;  /* 0x00184c0001007387 */ /* 0x000fe80000100800 */
[----:B------:R0:W-:Y:S01]  /*12330*/  STL [R1+0x1850], R26 ;  /* 0x0018501a01007387 */ /* 0x0001e20000100800 */
[-C--:B--2---:R-:W-:Y:S03]  /*12340*/  HMMA.16816.F32 R16, R4, R2.reuse, R16 ;  /* 0x000000020410723c */ /* 0x084fe60000001810 */
[----:B------:R-:W3:Y:S04]  /*12350*/  LDL.LU.64 R6, [R1+0x1870] ;  /* 0x0018700001067983 */ /* 0x000ee80000300a00 */
[----:B------:R-:W3:Y:S01]  /*12360*/  LDL.LU.64 R4, [R1+0x1868] ;  /* 0x0018680001047983 */ /* 0x000ee20000300a00 */
[----:B----4-:R-:W-:-:S15]  /*12370*/  HMMA.16816.F32 R12, R8, R2, R12 ;  /* 0x00000002080c723c */ /* 0x010fde000000180c */
[----:B------:R-:W-:-:S04]  /*12380*/  NOP ;  /* 0x0000000000007918 */ /* 0x000fc80000000000 */
[----:B------:R-:W-:Y:S02]  /*12390*/  IMAD.MOV.U32 R28, RZ, RZ, R14 ;  /* 0x000000ffff1c7224 */ /* 0x000fe400078e000e */
[----:B------:R-:W-:Y:S02]  /*123a0*/  IMAD.MOV.U32 R27, RZ, RZ, R15 ;  /* 0x000000ffff1b7224 */ /* 0x000fe400078e000f */
[----:B0-----:R-:W-:Y:S02]  /*123b0*/  IMAD.MOV.U32 R26, RZ, RZ, R12 ;  /* 0x000000ffff1a7224 */ /* 0x001fe400078e000c */
[----:B------:R-:W-:Y:S01]  /*123c0*/  IMAD.MOV.U32 R0, RZ, RZ, R13 ;  /* 0x000000ffff007224 */ /* 0x000fe200078e000d */
[----:B---3--:R-:W-:-:S15]  /*123d0*/  HMMA.16816.F32 R20, R4, R2, R20 ;  /* 0x000000020414723c */ /* 0x008fde0000001814 */
[----:B------:R-:W-:-:S04]  /*123e0*/  NOP ;  /* 0x0000000000007918 */ /* 0x000fc80000000000 */
[----:B------:R0:W-:Y:S04]  /*123f0*/  STL.64 [R1+0x1840], R22 ;  /* 0x0018401601007387 */ /* 0x0001e80000100a00 */
[----:B------:R1:W-:Y:S04]  /*12400*/  STL.64 [R1+0x1838], R20 ;  /* 0x0018381401007387 */ /* 0x0003e80000100a00 */
[----:B0-----:R-:W2:Y:S04]  /*12410*/  LDL.64 R22, [R1+0x8] ;  /* 0x0000080001167983 */ /* 0x001ea80000100a00 */
[----:B-1----:R-:W2:Y:S04]  /*12420*/  LDL.64 R20, [R1] ;  /* 0x0000000001147983 */ /* 0x002ea80000100a00 */
[----:B------:R-:W-:Y:S04]  /*12430*/  STL.64 [R1+0x17f0], R6 ;  /* 0x0017f00601007387 */ /* 0x000fe80000100a00 */
[----:B------:R0:W-:Y:S04]  /*12440*/  STL.64 [R1+0x17e8], R4 ;  /* 0x0017e80401007387 */ /* 0x0001e80000100a00 */
[----:B0-----:R-:W3:Y:S04]  /*12450*/  LDL.LU.64 R4, [R1+0x2a0] ;  /* 0x0002a00001047983 */ /* 0x001ee80000300a00 */
[----:B------:R-:W3:Y:S04]  /*12460*/  LDL.LU.64 R6, [R1+0x2a8] ;  /* 0x0002a80001067983 */ /* 0x000ee80000300a00 */
[----:B------:R-:W3:Y:S04]  /*12470*/  LDL.LU.64 R14, [R1+0x1860] ;  /* 0x00186000010e7983 */ /* 0x000ee80000300a00 */
[----:B------:R-:W3:Y:S04]  /*12480*/  LDL.LU.64 R12, [R1+0x1858] ;  /* 0x00185800010c7983 */ /* 0x000ee80000300a00 */
[----:B------:R-:W-:Y:S04]  /*12490*/  STL.64 [R1+0x1800], R10 ;  /* 0x0018000a01007387 */ /* 0x000fe80000100a00 */
[----:B------:R0:W-:Y:S02]  /*124a0*/  STL.64 [R1+0x17f8], R8 ;  /* 0x0017f80801007387 */ /* 0x0001e40000100a00 */
[----:B0-----:R-:W-:-:S02]  /*124b0*/  IMAD.MOV.U32 R8, RZ, RZ, R26 ;  /* 0x000000ffff087224 */ /* 0x001fc400078e001a */
[----:B------:R-:W4:Y:S01]  /*124c0*/  LDL.LU R26, [R1+0x1850] ;  /* 0x00185000011a7983 */ /* 0x000f220000300800 */
[----:B------:R-:W-:Y:S02]  /*124d0*/  IMAD.MOV.U32 R9, RZ, RZ, R0 ;  /* 0x000000ffff097224 */ /* 0x000fe400078e0000 */
[----:B------:R-:W-:Y:S01]  /*124e0*/  IMAD.MOV.U32 R10, RZ, RZ, R28 ;  /* 0x000000ffff0a7224 */ /* 0x000fe200078e001c */
[----:B------:R-:W5:Y:S01]  /*124f0*/  LDL.LU R0, [R1+0x184c] ;  /* 0x00184c0001007983 */ /* 0x000f620000300800 */
[----:B------:R-:W-:Y:S01]  /*12500*/  IMAD.MOV.U32 R11, RZ, RZ, R27 ;  /* 0x000000ffff0b7224 */ /* 0x000fe200078e001b */
[----:B---3--:R-:W-:-:S15]  /*12510*/  HMMA.16816.F32 R4, R12, R2, R4 ;  /* 0x000000020c04723c */ /* 0x008fde0000001804 */
[----:B------:R-:W-:-:S04]  /*12520*/  NOP ;  /* 0x0000000000007918 */ /* 0x000fc80000000000 */
[----:B------:R-:W-:Y:S02]  /*12530*/  IMAD.MOV.U32 R28, RZ, RZ, R4 ;  /* 0x000000ffff1c7224 */ /* 0x000fe400078e0004 */
[----:B------:R-:W-:Y:S01]  /*12540*/  IMAD.MOV.U32 R27, RZ, RZ, R5 ;  /* 0x000000ffff1b7224 */ /* 0x000fe200078e0005 */
[----:B------:R-:W3:Y:S01]  /*12550*/  LDL R4, [R1+0x10] ;  /* 0x0000100001047983 */ /* 0x000ee20000100800 */
[----:B------:R-:W-:Y:S02]  /*12560*/  IMAD.MOV.U32 R3, RZ, RZ, R6 ;  /* 0x000000ffff037224 */ /* 0x000fe400078e0006 */
[----:B------:R-:W-:Y:S01]  /*12570*/  IMAD.MOV.U32 R2, RZ, RZ, R7 ;  /* 0x000000ffff027224 */ /* 0x000fe200078e0007 */
[----:B------:R-:W3:Y:S01]  /*12580*/  LDL R5, [R1+0x14] ;  /* 0x0000140001057983 */ /* 0x000ee20000100800 */
[----:B------:R-:W-:-:S03]  /*12590*/  IMAD.MOV.U32 R6, RZ, RZ, R24 ;  /* 0x000000ffff067224 */ /* 0x000fc600078e0018 */
[----:B------:R-:W3:Y:S04]  /*125a0*/  LDL.LU R24, [R1+0x1848] ;  /* 0x0018480001187983 */ /* 0x000ee80000300800 */
[----:B------:R0:W-:Y:S02]  /*125b0*/  STL.64 [R1+0x17e0], R14 ;  /* 0x0017e00e01007387 */ /* 0x0001e40000100a00 */
[----:B0-----:R-:W-:Y:S01]  /*125c0*/  IMAD.MOV.U32 R14, RZ, RZ, R3 ;  /* 0x000000ffff0e7224 */ /* 0x001fe200078e0003 */
[----:B------:R-:W-:Y:S01]  /*125d0*/  F2FP.F16.E5M2.UNPACK_B R3, R25.H1 ;  /* 0x00000019ff03723e */ /* 0x000fe200030004ff */
[----:B------:R-:W-:Y:S01]  /*125e0*/  IMAD.MOV.U32 R15, RZ, RZ, R2 ;  /* 0x000000ffff0f7224 */ /* 0x000fe200078e0002 */
[----:B----4-:R-:W-:-:S07]  /*125f0*/  F2FP.F16.E5M2.UNPACK_B R2, R26.H1 ;  /* 0x0000001aff02723e */ /* 0x010fce00030004ff */
[----:B--2---:R-:W-:Y:S01]  /*12600*/  HMMA.16816.F32 R16, R20, R2, R16 ;  /* 0x000000021410723c */ /* 0x004fe20000001810 */
[----:B------:R0:W-:Y:S01]  /*12610*/  STL.64 [R1+0x17d8], R12 ;  /* 0x0017d80c01007387 */ /* 0x0001e20000100a00 */
[----:B------:R-:W-:Y:S02]  /*12620*/  IMAD.MOV.U32 R7, RZ, RZ, R29 ;  /* 0x000000ffff077224 */ /* 0x000fe400078e001d */
[----:B------:R-:W-:Y:S02]  /*12630*/  IMAD.MOV.U32 R29, RZ, RZ, R23 ;  /* 0x000000ffff1d7224 */ /* 0x000fe400078e0017 */
[----:B------:R-:W-:Y:S02]  /*12640*/  IMAD.MOV.U32 R25, RZ, RZ, R20 ;  /* 0x000000ffff197224 */ /* 0x000fe400078e0014 */
[----:B------:R-:W-:Y:S02]  /*12650*/  IMAD.MOV.U32 R26, RZ, RZ, R21 ;  /* 0x000000ffff1a7224 */ /* 0x000fe400078e0015 */
[----:B0-----:R-:W-:-:S02]  /*12660*/  IMAD.MOV.U32 R13, RZ, RZ, R27 ;  /* 0x000000ffff0d7224 */ /* 0x001fc400078e001b */
[----:B------:R-:W-:Y:S02]  /*12670*/  IMAD.MOV.U32 R27, RZ, RZ, R22 ;  /* 0x000000ffff1b7224 */ /* 0x000fe400078e0016 */
[----:B------:R-:W2:Y:S01]  /*12680*/  LDL.LU.64 R22, [R1+0x1840] ;  /* 0x0018400001167983 */ /* 0x000ea20000300a00 */
[----:B------:R-:W-:-:S03]  /*12690*/  IMAD.MOV.U32 R12, RZ, RZ, R28 ;  /* 0x000000ffff0c7224 */ /* 0x000fc600078e001c */
[----:B------:R-:W2:Y:S01]  /*126a0*/  LDL.LU.64 R20, [R1+0x1838] ;  /* 0x0018380001147983 */ /* 0x000ea20000300a00 */
[----:B------:R-:W-:-:S03]  /*126b0*/  IMAD.MOV.U32 R28, RZ, RZ, R17 ;  /* 0x000000ffff1c7224 */ /* 0x000fc600078e0011 */
[----:B------:R-:W-:Y:S04]  /*126c0*/  STL [R1+0x1a0], R16 ;  /* 0x0001a01001007387 */ /* 0x000fe80000100800 */
[----:B------:R0:W-:Y:S04]  /*126d0*/  STL.64 [R1+0x1a8], R18 ;  /* 0x0001a81201007387 */ /* 0x0001e80000100a00 */
[----:B0-----:R-:W2:Y:S04]  /*126e0*/  LDL.LU.64 R18, [R1+0x1830] ;  /* 0x0018300001127983 */ /* 0x001ea80000300a00 */
[----:B------:R-:W2:Y:S04]  /*126f0*/  LDL.LU.64 R16, [R1+0x1828] ;  /* 0x0018280001107983 */ /* 0x000ea80000300a00 */
[----:B------:R-:W-:Y:S01]  /*12700*/  STL [R1+0x1604], R28 ;  /* 0x0016041c01007387 */ /* 0x000fe20000100800 */
        /* <DEDUP_REMOVED lines=11> */
[----:B------:R-:W-:-:S03]  /*127c0*/  IMAD.MOV.U32 R17, RZ, RZ, R26 ;  /* 0x000000ffff117224 */ /* 0x000fc600078e001a */
[----:B------:R-:W3:Y:S04]  /*127d0*/  LDL.LU R26, [R1+0x180c] ;  /* 0x00180c00011a7983 */ /* 0x000ee80000300800 */
[----:B------:R-:W3:Y:S01]  /*127e0*/  LDL.LU R27, [R1+0x1808] ;  /* 0x00180800011b7983 */ /* 0x000ee20000300800 */
[----:B--2---:R-:W-:-:S15]  /*127f0*/  HMMA.16816.F32 R8, R20, R2, R8 ;  /* 0x000000021408723c */ /* 0x004fde0000001808 */
[----:B------:R-:W-:-:S04]  /*12800*/  NOP ;  /* 0x0000000000007918 */ /* 0x000fc80000000000 */
[----:B------:R0:W-:Y:S01]  /*12810*/  STL.64 [R1+0x180], R8 ;  /* 0x0001800801007387 */ /* 0x0001e20000100a00 */
[----:B------:R-:W-:-:S03]  /*12820*/  IMAD.MOV.U32 R28, RZ, RZ, R11 ;  /* 0x000000ffff1c7224 */ /* 0x000fc600078e000b */
[----:B------:R1:W-:Y:S04]  /*12830*/  STL [R1+0x188], R10 ;  /* 0x0001880a01007387 */ /* 0x0003e80000100800 */
[----:B0-----:R-:W2:Y:S04]  /*12840*/  LDL.LU.64 R8, [R1+0x3a0] ;  /* 0x0003a00001087983 */ /* 0x001ea80000300a00 */
[----:B-1----:R-:W2:Y:S01]  /*12850*/  LDL.LU.64 R10, [R1+0x3a8] ;  /* 0x0003a800010a7983 */ /* 0x002ea20000300a00 */
[----:B---3--:R-:W-:Y:S03]  /*12860*/  HMMA.16816.F32 R12, R24, R2, R12 ;  /* 0x00000002180c723c */ /* 0x008fe6000000180c */
[----:B------:R-:W-:Y:S04]  /*12870*/  STL.64 [R1+0x17a8], R22 ;  /* 0x0017a81601007387 */ /* 0x000fe80000100a00 */
[----:B------:R0:W-:Y:S04]  /*12880*/  STL.64 [R1+0x17a0], R20 ;  /* 0x0017a01401007387 */ /* 0x0001e80000100a00 */
[----:B------:R-:W-:Y:S04]  /*12890*/  STL [R1+0x1608], R28 ;  /* 0x0016081c01007387 */ /* 0x000fe80000100800 */
[----:B0-----:R-:W3:Y:S04]  /*128a0*/  LDL.LU.64 R20, [R1+0x350] ;  /* 0x0003500001147983 */ /* 0x001ee80000300a00 */
[----:B------:R-:W3:Y:S04]  /*128b0*/  LDL.LU.64 R22, [R1+0x358] ;  /* 0x0003580001167983 */ /* 0x000ee80000300a00 */
[----:B------:R-:W-:Y:S04]  /*128c0*/  STL.64 [R1+0x170], R12 ;  /* 0x0001700c01007387 */ /* 0x000fe80000100a00 */
[----:B------:R-:W-:Y:S04]  /*128d0*/  STL.64 [R1+0x178], R14 ;  /* 0x0001780e01007387 */ /* 0x000fe80000100a00 */
[----:B-----5:R-:W0:Y:S04]  /*128e0*/  LDSM.16.M88.4 R12, [R0+UR4+0x2800] ;  /* 0x00280004000c783b */ /* 0x020e280008000200 */
[----:B------:R0:W-:Y:S04]  /*128f0*/  STL [R1+0x17d0], R24 ;  /* 0x0017d01801007387 */ /* 0x0001e80000100800 */
[----:B------:R-:W-:Y:S04]  /*12900*/  STL [R1+0x1798], R25 ;  /* 0x0017981901007387 */ /* 0x000fe80000100800 */
[----:B------:R-:W-:Y:S01]  /*12910*/  STL [R1+0x1794], R26 ;  /* 0x0017941a01007387 */ /* 0x000fe20000100800 */
[----:B0-----:R-:W-:-:S02]  /*12920*/  IMAD.MOV.U32 R24, RZ, RZ, R12 ;  /* 0x000000ffff187224 */ /* 0x001fc400078e000c */
[----:B------:R-:W-:-:S03]  /*12930*/  IMAD.MOV.U32 R28, RZ, RZ, R13 ;  /* 0x000000ffff1c7224 */ /* 0x000fc600078e000d */
[----:B------:R-:W-:Y:S02]  /*12940*/  F2FP.F16.E5M2.UNPACK_B R2, R24 ;  /* 0x00000018ff02723e */ /* 0x000fe400020004ff */
[----:B------:R-:W-:Y:S01]  /*12950*/  F2FP.F16.E5M2.UNPACK_B R3, R28 ;  /* 0x0000001cff03723e */ /* 0x000fe200020004ff */
[----:B------:R-:W-:Y:S04]  /*12960*/  STL [R1+0x1790], R27 ;  /* 0x0017901b01007387 */ /* 0x000fe80000100800 */
[----:B------:R0:W-:Y:S01]  /*12970*/  STL.64 [R1+0xf8], R14 ;  /* 0x0000f80e01007387 */ /* 0x0001e20000100a00 */
[----:B------:R-:W-:-:S03]  /*12980*/  IMAD.MOV.U32 R19, RZ, RZ, R29 ;  /* 0x000000ffff137224 */ /* 0x000fc600078e001d */
[----:B------:R-:W4:Y:S04]  /*12990*/  LDL.LU.64 R12, [R1+0x300] ;  /* 0x00030000010c7983 */ /* 0x000f280000300a00 */
[----:B0-----:R-:W4:Y:S01]  /*129a0*/  LDL.LU.64 R14, [R1+0x308] ;  /* 0x00030800010e7983 */ /* 0x001f220000300a00 */
[----:B--2---:R-:W-:Y:S03]  /*129b0*/  HMMA.16816.F32 R4, R4, R2, R8 ;  /* 0x000000020404723c */ /* 0x004fe60000001808 */
[----:B------:R-:W4:Y:S04]  /*129c0*/  LDL.LU.64 R10, [R1+0x1800] ;  /* 0x00180000010a7983 */ /* 0x000f280000300a00 */
[----:B------:R-:W4:-:S12]  /*129d0*/  LDL.LU.64 R8, [R1+0x17f8] ;  /* 0x0017f80001087983 */ /* 0x000f180000300a00 */
[----:B------:R-:W-:Y:S02]  /*129e0*/  IMAD.MOV.U32 R26, RZ, RZ, R6 ;  /* 0x000000ffff1a7224 */ /* 0x000fe400078e0006 */
[----:B------:R-:W-:Y:S02]  /*129f0*/  IMAD.MOV.U32 R25, RZ, RZ, R7 ;  /* 0x000000ffff197224 */ /* 0x000fe400078e0007 */
[----:B------:R-:W-:Y:S01]  /*12a00*/  IMAD.MOV.U32 R29, RZ, RZ, R4 ;  /* 0x000000ffff1d7224 */ /* 0x000fe200078e0004 */
[----:B------:R-:W3:Y:S01]  /*12a10*/  LDL.LU.64 R6, [R1+0x17f0] ;  /* 0x0017f00001067983 */ /* 0x000ee20000300a00 */
[----:B------:R-:W-:-:S03]  /*12a20*/  IMAD.MOV.U32 R27, RZ, RZ, R5 ;  /* 0x000000ffff1b7224 */ /* 0x000fc600078e0005 */
[----:B------:R-:W3:Y:S02]  /*12a30*/  LDL.LU.64 R4, [R1+0x17e8] ;  /* 0x0017e80001047983 */ /* 0x000ee40000300a00 */
[----:B---3--:R-:W-:-:S15]  /*12a40*/  HMMA.16816.F32 R20, R4, R2, R20 ;  /* 0x000000020414723c */ /* 0x008fde0000001814 */
[----:B------:R-:W-:-:S04]  /*12a50*/  NOP ;  /* 0x0000000000007918 */ /* 0x000fc80000000000 */
[----:B------:R-:W-:Y:S04]  /*12a60*/  STL.64 [R1+0x17c8], R22 ;  /* 0x0017c81601007387 */ /* 0x000fe80000100a00 */
[----:B------:R-:W-:Y:S04]  /*12a70*/  STL.64 [R1+0x17c0], R20 ;  /* 0x0017c01401007387 */ /* 0x000fe80000100a00 */
[----:B------:R0:W-:Y:S04]  /*12a80*/  STL.64 [R1+0x1778], R6 ;  /* 0x0017780601007387 */ /* 0x0001e80000100a00 */
[----:B------:R1:W-:Y:S04]  /*12a90*/  STL.64 [R1+0x1770], R4 ;  /* 0x0017700401007387 */ /* 0x0003e80000100a00 */
[----:B0-----:R-:W2:Y:S04]  /*12aa0*/  LDL.64 R6, [R1+0x18] ;  /* 0x0000180001067983 */ /* 0x001ea80000100a00 */
[----:B-1----:R-:W3:Y:S01]  /*12ab0*/  LDL.64 R4, [R1+0x10] ;  /* 0x0000100001047983 */ /* 0x002ee20000100a00 */
[----:B----4-:R-:W-:Y:S01]  /*12ac0*/  HMMA.16816.F32 R12, R8, R2, R12 ;  /* 0x00000002080c723c */ /* 0x010fe2000000180c */
[----:B------:R-:W-:-:S02]  /*12ad0*/  IMAD.MOV.U32 R20, RZ, RZ, R29 ;  /* 0x000000ffff147224 */ /* 0x000fc400078e001d */
[----:B------:R-:W-:Y:S02]  /*12ae0*/  IMAD.MOV.U32 R21, RZ, RZ, R27 ;  /* 0x000000ffff157224 */ /* 0x000fe400078e001b */
[----:B------:R-:W-:Y:S02]  /*12af0*/  IMAD.MOV.U32 R22, RZ, RZ, R26 ;  /* 0x000000ffff167224 */ /* 0x000fe400078e001a */
[----:B------:R-:W-:-:S12]  /*12b00*/  IMAD.MOV.U32 R23, RZ, RZ, R25 ;  /* 0x000000ffff177224 */ /* 0x000fd800078e0019 */
[----:B------:R-:W-:Y:S02]  /*12b10*/  IMAD.MOV.U32 R27, RZ, RZ, R14 ;  /* 0x000000ffff1b7224 */ /* 0x000fe400078e000e */
[----:B------:R-:W-:Y:S02]  /*12b20*/  IMAD.MOV.U32 R29, RZ, RZ, R15 ;  /* 0x000000ffff1d7224 */ /* 0x000fe400078e000f */
[----:B------:R-:W-:Y:S02]  /*12b30*/  IMAD.MOV.U32 R25, RZ, RZ, R12 ;  /* 0x000000ffff197224 */ /* 0x000fe400078e000c */
[----:B------:R-:W-:Y:S01]  /*12b40*/  IMAD.MOV.U32 R26, RZ, RZ, R13 ;  /* 0x000000ffff1a7224 */ /* 0x000fe200078e000d */
[----:B--2---:R-:W-:Y:S04]  /*12b50*/  STL.64 [R1+0x1788], R6 ;  /* 0x0017880601007387 */ /* 0x004fe80000100a00 */
[----:B---3--:R0:W-:Y:S04]  /*12b60*/  STL.64 [R1+0x1780], R4 ;  /* 0x0017800401007387 */ /* 0x0081e80000100a00 */
[----:B0-----:R-:W2:Y:S04]  /*12b70*/  LDL.LU.64 R4, [R1+0x2b0] ;  /* 0x0002b00001047983 */ /* 0x001ea80000300a00 */
[----:B------:R-:W2:Y:S04]  /*12b80*/  LDL.LU.64 R6, [R1+0x2b8] ;  /* 0x0002b80001067983 */ /* 0x000ea80000300a00 */
[----:B------:R-:W2:Y:S04]  /*12b90*/  LDL.LU.64 R14, [R1+0x17e0] ;  /* 0x0017e000010e7983 */ /* 0x000ea80000300a00 */
[----:B------:R-:W2:Y:S02]  /*12ba0*/  LDL.LU.64 R12, [R1+0x17d8] ;  /* 0x0017d800010c7983 */ /* 0x000ea40000300a00 */
[----:B--2---:R-:W-:Y:S01]  /*12bb0*/  HMMA.16816.F32 R4, R12, R2, R4 ;  /* 0x000000020c04723c */ /* 0x004fe20000001804 */
[----:B------:R-:W-:-:S02]  /*12bc0*/  F2FP.F16.E5M2.UNPACK_B R2, R24.H1 ;  /* 0x00000018ff02723e */ /* 0x000fc400030004ff */
[----:B------:R-:W-:Y:S01]  /*12bd0*/  F2FP.F16.E5M2.UNPACK_B R3, R28.H1 ;  /* 0x0000001cff03723e */ /* 0x000fe200030004ff */
[----:B------:R-:W2:Y:S06]  /*12be0*/  LDL.LU R24, [R1+0x17d0] ;  /* 0x0017d00001187983 */ /* 0x000eac0000300800 */
[----:B------:R-:W-:Y:S01]  /*12bf0*/  HMMA.16816.F32 R16, R16, R2, R20 ;  /* 0x000000021010723c */ /* 0x000fe20000001814 */
[----:B------:R-:W3:Y:S04]  /*12c00*/  LDL.LU.64 R22, [R1+0x17c8] ;  /* 0x0017c80001167983 */ /* 0x000ee80000300a00 */
[----:B------:R-:W3:-:S14]  /*12c10*/  LDL.LU.64 R20, [R1+0x17c0] ;  /* 0x0017c00001147983 */ /* 0x000edc0000300a00 */
[----:B------:R-:W-:Y:S01]  /*12c20*/  STL.64 [R1+0x160], R16 ;  /* 0x0001601001007387 */ /* 0x000fe20000100a00 */
[----:B------:R-:W-:-:S03]  /*12c30*/  IMAD.MOV.U32 R28, RZ, RZ, R19 ;  /* 0x000000ffff1c7224 */ /* 0x000fc600078e0013 */
[----:B------:R0:W-:Y:S04]  /*12c40*/  STL [R1+0x168], R18 ;  /* 0x0001681201007387 */ /* 0x0001e80000100800 */
[----:B0-----:R-:W3:Y:S04]  /*12c50*/  LDL.LU.64 R18, [R1+0x17b8] ;  /* 0x0017b80001127983 */ /* 0x001ee80000300a00 */
[----:B------:R-:W3:Y:S04]  /*12c60*/  LDL.LU.64 R16, [R1+0x17b0] ;  /* 0x0017b00001107983 */ /* 0x000ee80000300a00 */
[----:B------:R-:W-:Y:S01]  /*12c70*/  STL [R1+0x160c], R28 ;  /* 0x00160c1c01007387 */ /* 0x000fe20000100800 */
[----:B---3--:R-:W-:-:S15]  /*12c80*/  HMMA.16816.F32 R20, R16, R2, R20 ;  /* 0x000000021014723c */ /* 0x008fde0000001814 */
[----:B------:R-:W-:-:S04]  /*12c90*/  NOP ;  /* 0x0000000000007918 */ /* 0x000fc80000000000 */
[----:B------:R-:W-:Y:S04]  /*12ca0*/  STL.64 [R1+0xb0], R20 ;  /* 0x0000b01401007387 */ /* 0x000fe80000100a00 */
[----:B------:R0:W-:Y:S04]  /*12cb0*/  STL.64 [R1+0xb8], R22 ;  /* 0x0000b81601007387 */ /* 0x0001e80000100a00 */
[----:B0-----:R-:W3:Y:S04]  /*12cc0*/  LDL.LU.64 R22, [R1+0x17a8] ;  /* 0x0017a80001167983 */ /* 0x001ee80000300a00 */
[----:B------:R-:W3:Y:S04]  /*12cd0*/  LDL.LU.64 R20, [R1+0x17a0] ;  /* 0x0017a00001147983 */ /* 0x000ee80000300a00 */
[----:B------:R0:W-:Y:S04]  /*12ce0*/  STL.64 [R1+0x1748], R18 ;  /* 0x0017481201007387 */ /* 0x0001e80000100a00 */
[----:B------:R1:W-:Y:S01]  /*12cf0*/  STL.64 [R1+0x1740], R16 ;  /* 0x0017401001007387 */ /* 0x0003e20000100a00 */
[----:B0-----:R-:W-:-:S02]  /*12d00*/  IMAD.MOV.U32 R18, RZ, RZ, R27 ;  /* 0x000000ffff127224 */ /* 0x001fc400078e001b */
[----:B-1----:R-:W-:Y:S02]  /*12d10*/  IMAD.MOV.U32 R16, RZ, RZ, R25 ;  /* 0x000000ffff107224 */ /* 0x002fe400078e0019 */
[----:B------:R-:W2:Y:S01]  /*12d20*/  LDL.LU R25, [R1+0x1798] ;  /* 0x0017980001197983 */ /* 0x000ea20000300800 */
[----:B------:R-:W-:-:S03]  /*12d30*/  IMAD.MOV.U32 R17, RZ, RZ, R26 ;  /* 0x000000ffff117224 */ /* 0x000fc600078e001a */
[----:B------:R-:W2:Y:S04]  /*12d40*/  LDL.LU R26, [R1+0x1794] ;  /* 0x00179400011a7983 */ /* 0x000ea80000300800 */
[----:B------:R-:W2:Y:S01]  /*12d50*/  LDL.LU R27, [R1+0x1790] ;  /* 0x00179000011b7983 */ /* 0x000ea20000300800 */
[----:B------:R-:W-:-:S07]  /*12d60*/  IMAD.MOV.U32 R19, RZ, RZ, R29 ;  /* 0x000000ffff137224 */ /* 0x000fce00078e001d */
[----:B---3--:R-:W-:-:S15]  /*12d70*/  HMMA.16816.F32 R16, R20, R2, R16 ;  /* 0x000000021410723c */ /* 0x008fde0000001810 */
[----:B------:R-:W-:-:S04]  /*12d80*/  NOP ;  /* 0x0000000000007918 */ /* 0x000fc80000000000 */
[----:B------:R0:W-:Y:S01]  /*12d90*/  STL.64 [R1+0x140], R16 ;  /* 0x0001401001007387 */ /* 0x0001e20000100a00 */
[----:B------:R-:W-:Y:S01]  /*12da0*/  IMAD.MOV.U32 R28, RZ, RZ, R19 ;  /* 0x000000ffff1c7224 */ /* 0x000fe200078e0013 */
[----:B--2---:R-:W-:Y:S02]  /*12db0*/  HMMA.16816.F32 R4, R24, R2, R4 ;  /* 0x000000021804723c */ /* 0x004fe40000001804 */
[----:B------:R1:W-:Y:S04]  /*12dc0*/  STL [R1+0x148], R18 ;  /* 0x0001481201007387 */ /* 0x0003e80000100800 */
[----:B0-----:R-:W2:Y:S04]  /*12dd0*/  LDL.LU.64 R16, [R1+0x3b0] ;  /* 0x0003b00001107983 */ /* 0x001ea80000300a00 */
[----:B-1----:R-:W2:Y:S04]  /*12de0*/  LDL.LU.64 R18, [R1+0x3b8] ;  /* 0x0003b80001127983 */ /* 0x002ea80000300a00 */
[----:B------:R-:W-:Y:S04]  /*12df0*/  STL.64 [R1+0x1738], R22 ;  /* 0x0017381601007387 */ /* 0x000fe80000100a00 */
[----:B------:R0:W-:Y:S04]  /*12e00*/  STL.64 [R1+0x1730], R20 ;  /* 0x0017301401007387 */ /* 0x0001e80000100a00 */
[----:B0-----:R-:W3:Y:S04]  /*12e10*/  LDL.LU.64 R20, [R1+0x380] ;  /* 0x0003800001147983 */ /* 0x001ee80000300a00 */
[----:B------:R-:W3:Y:S04]  /*12e20*/  LDL.LU.64 R22, [R1+0x388] ;  /* 0x0003880001167983 */ /* 0x000ee80000300a00 */
[----:B------:R-:W-:Y:S04]  /*12e30*/  STL [R1+0x1610], R28 ;  /* 0x0016101c01007387 */ /* 0x000fe80000100800 */
[----:B------:R-:W-:Y:S04]  /*12e40*/  STL.64 [R1+0x1758], R26 ;  /* 0x0017581a01007387 */ /* 0x000fe80000100a00 */
[----:B------:R0:W-:Y:S04]  /*12e50*/  STL.64 [R1+0x1750], R24 ;  /* 0x0017501801007387 */ /* 0x0001e80000100a00 */
[----:B------:R-:W-:Y:S04]  /*12e60*/  STL.64 [R1+0x130], R4 ;  /* 0x0001300401007387 */ /* 0x000fe80000100a00 */
[----:B------:R-:W-:Y:S04]  /*12e70*/  STL.64 [R1+0x138], R6 ;  /* 0x0001380601007387 */ /* 0x000fe80000100a00 */
[----:B0-----:R-:W4:Y:S04]  /*12e80*/  LDL.LU.64 R24, [R1] ;  /* 0x0000000001187983 */ /* 0x001f280000300a00 */
[----:B------:R-:W5:Y:S04]  /*12e90*/  LDL.LU.64 R26, [R1+0x8] ;  /* 0x00000800011a7983 */ /* 0x000f680000300a00 */
[----:B------:R-:W0:Y:S02]  /*12ea0*/  LDSM.16.M88.4 R4, [R0+UR4+0x3000] ;  /* 0x003000040004783b */ /* 0x000e240008000200 */
[----:B0-----:R-:W-:-:S02]  /*12eb0*/  IMAD.MOV.U32 R2, RZ, RZ, R4 ;  /* 0x000000ffff027224 */ /* 0x001fc400078e0004 */
[----:B------:R-:W-:Y:S01]  /*12ec0*/  IMAD.MOV.U32 R28, RZ, RZ, R5 ;  /* 0x000000ffff1c7224 */ /* 0x000fe200078e0005 */
[----:B-----5:R-:W-:Y:S04]  /*12ed0*/  STL.64 [R1+0x1768], R26 ;  /* 0x0017681a01007387 */ /* 0x020fe80000100a00 */
[----:B----4-:R0:W-:Y:S04]  /*12ee0*/  STL.64 [R1+0x1760], R24 ;  /* 0x0017601801007387 */ /* 0x0101e80000100a00 */
[----:B0-----:R-:W4:Y:S04]  /*12ef0*/  LDL.LU.64 R24, [R1+0x2d0] ;  /* 0x0002d00001187983 */ /* 0x001f280000300a00 */
[----:B------:R-:W4:Y:S04]  /*12f00*/  LDL.LU.64 R26, [R1+0x2d8] ;  /* 0x0002d800011a7983 */ /* 0x000f280000300a00 */
[----:B------:R-:W-:Y:S04]  /*12f10*/  STL [R1+0xd0], R4 ;  /* 0x0000d00401007387 */ /* 0x000fe80000100800 */
[----:B------:R0:W-:Y:S04]  /*12f20*/  STL.64 [R1+0xd8], R6 ;  /* 0x0000d80601007387 */ /* 0x0001e80000100a00 */
[----:B0-----:R-:W5:Y:S04]  /*12f30*/  LDL.LU.64 R6, [R1+0x1788] ;  /* 0x0017880001067983 */ /* 0x001f680000300a00 */
[----:B------:R-:W2:Y:S01]  /*12f40*/  LDL.LU.64 R4, [R1+0x1780] ;  /* 0x0017800001047983 */ /* 0x000ea20000300a00 */
[----:B------:R-:W-:-:S02]  /*12f50*/  F2FP.F16.E5M2.UNPACK_B R2, R2 ;  /* 0x00000002ff02723e */ /* 0x000fc400020004ff */
[----:B------:R-:W-:Y:S01]  /*12f60*/  F2FP.F16.E5M2.UNPACK_B R3, R28 ;  /* 0x0000001cff03723e */ /* 0x000fe200020004ff */
[----:B-----5:R-:W-:-:S06]  /*12f70*/  IMAD.MOV.U32 R29, RZ, RZ, R7 ;  /* 0x000000ffff1d7224 */ /* 0x020fcc00078e0007 */
[-C--:B--2---:R-:W-:Y:S01]  /*12f80*/  HMMA.16816.F32 R16, R4, R2.reuse, R16 ;  /* 0x000000020410723c */ /* 0x084fe20000001810 */
[----:B------:R-:W2:Y:S04]  /*12f90*/  LDL.LU.64 R6, [R1+0x1778] ;  /* 0x0017780001067983 */ /* 0x000ea80000300a00 */
[----:B------:R-:W3:Y:S03]  /*12fa0*/  LDL.LU.64 R4, [R1+0x1770] ;  /* 0x0017700001047983 */ /* 0x000ee60000300a00 */
[-C--:B----4-:R-:W-:Y:S01]  /*12fb0*/  HMMA.16816.F32 R24, R12, R2.reuse, R24 ;  /* 0x000000020c18723c */ /* 0x090fe20000001818 */
[----:B--2---:R-:W-:Y:S07]  /*12fc0*/  STL.64 [R1+0x1718], R6 ;  /* 0x0017180601007387 */ /* 0x004fee0000100a00 */
[-C--:B---3--:R-:W-:Y:S01]  /*12fd0*/  HMMA.16816.F32 R20, R4, R2.reuse, R20 ;  /* 0x000000020414723c */ /* 0x088fe20000001814 */
[----:B------:R0:W-:Y:S04]  /*12fe0*/  STL.64 [R1+0x1710], R4 ;  /* 0x0017100401007387 */ /* 0x0001e80000100a00 */
[----:B0-----:R-:W2:Y:S04]  /*12ff0*/  LDL.LU.64 R4, [R1+0x340] ;  /* 0x0003400001047983 */ /* 0x001ea80000300a00 */
[----:B------:R-:W2:Y:S04]  /*13000*/  LDL.LU.64 R6, [R1+0x348] ;  /* 0x0003480001067983 */ /* 0x000ea80000300a00 */
[----:B------:R-:W-:Y:S04]  /*13010*/  STL.64 [R1+0x1708], R10 ;  /* 0x0017080a01007387 */ /* 0x000fe80000100a00 */
[----:B------:R0:W-:Y:S01]  /*13020*/  STL.64 [R1+0x1700], R8 ;  /* 0x0017000801007387 */ /* 0x0001e20000100a00 */
[----:B--2---:R-:W-:Y:S01]  /*13030*/  HMMA.16816.F32 R4, R8, R2, R4 ;  /* 0x000000020804723c */ /* 0x004fe20000001804 */
[----:B0-----:R-:W-:-:S02]  /*13040*/  IMAD.MOV.U32 R9, RZ, RZ, R26 ;  /* 0x000000ffff097224 */ /* 0x001fc400078e001a */
[----:B------:R-:W-:Y:S02]  /*13050*/  IMAD.MOV.U32 R8, RZ, RZ, R27 ;  /* 0x000000ffff087224 */ /* 0x000fe400078e001b */
[----:B------:R-:W-:Y:S01]  /*13060*/  IMAD.MOV.U32 R11, RZ, RZ, R24 ;  /* 0x000000ffff0b7224 */ /* 0x000fe200078e0018 */
[----:B------:R-:W2:Y:S01]  /*13070*/  LDL.LU.64 R26, [R1+0x1768] ;  /* 0x00176800011a7983 */ /* 0x000ea20000300a00 */
[----:B------:R-:W-:-:S03]  /*13080*/  IMAD.MOV.U32 R10, RZ, RZ, R25 ;  /* 0x000000ffff0a7224 */ /* 0x000fc600078e0019 */
[----:B------:R-:W2:Y:S04]  /*13090*/  LDL.LU.64 R24, [R1+0x1760] ;  /* 0x0017600001187983 */ /* 0x000ea80000300a00 */
[----:B------:R-:W3:Y:S04]  /*130a0*/  LDL.LU R3, [R1+0xd0] ;  /* 0x0000d00001037983 */ /* 0x000ee80000300800 */
[----:B------:R-:W-:Y:S04]  /*130b0*/  STL.64 [R1+0x16f8], R14 ;  /* 0x0016f80e01007387 */ /* 0x000fe80000100a00 */
[----:B------:R0:W-:Y:S01]  /*130c0*/  STL.64 [R1+0x16f0], R12 ;  /* 0x0016f00c01007387 */ /* 0x0001e20000100a00 */
[----:B---3--:R-:W-:-:S02]  /*130d0*/  F2FP.F16.E5M2.UNPACK_B R2, R3.H1 ;  /* 0x00000003ff02723e */ /* 0x008fc400030004ff */
[----:B------:R-:W-:-:S07]  /*130e0*/  F2FP.F16.E5M2.UNPACK_B R3, R28.H1 ;  /* 0x0000001cff03723e */ /* 0x000fce00030004ff */
[----:B--2---:R-:W-:Y:S01]  /*130f0*/  HMMA.16816.F32 R16, R24, R2, R16 ;  /* 0x000000021810723c */ /* 0x004fe20000001810 */
[----:B0-----:R-:W-:Y:S02]  /*13100*/  IMAD.MOV.U32 R13, RZ, RZ, R26 ;  /* 0x000000ffff0d7224 */ /* 0x001fe400078e001a */
[----:B------:R-:W-:Y:S02]  /*13110*/  IMAD.MOV.U32 R12, RZ, RZ, R27 ;  /* 0x000000ffff0c7224 */ /* 0x000fe400078e001b */
[----:B------:R-:W-:Y:S01]  /*13120*/  IMAD.MOV.U32 R15, RZ, RZ, R24 ;  /* 0x000000ffff0f7224 */ /* 0x000fe200078e0018 */
[----:B------:R-:W2:Y:S01]  /*13130*/  LDL.LU.64 R26, [R1+0x1758] ;  /* 0x00175800011a7983 */ /* 0x000ea20000300a00 */
[----:B------:R-:W-:-:S03]  /*13140*/  IMAD.MOV.U32 R14, RZ, RZ, R25 ;  /* 0x000000ffff0e7224 */ /* 0x000fc600078e0019 */
[----:B------:R-:W2:Y:S09]  /*13150*/  LDL.LU.64 R24, [R1+0x1750] ;  /* 0x0017500001187983 */ /* 0x000eb20000300a00 */
        /* <DEDUP_REMOVED lines=15> */
[----:B------:R-:W-:Y:S02]  /*13250*/  IMAD.MOV.U32 R19, RZ, RZ, R12 ;  /* 0x000000ffff137224 */ /* 0x000fe400078e000c */
[----:B-1----:R-:W-:Y:S02]  /*13260*/  IMAD.MOV.U32 R16, RZ, RZ, R15 ;  /* 0x000000ffff107224 */ /* 0x002fe400078e000f */
[----:B------:R-:W-:Y:S01]  /*13270*/  IMAD.MOV.U32 R17, RZ, RZ, R14 ;  /* 0x000000ffff117224 */ /* 0x000fe200078e000e */
[----:B------:R-:W-:Y:S04]  /*13280*/  STL.64 [R1+0x16e8], R18 ;  /* 0x0016e81201007387 */ /* 0x000fe80000100a00 */
[----:B------:R-:W-:Y:S01]  /*13290*/  STL.64 [R1+0x16e0], R16 ;  /* 0x0016e01001007387 */ /* 0x000fe20000100a00 */
[----:B---3--:R-:W-:-:S15]  /*132a0*/  HMMA.16816.F32 R4, R20, R2, R4 ;  /* 0x000000021404723c */ /* 0x008fde0000001804 */
[----:B------:R-:W-:-:S04]  /*132b0*/  NOP ;  /* 0x0000000000007918 */ /* 0x000fc80000000000 */
[----:B------:R0:W-:Y:S01]  /*132c0*/  STL.64 [R1+0x100], R4 ;  /* 0x0001000401007387 */ /* 0x0001e20000100a00 */
[----:B------:R-:W-:-:S03]  /*132d0*/  IMAD.MOV.U32 R28, RZ, RZ, R7 ;  /* 0x000000ffff1c7224 */ /* 0x000fc600078e0007 */
[----:B------:R1:W-:Y:S04]  /*132e0*/  STL [R1+0x108], R6 ;  /* 0x0001080601007387 */ /* 0x0003e80000100800 */
[----:B0-----:R-:W3:Y:S04]  /*132f0*/  LDL.LU.64 R4, [R1+0x3c0] ;  /* 0x0003c00001047983 */ /* 0x001ee80000300a00 */
[----:B-1----:R-:W4:Y:S04]  /*13300*/  LDL.LU.64 R6, [R1+0x3c8] ;  /* 0x0003c80001067983 */ /* 0x002f280000300a00 */
[----:B----4-:R0:W-:Y:S04]  /*13310*/  STL.64 [R1+0x1728], R6 ;  /* 0x0017280601007387 */ /* 0x0101e80000100a00 */
[----:B---3--:R1:W-:Y:S01]  /*13320*/  STL.64 [R1+0x1720], R4 ;  /* 0x0017200401007387 */ /* 0x0083e20000100a00 */
[----:B0-----:R-:W-:-:S02]  /*13330*/  IMAD.MOV.U32 R6, RZ, RZ, R9 ;  /* 0x000000ffff067224 */ /* 0x001fc400078e0009 */
[----:B-1----:R-:W-:Y:S02]  /*13340*/  IMAD.MOV.U32 R4, RZ, RZ, R11 ;  /* 0x000000ffff047224 */ /* 0x002fe400078e000b */
[----:B------:R-:W-:Y:S02]  /*13350*/  IMAD.MOV.U32 R5, RZ, RZ, R10 ;  /* 0x000000ffff057224 */ /* 0x000fe400078e000a */
[----:B------:R-:W-:Y:S02]  /*13360*/  IMAD.MOV.U32 R7, RZ, RZ, R8 ;  /* 0x000000ffff077224 */ /* 0x000fe400078e0008 */
[----:B------:R-:W3:Y:S04]  /*13370*/  LDL.LU.64 R8, [R1+0x390] ;  /* 0x0003900001087983 */ /* 0x000ee80000300a00 */
[----:B------:R-:W3:Y:S04]  /*13380*/  LDL.LU.64 R10, [R1+0x398] ;  /* 0x00039800010a7983 */ /* 0x000ee80000300a00 */
[----:B------:R-:W4:Y:S04]  /*13390*/  LDL.LU.64 R12, [R1+0x370] ;  /* 0x00037000010c7983 */ /* 0x000f280000300a00 */
[----:B------:R-:W4:Y:S04]  /*133a0*/  LDL.LU.64 R14, [R1+0x378] ;  /* 0x00037800010e7983 */ /* 0x000f280000300a00 */
[----:B------:R-:W5:Y:S01]  /*133b0*/  LDL.LU.64 R16, [R1+0x2f0] ;  /* 0x0002f00001107983 */ /* 0x000f620000300a00 */
[----:B--2---:R-:W-:Y:S03]  /*133c0*/  HMMA.16816.F32 R4, R24, R2, R4 ;  /* 0x000000021804723c */ /* 0x004fe60000001804 */
[----:B------:R-:W5:Y:S04]  /*133d0*/  LDL.LU.64 R18, [R1+0x2f8] ;  /* 0x0002f80001127983 */ /* 0x000f680000300a00 */
[----:B------:R-:W-:Y:S04]  /*133e0*/  STL [R1+0x16d8], R28 ;  /* 0x0016d81c01007387 */ /* 0x000fe80000100800 */
[----:B------:R-:W-:Y:S04]  /*133f0*/  STL.64 [R1+0x16d0], R22 ;  /* 0x0016d01601007387 */ /* 0x000fe80000100a00 */
[----:B------:R0:W-:Y:S04]  /*13400*/  STL.64 [R1+0x16c8], R20 ;  /* 0x0016c81401007387 */ /* 0x0001e80000100a00 */
[----:B0-----:R-:W2:Y:S04]  /*13410*/  LDL.LU R20, [R1+0x10] ;  /* 0x0000100001147983 */ /* 0x001ea80000300800 */
[----:B------:R-:W2:Y:S04]  /*13420*/  LDL.LU R21, [R1+0x14] ;  /* 0x0000140001157983 */ /* 0x000ea80000300800 */
[----:B------:R-:W2:Y:S04]  /*13430*/  LDL.LU R22, [R1+0x18] ;  /* 0x0000180001167983 */ /* 0x000ea80000300800 */
[----:B------:R-:W-:Y:S04]  /*13440*/  STL.64 [R1+0xe0], R4 ;  /* 0x0000e00401007387 */ /* 0x000fe80000100a00 */
[----:B------:R-:W-:Y:S04]  /*13450*/  STL.64 [R1+0xe8], R6 ;  /* 0x0000e80601007387 */ /* 0x000fe80000100a00 */
[----:B------:R-:W0:Y:S01]  /*13460*/  LDSM.16.M88.4 R4, [R0+UR4+0x3800] ;  /* 0x003800040004783b */ /* 0x000e220008000200 */
[----:B------:R-:W-:-:S02]  /*13470*/  IMAD.MOV.U32 R23, RZ, RZ, R29 ;  /* 0x000000ffff177224 */ /* 0x000fc400078e001d */
[----:B0-----:R-:W-:Y:S01]  /*13480*/  IMAD.MOV.U32 R29, RZ, RZ, R6 ;  /* 0x000000ffff1d7224 */ /* 0x001fe200078e0006 */
[----:B------:R-:W-:Y:S04]  /*13490*/  STL [R1+0xa0], R4 ;  /* 0x0000a00401007387 */ /* 0x000fe80000100800 */
[----:B------:R0:W-:Y:S01]  /*134a0*/  STL [R1+0xac], R7 ;  /* 0x0000ac0701007387 */ /* 0x0001e20000100800 */
[----:B------:R-:W-:-:S03]  /*134b0*/  IMAD.MOV.U32 R28, RZ, RZ, R5 ;  /* 0x000000ffff1c7224 */ /* 0x000fc600078e0005 */
[----:B0-----:R-:W2:Y:S04]  /*134c0*/  LDL.LU.64 R6, [R1+0x1728] ;  /* 0x0017280001067983 */ /* 0x001ea80000300a00 */
[----:B------:R-:W2:Y:S04]  /*134d0*/  LDL.LU.64 R4, [R1+0x1720] ;  /* 0x0017200001047983 */ /* 0x000ea80000300a00 */
[----:B------:R0:W-:Y:S04]  /*134e0*/  STL [R1+0x15f8], R29 ;  /* 0x0015f81d01007387 */ /* 0x0001e80000100800 */
[----:B0-----:R-:W2:Y:S01]  /*134f0*/  LDL.LU R29, [R1+0xa0] ;  /* 0x0000a000011d7983 */ /* 0x001ea20000300800 */
[----:B------:R-:W-:-:S03]  /*13500*/  F2FP.F16.E5M2.UNPACK_B R3, R28 ;  /* 0x0000001cff03723e */ /* 0x000fc600020004ff */
[----:B------:R0:W-:Y:S01]  /*13510*/  STL [R1+0x1330], R0 ;  /* 0x0013300001007387 */ /* 0x0001e20000100800 */
[----:B--2---:R-:W-:-:S07]  /*13520*/  F2FP.F16.E5M2.UNPACK_B R2, R29 ;  /* 0x0000001dff02723e */ /* 0x004fce00020004ff */
[-C--:B------:R-:W-:Y:S01]  /*13530*/  HMMA.16816.F32 R20, R20, R2.reuse, R4 ;  /* 0x000000021414723c */ /* 0x080fe20000001804 */
[----:B------:R-:W3:Y:S04]  /*13540*/  LDL.LU.64 R6, [R1+0x1718] ;  /* 0x0017180001067983 */ /* 0x000ee80000300a00 */
[----:B------:R-:W3:Y:S03]  /*13550*/  LDL.LU.64 R4, [R1+0x1710] ;  /* 0x0017100001047983 */ /* 0x000ee60000300a00 */
[-C--:B---3--:R-:W-:Y:S01]  /*13560*/  HMMA.16816.F32 R4, R4, R2.reuse, R8 ;  /* 0x000000020404723c */ /* 0x088fe20000001808 */
[----:B------:R-:W4:Y:S04]  /*13570*/  LDL.LU.64 R10, [R1+0x1708] ;  /* 0x00170800010a7983 */ /* 0x000f280000300a00 */
[----:B------:R-:W4:Y:S03]  /*13580*/  LDL.LU.64 R8, [R1+0x1700] ;  /* 0x0017000001087983 */ /* 0x000f260000300a00 */
[-C--:B----4-:R-:W-:Y:S01]  /*13590*/  HMMA.16816.F32 R8, R8, R2.reuse, R12 ;  /* 0x000000020808723c */ /* 0x090fe2000000180c */
[----:B------:R-:W5:Y:S04]  /*135a0*/  LDL.LU.64 R14, [R1+0x16f8] ;  /* 0x0016f800010e7983 */ /* 0x000f680000300a00 */
[----:B------:R-:W5:Y:S04]  /*135b0*/  LDL.LU.64 R12, [R1+0x16f0] ;  /* 0x0016f000010c7983 */ /* 0x000f680000300a00 */
[----:B0-----:R-:W2:Y:S01]  /*135c0*/  LDL.LU R0, [R1+0x3dc] ;  /* 0x0003dc0001007983 */ /* 0x001ea20000300800 */
[----:B-----5:R-:W-:Y:S03]  /*135d0*/  HMMA.16816.F32 R12, R12, R2, R16 ;  /* 0x000000020c0c723c */ /* 0x020fe60000001810 */
[----:B------:R-:W3:Y:S04]  /*135e0*/  LDL.LU.64 R18, [R1+0x16e8] ;  /* 0x0016e80001127983 */ /* 0x000ee80000300a00 */
[----:B------:R-:W3:Y:S01]  /*135f0*/  LDL.LU.64 R16, [R1+0x16e0] ;  /* 0x0016e00001107983 */ /* 0x000ee20000300a00 */
[----:B------:R-:W-:-:S02]  /*13600*/  F2FP.F16.E5M2.UNPACK_B R2, R29.H1 ;  /* 0x0000001dff02723e */ /* 0x000fc400030004ff */
[----:B------:R-:W-:Y:S02]  /*13610*/  F2FP.F16.E5M2.UNPACK_B R3, R28.H1 ;  /* 0x0000001cff03723e */ /* 0x000fe400030004ff */
[----:B------:R-:W4:Y:S05]  /*13620*/  LDL.LU R28, [R1+0x16d8] ;  /* 0x0016d800011c7983 */ /* 0x000f2a0000300800 */
[----:B---3--:R-:W-:Y:S01]  /*13630*/  HMMA.16816.F32 R16, R16, R2, R20 ;  /* 0x000000021010723c */ /* 0x008fe20000001814 */
[----:B------:R-:W3:Y:S04]  /*13640*/  LDL.LU.64 R22, [R1+0x16d0] ;  /* 0x0016d00001167983 */ /* 0x000ee80000300a00 */
[----:B------:R-:W3:-:S14]  /*13650*/  LDL.LU.64 R20, [R1+0x16c8] ;  /* 0x0016c80001147983 */ /* 0x000edc0000300a00 */
[----:B------:R-:W-:Y:S04]  /*13660*/  STL.64 [R1+0x10], R16 ;  /* 0x0000101001007387 */ /* 0x000fe80000100a00 */
[----:B------:R0:W-:Y:S01]  /*13670*/  STL [R1+0x18], R18 ;  /* 0x0000181201007387 */ /* 0x0001e20000100800 */
[----:B------:R-:W-:-:S03]  /*13680*/  IMAD.MOV.U32 R29, RZ, RZ, R19 ;  /* 0x000000ffff1d7224 */ /* 0x000fc600078e0013 */
[----:B0-----:R-:W5:Y:S04]  /*13690*/  LDL.LU.64 R18, [R1+0x16c0] ;  /* 0x0016c00001127983 */ /* 0x001f680000300a00 */
[----:B------:R-:W5:Y:S01]  /*136a0*/  LDL.LU.64 R16, [R1+0x16b8] ;  /* 0x0016b80001107983 */ /* 0x000f620000300a00 */
[-C--:B---3--:R-:W-:Y:S08]  /*136b0*/  HMMA.16816.F32 R8, R20, R2.reuse, R8 ;  /* 0x000000021408723c */ /* 0x088ff00000001808 */
[----:B-----5:R-:W-:Y:S01]  /*136c0*/  HMMA.16816.F32 R4, R16, R2, R4 ;  /* 0x000000021004723c */ /* 0x020fe20000001804 */
[----:B------:R-:W3:Y:S04]  /*136d0*/  LDL.LU R16, [R1+0x3fc] ;  /* 0x0003fc0001107983 */ /* 0x000ee80000300800 */
[----:B------:R-:W5:-:S14]  /*136e0*/  LDL.LU R17, [R1+0x3f8] ;  /* 0x0003f80001117983 */ /* 0x000f5c0000300800 */
[----:B------:R0:W-:Y:S04]  /*136f0*/  STL.64 [R1], R4 ;  /* 0x0000000401007387 */ /* 0x0001e80000100a00 */
[----:B------:R1:W-:Y:S04]  /*13700*/  STL.64 [R1+0x8], R6 ;  /* 0x0000080601007387 */ /* 0x0003e80000100a00 */
[----:B------:R-:W2:Y:S04]  /*13710*/  LDL.LU R18, [R1+0x3f4] ;  /* 0x0003f40001127983 */ /* 0x000ea80000300800 */
[----:B------:R-:W2:Y:S04]  /*13720*/  LDL.LU R19, [R1+0x3f0] ;  /* 0x0003f00001137983 */ /* 0x000ea80000300800 */
[----:B0-----:R-:W2:Y:S04]  /*13730*/  LDL.LU R4, [R1+0x3ec] ;  /* 0x0003ec0001047983 */ /* 0x001ea80000300800 */
[----:B------:R-:W2:Y:S04]  /*13740*/  LDL.LU R5, [R1+0x3e8] ;  /* 0x0003e80001057983 */ /* 0x000ea80000300800 */
[----:B-1----:R-:W2:Y:S04]  /*13750*/  LDL.LU R6, [R1+0x3e4] ;  /* 0x0003e40001067983 */ /* 0x002ea80000300800 */
[----:B------:R-:W2:Y:S04]  /*13760*/  LDL.LU R7, [R1+0x3e0] ;  /* 0x0003e00001077983 */ /* 0x000ea80000300800 */
[----:B------:R-:W2:Y:S04]  /*13770*/  LDL.LU R20, [R1+0x40c] ;  /* 0x00040c0001147983 */ /* 0x000ea80000300800 */
[----:B------:R-:W3:Y:S04]  /*13780*/  LDL.LU R21, [R1+0x408] ;  /* 0x0004080001157983 */ /* 0x000ee80000300800 */
[----:B------:R-:W4:Y:S04]  /*13790*/  LDL.LU R22, [R1+0x404] ;  /* 0x0004040001167983 */ /* 0x000f280000300800 */
[----:B------:R-:W5:Y:S01]  /*137a0*/  LDL.LU R23, [R1+0x400] ;  /* 0x0004000001177983 */ /* 0x000f620000300800 */
[----:B------:R-:W-:Y:S03]  /*137b0*/  HMMA.16816.F32 R12, R24, R2, R12 ;  /* 0x00000002180c723c */ /* 0x000fe6000000180c */
[----:B------:R-:W-:Y:S04]  /*137c0*/  STL.64 [R1+0x14f0], R10 ;  /* 0x0014f00a01007387 */ /* 0x000fe80000100a00 */
[----:B------:R0:W-:-:S12]  /*137d0*/  STL.64 [R1+0x14e8], R8 ;  /* 0x0014e80801007387 */ /* 0x0001d80000100a00 */
[----:B------:R-:W-:Y:S04]  /*137e0*/  STL [R1+0x14e4], R12 ;  /* 0x0014e40c01007387 */ /* 0x000fe80000100800 */
[----:B------:R-:W-:Y:S04]  /*137f0*/  STL [R1+0x14e0], R13 ;  /* 0x0014e00d01007387 */ /* 0x000fe80000100800 */
[----:B------:R-:W-:Y:S04]  /*13800*/  STL [R1+0x14dc], R14 ;  /* 0x0014dc0e01007387 */ /* 0x000fe80000100800 */
[----:B------:R-:W-:Y:S01]  /*13810*/  STL [R1+0x14d8], R15 ;  /* 0x0014d80f01007387 */ /* 0x000fe20000100800 */
[----:B--2---:R-:W-:-:S02]  /*13820*/  F2FP.F16.E5M2.UNPACK_B R24, R20 ;  /* 0x00000014ff18723e */ /* 0x004fc400020004ff */
[----:B---3--:R-:W-:Y:S02]  /*13830*/  F2FP.F16.E5M2.UNPACK_B R25, R21 ;  /* 0x00000015ff19723e */ /* 0x008fe400020004ff */
[----:B----4-:R-:W-:Y:S02]  /*13840*/  F2FP.F16.E5M2.UNPACK_B R26, R22 ;  /* 0x00000016ff1a723e */ /* 0x010fe400020004ff */
[----:B-----5:R-:W-:Y:S02]  /*13850*/  F2FP.F16.E5M2.UNPACK_B R27, R23 ;  /* 0x00000017ff1b723e */ /* 0x020fe400020004ff */
        /* <DEDUP_REMOVED lines=8> */
[----:B------:R-:W-:Y:S04]  /*138e0*/  STL.64 [R1+0x16b0], R22 ;  /* 0x0016b01601007387 */ /* 0x000fe80000100a00 */
[----:B------:R-:W-:Y:S04]  /*138f0*/  STL.64 [R1+0x16a8], R20 ;  /* 0x0016a81401007387 */ /* 0x000fe80000100a00 */
[----:B------:R-:W-:Y:S04]  /*13900*/  STL.64 [R1+0x16a0], R18 ;  /* 0x0016a01201007387 */ /* 0x000fe80000100a00 */
[----:B------:R-:W-:Y:S04]  /*13910*/  STL.64 [R1+0x1698], R16 ;  /* 0x0016981001007387 */ /* 0x000fe80000100a00 */
[----:B0-----:R-:W2:Y:S04]  /*13920*/  LDL.LU R8, [R1+0x210] ;  /* 0x0002100001087983 */ /* 0x001ea80000300800 */
[----:B------:R-:W2:Y:S04]  /*13930*/  LDL.LU R9, [R1+0x214] ;  /* 0x0002140001097983 */ /* 0x000ea80000300800 */
[----:B------:R-:W3:Y:S04]  /*13940*/  LDL.LU R10, [R1+0x218] ;  /* 0x00021800010a7983 */ /* 0x000ee80000300800 */
[----:B------:R-:W3:Y:S04]  /*13950*/  LDL.LU R11, [R1+0x21c] ;  /* 0x00021c00010b7983 */ /* 0x000ee80000300800 */
[----:B---3--:R-:W-:Y:S04]  /*13960*/  STL.64 [R1+0x1620], R10 ;  /* 0x0016200a01007387 */ /* 0x008fe80000100a00 */
[----:B--2---:R0:W-:Y:S04]  /*13970*/  STL.64 [R1+0x1618], R8 ;  /* 0x0016180801007387 */ /* 0x0041e80000100a00 */
[----:B0-----:R-:W2:Y:S04]  /*13980*/  LDL.LU R8, [R1+0x220] ;  /* 0x0002200001087983 */ /* 0x001ea80000300800 */
[----:B------:R-:W2:Y:S04]  /*13990*/  LDL.LU R9, [R1+0x224] ;  /* 0x0002240001097983 */ /* 0x000ea80000300800 */
[----:B------:R-:W3:Y:S04]  /*139a0*/  LDL.LU R10, [R1+0x228] ;  /* 0x00022800010a7983 */ /* 0x000ee80000300800 */
[----:B------:R-:W3:Y:S01]  /*139b0*/  LDL.LU R11, [R1+0x22c] ;  /* 0x00022c00010b7983 */ /* 0x000ee20000300800 */
[----:B------:R-:W-:-:S03]  /*139c0*/  F2FP.F16.E5M2.UNPACK_B R4, R0 ;  /* 0x00000000ff04723e */ /* 0x000fc600020004ff */
[----:B------:R-:W4:Y:S04]  /*139d0*/  LDL R0, [R1+0x19c] ;  /* 0x00019c0001007983 */ /* 0x000f280000100800 */
[----:B---3--:R-:W-:Y:S04]  /*139e0*/  STL.64 [R1+0x1630], R10 ;  /* 0x0016300a01007387 */ /* 0x008fe80000100a00 */
[----:B--2---:R0:W-:Y:S04]  /*139f0*/  STL.64 [R1+0x1628], R8 ;  /* 0x0016280801007387 */ /* 0x0041e80000100a00 */
[----:B0-----:R-:W2:Y:S04]  /*13a00*/  LDL.LU R8, [R1+0x60] ;  /* 0x0000600001087983 */ /* 0x001ea80000300800 */
[----:B------:R-:W2:Y:S04]  /*13a10*/  LDL.LU R9, [R1+0x64] ;  /* 0x0000640001097983 */ /* 0x000ea80000300800 */
[----:B------:R-:W3:Y:S04]  /*13a20*/  LDL.LU R10, [R1+0x68] ;  /* 0x00006800010a7983 */ /* 0x000ee80000300800 */
[----:B------:R-:W3:Y:S04]  /*13a30*/  LDL.LU R11, [R1+0x6c] ;  /* 0x00006c00010b7983 */ /* 0x000ee80000300800 */
[----:B------:R-:W5:Y:S04]  /*13a40*/  LDL.LU R12, [R1+0x70] ;  /* 0x00007000010c7983 */ /* 0x000f680000300800 */
[----:B------:R-:W5:Y:S04]  /*13a50*/  LDL.LU R13, [R1+0x74] ;  /* 0x00007400010d7983 */ /* 0x000f680000300800 */
[----:B------:R-:W2:Y:S04]  /*13a60*/  LDL.LU R14, [R1+0x78] ;  /* 0x00007800010e7983 */ /* 0x000ea80000300800 */
[----:B------:R-:W2:Y:S04]  /*13a70*/  LDL.LU R15, [R1+0x7c] ;  /* 0x00007c00010f7983 */ /* 0x000ea80000300800 */
[----:B--2---:R-:W-:Y:S04]  /*13a80*/  STL.64 [R1+0x1680], R14 ;  /* 0x0016800e01007387 */ /* 0x004fe80000100a00 */
[----:B-----5:R0:W-:Y:S04]  /*13a90*/  STL.64 [R1+0x1678], R12 ;  /* 0x0016780c01007387 */ /* 0x0201e80000100a00 */
[----:B0-----:R-:W2:Y:S04]  /*13aa0*/  LDL.LU R12, [R1+0x280] ;  /* 0x00028000010c7983 */ /* 0x001ea80000300800 */
[----:B------:R-:W2:Y:S04]  /*13ab0*/  LDL.LU R13, [R1+0x284] ;  /* 0x00028400010d7983 */ /* 0x000ea80000300800 */
[----:B------:R-:W5:Y:S04]  /*13ac0*/  LDL.LU R14, [R1+0x288] ;  /* 0x00028800010e7983 */ /* 0x000f680000300800 */
[----:B------:R-:W5:Y:S04]  /*13ad0*/  LDL.LU R15, [R1+0x28c] ;  /* 0x00028c00010f7983 */ /* 0x000f680000300800 */
[----:B------:R-:W2:Y:S04]  /*13ae0*/  LDL.LU R16, [R1+0x240] ;  /* 0x0002400001107983 */ /* 0x000ea80000300800 */
[----:B------:R-:W3:Y:S04]  /*13af0*/  LDL.LU R17, [R1+0x244] ;  /* 0x0002440001117983 */ /* 0x000ee80000300800 */
[----:B------:R-:W3:Y:S04]  /*13b00*/  LDL.LU R18, [R1+0x248] ;  /* 0x0002480001127983 */ /* 0x000ee80000300800 */
[----:B------:R-:W3:Y:S04]  /*13b10*/  LDL.LU R19, [R1+0x24c] ;  /* 0x00024c0001137983 */ /* 0x000ee80000300800 */
[----:B------:R-:W3:Y:S04]  /*13b20*/  LDL.LU R20, [R1+0x80] ;  /* 0x0000800001147983 */ /* 0x000ee80000300800 */
[----:B------:R-:W3:Y:S04]  /*13b30*/  LDL.LU R21, [R1+0x84] ;  /* 0x0000840001157983 */ /* 0x000ee80000300800 */
[----:B------:R-:W3:Y:S04]  /*13b40*/  LDL.LU R22, [R1+0x88] ;  /* 0x0000880001167983 */ /* 0x000ee80000300800 */
[----:B------:R-:W3:Y:S04]  /*13b50*/  LDL.LU R23, [R1+0x8c] ;  /* 0x00008c0001177983 */ /* 0x000ee80000300800 */
[----:B------:R-:W4:Y:S04]  /*13b60*/  LDL.LU R5, [R1+0x32c] ;  /* 0x00032c0001057983 */ /* 0x000f280000300800 */
[----:B------:R-:W4:Y:S04]  /*13b70*/  LDL.LU R6, [R1+0x328] ;  /* 0x0003280001067983 */ /* 0x000f280000300800 */
[----:B------:R-:W4:Y:S04]  /*13b80*/  LDL.LU R7, [R1+0x324] ;  /* 0x0003240001077983 */ /* 0x000f280000300800 */
[----:B------:R-:W4:Y:S04]  /*13b90*/  LDL R2, [R1+0x1e8] ;  /* 0x0001e80001027983 */ /* 0x000f280000100800 */
[----:B------:R-:W4:Y:S04]  /*13ba0*/  LDL R3, [R1+0x1ec] ;  /* 0x0001ec0001037983 */ /* 0x000f280000100800 */
[----:B-----5:R-:W-:Y:S04]  /*13bb0*/  STL.64 [R1+0x1690], R14 ;  /* 0x0016900e01007387 */ /* 0x020fe80000100a00 */
[----:B--2---:R0:W-:Y:S04]  /*13bc0*/  STL.64 [R1+0x1688], R12 ;  /* 0x0016880c01007387 */ /* 0x0041e80000100a00 */
[----:B0-----:R-:W2:Y:S04]  /*13bd0*/  LDL.LU R12, [R1+0x290] ;  /* 0x00029000010c7983 */ /* 0x001ea80000300800 */
[----:B------:R-:W2:Y:S04]  /*13be0*/  LDL.LU R13, [R1+0x294] ;  /* 0x00029400010d7983 */ /* 0x000ea80000300800 */
[----:B------:R-:W2:Y:S04]  /*13bf0*/  LDL.LU R14, [R1+0x298] ;  /* 0x00029800010e7983 */ /* 0x000ea80000300800 */
[----:B------:R-:W2:Y:S04]  /*13c00*/  LDL.LU R15, [R1+0x29c] ;  /* 0x00029c00010f7983 */ /* 0x000ea80000300800 */
[----:B---3--:R-:W-:Y:S04]  /*13c10*/  STL.64 [R1+0x1640], R10 ;  /* 0x0016400a01007387 */ /* 0x008fe80000100a00 */
[----:B------:R0:W-:Y:S04]  /*13c20*/  STL.64 [R1+0x1638], R8 ;  /* 0x0016380801007387 */ /* 0x0001e80000100a00 */
[----:B0-----:R-:W3:Y:S04]  /*13c30*/  LDL.LU R8, [R1+0x260] ;  /* 0x0002600001087983 */ /* 0x001ee80000300800 */
[----:B------:R-:W3:Y:S04]  /*13c40*/  LDL.LU R9, [R1+0x264] ;  /* 0x0002640001097983 */ /* 0x000ee80000300800 */
[----:B------:R-:W5:Y:S04]  /*13c50*/  LDL.LU R10, [R1+0x268] ;  /* 0x00026800010a7983 */ /* 0x000f680000300800 */
[----:B------:R-:W5:Y:S04]  /*13c60*/  LDL.LU R11, [R1+0x26c] ;  /* 0x00026c00010b7983 */ /* 0x000f680000300800 */
[----:B-----5:R-:W-:Y:S04]  /*13c70*/  STL.64 [R1+0x1650], R10 ;  /* 0x0016500a01007387 */ /* 0x020fe80000100a00 */
[----:B---3--:R0:W-:Y:S04]  /*13c80*/  STL.64 [R1+0x1648], R8 ;  /* 0x0016480801007387 */ /* 0x0081e80000100a00 */
[----:B0-----:R-:W3:Y:S04]  /*13c90*/  LDL.LU R8, [R1+0x270] ;  /* 0x0002700001087983 */ /* 0x001ee80000300800 */
[----:B------:R-:W3:Y:S04]  /*13ca0*/  LDL.LU R9, [R1+0x274] ;  /* 0x0002740001097983 */ /* 0x000ee80000300800 */
[----:B------:R-:W5:Y:S04]  /*13cb0*/  LDL.LU R10, [R1+0x278] ;  /* 0x00027800010a7983 */ /* 0x000f680000300800 */
[----:B------:R-:W5:Y:S01]  /*13cc0*/  LDL.LU R11, [R1+0x27c] ;  /* 0x00027c00010b7983 */ /* 0x000f620000300800 */
[----:B----4-:R-:W-:-:S02]  /*13cd0*/  F2FP.F16.E5M2.UNPACK_B R2, R2 ;  /* 0x00000002ff02723e */ /* 0x010fc400020004ff */
[----:B------:R-:W-:-:S07]  /*13ce0*/  F2FP.F16.E5M2.UNPACK_B R3, R3 ;  /* 0x00000003ff03723e */ /* 0x000fce00020004ff */
[-C--:B------:R-:W-:Y:S01]  /*13cf0*/  HMMA.16816.F32 R20, R24, R2.reuse, R20 ;  /* 0x000000021814723c */ /* 0x080fe20000001814 */
[----:B-----5:R-:W-:Y:S04]  /*13d00*/  STL.64 [R1+0x1660], R10 ;  /* 0x0016600a01007387 */ /* 0x020fe80000100a00 */
[----:B---3--:R0:W-:Y:S04]  /*13d10*/  STL.64 [R1+0x1658], R8 ;  /* 0x0016580801007387 */ /* 0x0081e80000100a00 */
[----:B0-----:R-:W3:Y:S04]  /*13d20*/  LDL.LU R8, [R1+0x230] ;  /* 0x0002300001087983 */ /* 0x001ee80000300800 */
[----:B------:R-:W3:Y:S04]  /*13d30*/  LDL.LU R9, [R1+0x234] ;  /* 0x0002340001097983 */ /* 0x000ee80000300800 */
[----:B------:R-:W4:Y:S04]  /*13d40*/  LDL.LU R10, [R1+0x238] ;  /* 0x00023800010a7983 */ /* 0x000f280000300800 */
[----:B------:R-:W4:Y:S04]  /*13d50*/  LDL.LU R11, [R1+0x23c] ;  /* 0x00023c00010b7983 */ /* 0x000f280000300800 */
[----:B----4-:R0:W-:Y:S04]  /*13d60*/  STL.64 [R1+0x1670], R10 ;  /* 0x0016700a01007387 */ /* 0x0101e80000100a00 */
[----:B0-----:R-:W4:Y:S04]  /*13d70*/  LDL R10, [R1+0x1d8] ;  /* 0x0001d800010a7983 */ /* 0x001f280000100800 */
[----:B------:R-:W5:Y:S04]  /*13d80*/  LDL R11, [R1+0x1dc] ;  /* 0x0001dc00010b7983 */ /* 0x000f680000100800 */
[----:B---3--:R-:W-:Y:S04]  /*13d90*/  STL.64 [R1+0x1668], R8 ;  /* 0x0016680801007387 */ /* 0x008fe80000100a00 */
        /* <DEDUP_REMOVED lines=15> */
[----:B------:R-:W2:Y:S01]  /*13e90*/  LDL.LU.64 R12, [R1+0x1688] ;  /* 0x00168800010c7983 */ /* 0x000ea20000300a00 */
[----:B------:R-:W-:-:S02]  /*13ea0*/  F2FP.F16.E5M2.UNPACK_B R5, R5 ;  /* 0x00000005ff05723e */ /* 0x000fc400020004ff */
[----:B------:R-:W-:Y:S02]  /*13eb0*/  F2FP.F16.E5M2.UNPACK_B R6, R6 ;  /* 0x00000006ff06723e */ /* 0x000fe400020004ff */
[----:B------:R-:W-:-:S07]  /*13ec0*/  F2FP.F16.E5M2.UNPACK_B R7, R7 ;  /* 0x00000007ff07723e */ /* 0x000fce00020004ff */
[----:B--2---:R-:W-:-:S15]  /*13ed0*/  HMMA.16816.F32 R12, R4, R2, R12 ;  /* 0x00000002040c723c */ /* 0x004fde000000180c */
[----:B------:R-:W-:-:S04]  /*13ee0*/  NOP ;  /* 0x0000000000007918 */ /* 0x000fc80000000000 */
[----:B------:R-:W-:Y:S04]  /*13ef0*/  STL.64 [R1+0x310], R12 ;  /* 0x0003100c01007387 */ /* 0x000fe80000100a00 */
[----:B------:R0:W-:Y:S04]  /*13f00*/  STL.64 [R1+0x318], R14 ;  /* 0x0003180e01007387 */ /* 0x0001e80000100a00 */
[----:B0-----:R-:W2:Y:S04]  /*13f10*/  LDL.LU.64 R14, [R1+0x1680] ;  /* 0x00168000010e7983 */ /* 0x001ea80000300a00 */
[----:B------:R-:W2:Y:S01]  /*13f20*/  LDL.LU.64 R12, [R1+0x1678] ;  /* 0x00167800010c7983 */ /* 0x000ea20000300a00 */
[----:B----4-:R-:W-:-:S02]  /*13f30*/  F2FP.F16.E5M2.UNPACK_B R2, R10 ;  /* 0x0000000aff02723e */ /* 0x010fc400020004ff */
[----:B-----5:R-:W-:-:S07]  /*13f40*/  F2FP.F16.E5M2.UNPACK_B R3, R11 ;  /* 0x0000000bff03723e */ /* 0x020fce00020004ff */
[----:B--2---:R-:W-:-:S15]  /*13f50*/  HMMA.16816.F32 R8, R24, R2, R12 ;  /* 0x000000021808723c */ /* 0x004fde000000180c */
[----:B------:R-:W-:-:S04]  /*13f60*/  NOP ;  /* 0x0000000000007918 */ /* 0x000fc80000000000 */
[----:B------:R-:W-:Y:S02]  /*13f70*/  IMAD.MOV.U32 R14, RZ, RZ, R10 ;  /* 0x000000ffff0e7224 */ /* 0x000fe400078e000a */
[----:B------:R-:W-:Y:S02]  /*13f80*/  IMAD.MOV.U32 R15, RZ, RZ, R11 ;  /* 0x000000ffff0f7224 */ /* 0x000fe400078e000b */
[----:B------:R-:W-:Y:S02]  /*13f90*/  IMAD.MOV.U32 R12, RZ, RZ, R8 ;  /* 0x000000ffff0c7224 */ /* 0x000fe400078e0008 */
[----:B------:R-:W-:Y:S01]  /*13fa0*/  IMAD.MOV.U32 R13, RZ, RZ, R9 ;  /* 0x000000ffff0d7224 */ /* 0x000fe200078e0009 */
[----:B------:R-:W2:Y:S04]  /*13fb0*/  LDL.LU.64 R10, [R1+0x1670] ;  /* 0x00167000010a7983 */ /* 0x000ea80000300a00 */
[----:B------:R-:W2:Y:S04]  /*13fc0*/  LDL.LU.64 R8, [R1+0x1668] ;  /* 0x0016680001087983 */ /* 0x000ea80000300a00 */
[----:B------:R-:W-:Y:S04]  /*13fd0*/  STL.64 [R1+0x1500], R14 ;  /* 0x0015000e01007387 */ /* 0x000fe80000100a00 */
[----:B------:R0:W-:Y:S04]  /*13fe0*/  STL.64 [R1+0x14f8], R12 ;  /* 0x0014f80c01007387 */ /* 0x0001e80000100a00 */
[----:B0-----:R-:W3:Y:S04]  /*13ff0*/  LDL.LU R12, [R1+0x250] ;  /* 0x00025000010c7983 */ /* 0x001ee80000300800 */
[----:B------:R-:W3:Y:S04]  /*14000*/  LDL.LU R13, [R1+0x254] ;  /* 0x00025400010d7983 */ /* 0x000ee80000300800 */
[----:B------:R-:W3:Y:S04]  /*14010*/  LDL.LU R14, [R1+0x258] ;  /* 0x00025800010e7983 */ /* 0x000ee80000300800 */
[----:B------:R-:W3:Y:S01]  /*14020*/  LDL.LU R15, [R1+0x25c] ;  /* 0x00025c00010f7983 */ /* 0x000ee20000300800 */
[----:B--2---:R-:W-:-:S15]  /*14030*/  HMMA.16816.F32 R8, R20, R2, R8 ;  /* 0x000000021408723c */ /* 0x004fde0000001808 */
        /* <DEDUP_REMOVED lines=17> */
[----:B------:R-:W4:Y:S02]  /*14150*/  LDL R3, [R1+0x198] ;  /* 0x0001980001037983 */ /* 0x000f240000100800 */
[----:B----4-:R-:W-:-:S02]  /*14160*/  F2FP.F16.E5M2.UNPACK_B R2, R3 ;  /* 0x00000003ff02723e */ /* 0x010fc400020004ff */
[----:B------:R-:W-:-:S07]  /*14170*/  F2FP.F16.E5M2.UNPACK_B R3, R0 ;  /* 0x00000000ff03723e */ /* 0x000fce00020004ff */
        /* <DEDUP_REMOVED lines=12> */
[-C--:B---3--:R-:W-:Y:S03]  /*14240*/  HMMA.16816.F32 R12, R16, R2.reuse, R12 ;  /* 0x00000002100c723c */ /* 0x088fe6000000180c */
[----:B------:R-:W-:Y:S04]  /*14250*/  STL.64 [R1+0x15f0], R22 ;  /* 0x0015f01601007387 */ /* 0x000fe80000100a00 */
[----:B------:R-:W-:Y:S04]  /*14260*/  STL.64 [R1+0x15e8], R20 ;  /* 0x0015e81401007387 */ /* 0x000fe80000100a00 */
[----:B------:R-:W-:Y:S04]  /*14270*/  STL.64 [R1+0x15e0], R18 ;  /* 0x0015e01201007387 */ /* 0x000fe80000100a00 */
[----:B------:R-:W-:Y:S04]  /*14280*/  STL.64 [R1+0x15d8], R16 ;  /* 0x0015d81001007387 */ /* 0x000fe80000100a00 */
[----:B------:R0:W-:Y:S04]  /*14290*/  STL.64 [R1+0x2b0], R12 ;  /* 0x0002b00c01007387 */ /* 0x0001e80000100a00 */
[----:B------:R1:W-:Y:S04]  /*142a0*/  STL.64 [R1+0x2b8], R14 ;  /* 0x0002b80e01007387 */ /* 0x0003e80000100a00 */
[----:B------:R-:W-:Y:S04]  /*142b0*/  STL.64 [R1+0x15d0], R6 ;  /* 0x0015d00601007387 */ /* 0x000fe80000100a00 */
[----:B------:R-:W-:Y:S01]  /*142c0*/  STL.64 [R1+0x15c8], R4 ;  /* 0x0015c80401007387 */ /* 0x000fe20000100a00 */
[----:B--2---:R-:W-:-:S15]  /*142d0*/  HMMA.16816.F32 R8, R4, R2, R8 ;  /* 0x000000020408723c */ /* 0x004fde0000001808 */
[----:B------:R-:W-:-:S04]  /*142e0*/  NOP ;  /* 0x0000000000007918 */ /* 0x000fc80000000000 */
[----:B------:R-:W-:Y:S04]  /*142f0*/  STL.64 [R1+0x2e0], R8 ;  /* 0x0002e00801007387 */ /* 0x000fe80000100a00 */
[----:B------:R-:W-:Y:S04]  /*14300*/  STL.64 [R1+0x2e8], R10 ;  /* 0x0002e80a01007387 */ /* 0x000fe80000100a00 */
[----:B0-----:R-:W2:Y:S04]  /*14310*/  LDL.LU R12, [R1+0xe0] ;  /* 0x0000e000010c7983 */ /* 0x001ea80000300800 */
[----:B------:R-:W2:Y:S04]  /*14320*/  LDL.LU R13, [R1+0xe4] ;  /* 0x0000e400010d7983 */ /* 0x000ea80000300800 */
[----:B-1----:R-:W3:Y:S04]  /*14330*/  LDL.LU R14, [R1+0xe8] ;  /* 0x0000e800010e7983 */ /* 0x002ee80000300800 */
[----:B------:R-:W3:Y:S04]  /*14340*/  LDL.LU R15, [R1+0xec] ;  /* 0x0000ec00010f7983 */ /* 0x000ee80000300800 */
[----:B---3--:R-:W-:Y:S04]  /*14350*/  STL.64 [R1+0x1510], R14 ;  /* 0x0015100e01007387 */ /* 0x008fe80000100a00 */
[----:B--2---:R0:W-:Y:S04]  /*14360*/  STL.64 [R1+0x1508], R12 ;  /* 0x0015080c01007387 */ /* 0x0041e80000100a00 */
[----:B0-----:R-:W2:Y:S04]  /*14370*/  LDL.LU R12, [R1+0x100] ;  /* 0x00010000010c7983 */ /* 0x001ea80000300800 */
[----:B------:R-:W2:Y:S04]  /*14380*/  LDL.LU R13, [R1+0x104] ;  /* 0x00010400010d7983 */ /* 0x000ea80000300800 */
[----:B------:R-:W3:Y:S01]  /*14390*/  LDL.LU R14, [R1+0x108] ;  /* 0x00010800010e7983 */ /* 0x000ee20000300800 */
[----:B------:R-:W-:-:S03]  /*143a0*/  IMAD.MOV.U32 R15, RZ, RZ, R28 ;  /* 0x000000ffff0f7224 */ /* 0x000fc600078e001c */
[----:B------:R-:W4:Y:S04]  /*143b0*/  LDL.LU R28, [R1+0x1614] ;  /* 0x00161400011c7983 */ /* 0x000f280000300800 */
[----:B---3--:R-:W-:Y:S04]  /*143c0*/  STL.64 [R1+0x1520], R14 ;  /* 0x0015200e01007387 */ /* 0x008fe80000100a00 */
[----:B--2---:R0:W-:Y:S04]  /*143d0*/  STL.64 [R1+0x1518], R12 ;  /* 0x0015180c01007387 */ /* 0x0041e80000100a00 */
[----:B0-----:R-:W2:Y:S04]  /*143e0*/  LDL.LU R12, [R1+0x90] ;  /* 0x00009000010c7983 */ /* 0x001ea80000300800 */
[----:B------:R-:W2:Y:S04]  /*143f0*/  LDL.LU R13, [R1+0x94] ;  /* 0x00009400010d7983 */ /* 0x000ea80000300800 */
[----:B------:R-:W3:Y:S04]  /*14400*/  LDL.LU R14, [R1+0x98] ;  /* 0x00009800010e7983 */ /* 0x000ee80000300800 */
[----:B------:R-:W3:Y:S04]  /*14410*/  LDL.LU R15, [R1+0x9c] ;  /* 0x00009c00010f7983 */ /* 0x000ee80000300800 */
[----:B------:R-:W5:Y:S04]  /*14420*/  LDL R0, [R1+0xdc] ;  /* 0x0000dc0001007983 */ /* 0x000f680000100800 */
[----:B---3--:R-:W-:Y:S04]  /*14430*/  STL.64 [R1+0x1530], R14 ;  /* 0x0015300e01007387 */ /* 0x008fe80000100a00 */
[----:B--2---:R0:W-:Y:S04]  /*14440*/  STL.64 [R1+0x1528], R12 ;  /* 0x0015280c01007387 */ /* 0x0041e80000100a00 */
[----:B0-----:R-:W2:Y:S04]  /*14450*/  LDL.LU R12, [R1+0x110] ;  /* 0x00011000010c7983 */ /* 0x001ea80000300800 */
[----:B------:R-:W2:Y:S04]  /*14460*/  LDL.LU R13, [R1+0x114] ;  /* 0x00011400010d7983 */ /* 0x000ea80000300800 */
[----:B------:R-:W3:Y:S01]  /*14470*/  LDL.LU R14, [R1+0x118] ;  /* 0x00011800010e7983 */ /* 0x000ee20000300800 */
[----:B----4-:R-:W-:-:S03]  /*14480*/  IMAD.MOV.U32 R15, RZ, RZ, R28 ;  /* 0x000000ffff0f7224 */ /* 0x010fc600078e001c */
[----:B------:R-:W4:Y:S04]  /*14490*/  LDL.LU R28, [R1+0x1610] ;  /* 0x00161000011c7983 */ /* 0x000f280000300800 */
[----:B---3--:R-:W-:Y:S04]  /*144a0*/  STL.64 [R1+0x1540], R14 ;  /* 0x0015400e01007387 */ /* 0x008fe80000100a00 */
[----:B--2---:R0:W-:Y:S04]  /*144b0*/  STL.64 [R1+0x1538], R12 ;  /* 0x0015380c01007387 */ /* 0x0041e80000100a00 */
        /* <DEDUP_REMOVED lines=30> */
[----:B------:R-:W2:Y:S04]  /*146a0*/  LDL.LU R4, [R1+0x1c0] ;  /* 0x0001c00001047983 */ /* 0x000ea80000300800 */
[----:B------:R-:W4:Y:S04]  /*146b0*/  LDL.LU R5, [R1+0x1c4] ;  /* 0x0001c40001057983 */ /* 0x000f280000300800 */
[----:B------:R-:W4:Y:S04]  /*146c0*/  LDL.LU R6, [R1+0x1c8] ;  /* 0x0001c80001067983 */ /* 0x000f280000300800 */
[----:B------:R-:W4:Y:S04]  /*146d0*/  LDL.LU R7, [R1+0x1cc] ;  /* 0x0001cc0001077983 */ /* 0x000f280000300800 */
[----:B------:R-:W4:Y:S04]  /*146e0*/  LDL.LU R16, [R1+0x1f0] ;  /* 0x0001f00001107983 */ /* 0x000f280000300800 */
[----:B------:R-:W4:Y:S04]  /*146f0*/  LDL.LU R17, [R1+0x1f4] ;  /* 0x0001f40001117983 */ /* 0x000f280000300800 */
[----:B------:R-:W5:Y:S04]  /*14700*/  LDL.LU R18, [R1+0x1f8] ;  /* 0x0001f80001127983 */ /* 0x000f680000300800 */
[----:B------:R-:W5:Y:S04]  /*14710*/  LDL.LU R19, [R1+0x1fc] ;  /* 0x0001fc0001137983 */ /* 0x000f680000300800 */
[----:B------:R-:W5:Y:S04]  /*14720*/  LDL.LU R20, [R1+0x200] ;  /* 0x0002000001147983 */ /* 0x000f680000300800 */
[----:B------:R-:W5:Y:S04]  /*14730*/  LDL.LU R21, [R1+0x204] ;  /* 0x0002040001157983 */ /* 0x000f680000300800 */
[----:B------:R-:W5:Y:S04]  /*14740*/  LDL.LU R22, [R1+0x208] ;  /* 0x0002080001167983 */ /* 0x000f680000300800 */
[----:B------:R-:W5:Y:S04]  /*14750*/  LDL.LU R23, [R1+0x20c] ;  /* 0x00020c0001177983 */ /* 0x000f680000300800 */
        /* <DEDUP_REMOVED lines=16> */
[----:B0-----:R-:W2:Y:S01]  /*14860*/  LDL.LU R12, [R1+0x1a0] ;  /* 0x0001a000010c7983 */ /* 0x001ea20000300800 */
[----:B----4-:R-:W-:-:S03]  /*14870*/  IMAD.MOV.U32 R13, RZ, RZ, R28 ;  /* 0x000000ffff0d7224 */ /* 0x010fc600078e001c */
[----:B------:R-:W3:Y:S04]  /*14880*/  LDL.LU R28, [R1+0x1600] ;  /* 0x00160000011c7983 */ /* 0x000ee80000300800 */
[----:B------:R-:W4:Y:S04]  /*14890*/  LDL.LU R14, [R1+0x1a8] ;  /* 0x0001a800010e7983 */ /* 0x000f280000300800 */
[----:B------:R-:W4:Y:S04]  /*148a0*/  LDL.LU R15, [R1+0x1ac] ;  /* 0x0001ac00010f7983 */ /* 0x000f280000300800 */
[----:B----4-:R3:W-:Y:S04]  /*148b0*/  STL.64 [R1+0x15c0], R14 ;  /* 0x0015c00e01007387 */ /* 0x0107e80000100a00 */
[----:B--2---:R0:W-:Y:S01]  /*148c0*/  STL.64 [R1+0x15b8], R12 ;  /* 0x0015b80c01007387 */ /* 0x0041e20000100a00 */
[----:B---3--:R-:W-:-:S03]  /*148d0*/  IMAD.MOV.U32 R14, RZ, RZ, R28 ;  /* 0x000000ffff0e7224 */ /* 0x008fc600078e001c */
[----:B0-----:R-:W2:Y:S04]  /*148e0*/  LDL.LU R12, [R1+0x1b0] ;  /* 0x0001b000010c7983 */ /* 0x001ea80000300800 */
[----:B------:R-:W2:Y:S04]  /*148f0*/  LDL.LU R13, [R1+0x1b4] ;  /* 0x0001b400010d7983 */ /* 0x000ea80000300800 */
[----:B------:R-:W3:Y:S01]  /*14900*/  LDL.LU R28, [R1+0x15fc] ;  /* 0x0015fc00011c7983 */ /* 0x000ee20000300800 */
[----:B-----5:R-:W-:-:S03]  /*14910*/  F2FP.F16.E5M2.UNPACK_B R3, R3 ;  /* 0x00000003ff03723e */ /* 0x020fc600020004ff */
[----:B------:R-:W2:Y:S04]  /*14920*/  LDL.LU R15, [R1+0x1bc] ;  /* 0x0001bc00010f7983 */ /* 0x000ea80000300800 */
[----:B------:R-:W4:Y:S04]  /*14930*/  LDL.LU R8, [R1+0x10] ;  /* 0x0000100001087983 */ /* 0x000f280000300800 */
[----:B------:R-:W4:Y:S04]  /*14940*/  LDL.LU R9, [R1+0x14] ;  /* 0x0000140001097983 */ /* 0x000f280000300800 */
[----:B------:R-:W4:Y:S01]  /*14950*/  LDL.LU R10, [R1+0x18] ;  /* 0x00001800010a7983 */ /* 0x000f220000300800 */
[----:B------:R-:W-:-:S03]  /*14960*/  IMAD.MOV.U32 R11, RZ, RZ, R29 ;  /* 0x000000ffff0b7224 */ /* 0x000fc600078e001d */
[----:B------:R-:W5:Y:S01]  /*14970*/  LDL.LU R29, [R1+0x15f8] ;  /* 0x0015f800011d7983 */ /* 0x000f620000300800 */
[----:B---3--:R-:W-:-:S07]  /*14980*/  F2FP.F16.E5M2.UNPACK_B R2, R28 ;  /* 0x0000001cff02723e */ /* 0x008fce00020004ff */
[----:B------:R-:W-:Y:S01]  /*14990*/  HMMA.16816.F32 R20, R24, R2, R20 ;  /* 0x000000021814723c */ /* 0x000fe20000001814 */
[----:B------:R0:W-:Y:S04]  /*149a0*/  STL [R1+0x14d0], R28 ;  /* 0x0014d01c01007387 */ /* 0x0001e80000100800 */
[----:B0-----:R-:W3:-:S14]  /*149b0*/  LDL R28, [R1+0x12c] ;  /* 0x00012c00011c7983 */ /* 0x001edc0000100800 */
        /* <DEDUP_REMOVED lines=22> */
[----:B------:R-:W2:Y:S02]  /*14b20*/  LDL R3, [R1+0x128] ;  /* 0x0001280001037983 */ /* 0x000ea40000100800 */
[----:B--2---:R-:W-:-:S02]  /*14b30*/  F2FP.F16.E5M2.UNPACK_B R2, R3 ;  /* 0x00000003ff02723e */ /* 0x004fc400020004ff */
[----:B---3--:R-:W-:-:S07]  /*14b40*/  F2FP.F16.E5M2.UNPACK_B R3, R28 ;  /* 0x0000001cff03723e */ /* 0x008fce00020004ff */
[----:B------:R-:W-:-:S15]  /*14b50*/  HMMA.16816.F32 R12, R24, R2, R12 ;  /* 0x00000002180c723c */ /* 0x000fde000000180c */
[----:B------:R-:W-:-:S04]  /*14b60*/  NOP ;  /* 0x0000000000007918 */ /* 0x000fc80000000000 */
[----:B------:R-:W-:Y:S04]  /*14b70*/  STL.64 [R1+0x40], R12 ;  /* 0x0000400c01007387 */ /* 0x000fe80000100a00 */
[----:B------:R0:W-:Y:S01]  /*14b80*/  STL [R1+0x48], R14 ;  /* 0x0000480e01007387 */ /* 0x0001e20000100800 */
[----:B------:R-:W-:-:S03]  /*14b90*/  IMAD.MOV.U32 R28, RZ, RZ, R15 ;  /* 0x000000ffff1c7224 */ /* 0x000fc600078e000f */
[----:B0-----:R-:W2:Y:S04]  /*14ba0*/  LDL.LU.64 R14, [R1+0x15b0] ;  /* 0x0015b000010e7983 */ /* 0x001ea80000300a00 */
[----:B------:R-:W2:Y:S04]  /*14bb0*/  LDL.LU.64 R12, [R1+0x15a8] ;  /* 0x0015a800010c7983 */ /* 0x000ea80000300a00 */
[----:B------:R0:W-:Y:S04]  /*14bc0*/  STL [R1+0x14d4], R28 ;  /* 0x0014d41c01007387 */ /* 0x0001e80000100800 */
[----:B0-----:R-:W3:Y:S01]  /*14bd0*/  LDL R28, [R1+0xfc] ;  /* 0x0000fc00011c7983 */ /* 0x001ee20000100800 */
        /* <DEDUP_REMOVED lines=46> */
[----:B------:R-:W3:Y:S02]  /*14ec0*/  LDL R3, [R1+0xd8] ;  /* 0x0000d80001037983 */ /* 0x000ee40000100800 */
[----:B---3--:R-:W-:-:S02]  /*14ed0*/  F2FP.F16.E5M2.UNPACK_B R2, R3 ;  /* 0x00000003ff02723e */ /* 0x008fc400020004ff */
        /* <DEDUP_REMOVED lines=22> */
[----:B------:R0:W-:Y:S01]  /*15040*/  STL [R1+0x268], R14 ;  /* 0x0002680e01007387 */ /* 0x0001e20000100800 */
[----:B------:R-:W-:-:S03]  /*15050*/  IMAD.MOV.U32 R0, RZ, RZ, R15 ;  /* 0x000000ffff007224 */ /* 0x000fc600078e000f */
[----:B0-----:R-:W2:Y:S04]  /*15060*/  LDL.LU.64 R14, [R1+0x1500] ;  /* 0x00150000010e7983 */ /* 0x001ea80000300a00 */
[----:B------:R-:W3:Y:S04]  /*15070*/  LDL.LU.64 R12, [R1+0x14f8] ;  /* 0x0014f800010c7983 */ /* 0x000ee80000300a00 */
[----:B------:R-:W2:Y:S01]  /*15080*/  LDL R3, [R1+0xac] ;  /* 0x0000ac0001037983 */ /* 0x000ea20000100800 */
[----:B-----5:R-:W-:-:S03]  /*15090*/  F2FP.F16.E5M2.UNPACK_B R2, R29 ;  /* 0x0000001dff02723e */ /* 0x020fc600020004ff */
[----:B------:R-:W-:Y:S01]  /*150a0*/  STL [R1+0x1388], R0 ;  /* 0x0013880001007387 */ /* 0x000fe20000100800 */
[----:B--2---:R-:W-:-:S07]  /*150b0*/  F2FP.F16.E5M2.UNPACK_B R3, R3 ;  /* 0x00000003ff03723e */ /* 0x004fce00020004ff */
[----:B----4-:R-:W-:Y:S01]  /*150c0*/  HMMA.16816.F32 R24, R24, R2, R8 ;  /* 0x000000021818723c */ /* 0x010fe20000001808 */
[----:B------:R-:W2:Y:S04]  /*150d0*/  LDL.LU.64 R10, [R1+0x14f0] ;  /* 0x0014f000010a7983 */ /* 0x000ea80000300a00 */
[----:B------:R-:W2:-:S14]  /*150e0*/  LDL.LU.64 R8, [R1+0x14e8] ;  /* 0x0014e80001087983 */ /* 0x000e9c0000300a00 */
[----:B------:R0:W-:Y:S04]  /*150f0*/  STL.64 [R1+0x10], R24 ;  /* 0x0000101801007387 */ /* 0x0001e80000100a00 */
[----:B------:R1:W-:Y:S04]  /*15100*/  STL.64 [R1+0x18], R26 ;  /* 0x0000181a01007387 */ /* 0x0003e80000100a00 */
[----:B0-----:R-:W4:Y:S04]  /*15110*/  LDL.LU R24, [R1] ;  /* 0x0000000001187983 */ /* 0x001f280000300800 */
[----:B------:R-:W4:Y:S04]  /*15120*/  LDL.LU R25, [R1+0x4] ;  /* 0x0000040001197983 */ /* 0x000f280000300800 */
[----:B-1----:R-:W4:Y:S04]  /*15130*/  LDL.LU R26, [R1+0x8] ;  /* 0x00000800011a7983 */ /* 0x002f280000300800 */
[----:B------:R-:W4:Y:S02]  /*15140*/  LDL.LU R27, [R1+0xc] ;  /* 0x00000c00011b7983 */ /* 0x000f240000300800 */
[----:B----4-:R-:W-:Y:S02]  /*15150*/  HMMA.16816.F32 R24, R20, R2, R24 ;  /* 0x000000021418723c */ /* 0x010fe40000001818 */
[----:B------:R-:W4:Y:S04]  /*15160*/  LDL.LU R20, [R1+0x1e8] ;  /* 0x0001e80001147983 */ /* 0x000f280000300800 */
[----:B------:R-:W5:-:S13]  /*15170*/  LDL.LU R21, [R1+0x1ec] ;  /* 0x0001ec0001157983 */ /* 0x000f5a0000300800 */
[----:B------:R-:W-:Y:S04]  /*15180*/  STL.64 [R1], R24 ;  /* 0x0000001801007387 */ /* 0x000fe80000100a00 */
[----:B------:R2:W-:Y:S04]  /*15190*/  STL.64 [R1+0x8], R26 ;  /* 0x0000081a01007387 */ /* 0x0005e80000100a00 */
[----:B------:R-:W4:Y:S04]  /*151a0*/  LDL.LU R22, [R1+0x198] ;  /* 0x0001980001167983 */ /* 0x000f280000300800 */
[----:B------:R-:W4:Y:S01]  /*151b0*/  LDL.LU R23, [R1+0x19c] ;  /* 0x00019c0001177983 */ /* 0x000f220000300800 */
[----:B--2---:R-:W-:Y:S03]  /*151c0*/  HMMA.16816.F32 R24, R16, R2, R8 ;  /* 0x000000021018723c */ /* 0x004fe60000001808 */
[----:B------:R-:W2:Y:S04]  /*151d0*/  LDL.LU R16, [R1+0x414] ;  /* 0x0004140001107983 */ /* 0x000ea80000300800 */
[----:B------:R-:W2:Y:S04]  /*151e0*/  LDL.LU R17, [R1+0x410] ;  /* 0x0004100001117983 */ /* 0x000ea80000300800 */
[----:B------:R-:W2:Y:S04]  /*151f0*/  LDL.LU R18, [R1+0x1d8] ;  /* 0x0001d80001127983 */ /* 0x000ea80000300800 */
[----:B------:R-:W2:Y:S01]  /*15200*/  LDL.LU R19, [R1+0x1dc] ;  /* 0x0001dc0001137983 */ /* 0x000ea20000300800 */
[----:B---3--:R-:W-:-:S02]  /*15210*/  IMAD.MOV.U32 R8, RZ, RZ, R12 ;  /* 0x000000ffff087224 */ /* 0x008fc400078e000c */
[----:B------:R-:W-:Y:S01]  /*15220*/  IMAD.MOV.U32 R9, RZ, RZ, R13 ;  /* 0x000000ffff097224 */ /* 0x000fe200078e000d */
[----:B------:R-:W3:Y:S04]  /*15230*/  LDL.LU R12, [R1+0x14e4] ;  /* 0x0014e400010c7983 */ /* 0x000ee80000300800 */
[----:B------:R-:W3:Y:S01]  /*15240*/  LDL.LU R13, [R1+0x14e0] ;  /* 0x0014e000010d7983 */ /* 0x000ee20000300800 */
[----:B------:R-:W-:Y:S02]  /*15250*/  IMAD.MOV.U32 R10, RZ, RZ, R14 ;  /* 0x000000ffff0a7224 */ /* 0x000fe400078e000e */
[----:B------:R-:W-:Y:S01]  /*15260*/  IMAD.MOV.U32 R11, RZ, RZ, R15 ;  /* 0x000000ffff0b7224 */ /* 0x000fe200078e000f */
[----:B------:R-:W3:Y:S04]  /*15270*/  LDL.LU R14, [R1+0x14dc] ;  /* 0x0014dc00010e7983 */ /* 0x000ee80000300800 */
[----:B------:R-:W3:Y:S04]  /*15280*/  LDL.LU R15, [R1+0x14d8] ;  /* 0x0014d800010f7983 */ /* 0x000ee80000300800 */
[----:B------:R-:W-:Y:S04]  /*15290*/  STL.64 [R1+0x1398], R26 ;  /* 0x0013981a01007387 */ /* 0x000fe80000100a00 */
[----:B------:R0:W-:Y:S04]  /*152a0*/  STL.64 [R1+0x1390], R24 ;  /* 0x0013901801007387 */ /* 0x0001e80000100a00 */
[----:B0-----:R-:W2:Y:S04]  /*152b0*/  LDL.LU R24, [R1+0x80] ;  /* 0x0000800001187983 */ /* 0x001ea80000300800 */
[----:B------:R-:W2:Y:S04]  /*152c0*/  LDL.LU R25, [R1+0x84] ;  /* 0x0000840001197983 */ /* 0x000ea80000300800 */
[----:B------:R-:W2:Y:S04]  /*152d0*/  LDL.LU R26, [R1+0x88] ;  /* 0x00008800011a7983 */ /* 0x000ea80000300800 */
[----:B------:R-:W2:Y:S01]  /*152e0*/  LDL.LU R27, [R1+0x8c] ;  /* 0x00008c00011b7983 */ /* 0x000ea20000300800 */
[----:B---3--:R-:W-:-:S15]  /*152f0*/  HMMA.16816.F32 R4, R4, R2, R12 ;  /* 0x000000020404723c */ /* 0x008fde000000180c */
[----:B------:R-:W-:-:S04]  /*15300*/  NOP ;  /* 0x0000000000007918 */ /* 0x000fc80000000000 */
[----:B------:R-:W-:Y:S04]  /*15310*/  STL.64 [R1+0x1a0], R4 ;  /* 0x0001a00401007387 */ /* 0x000fe80000100a00 */
[----:B------:R0:W-:Y:S04]  /*15320*/  STL [R1+0x1a8], R6 ;  /* 0x0001a80601007387 */ /* 0x0001e80000100800 */
[----:B------:R-:W3:Y:S04]  /*15330*/  LDL.LU R14, [R1+0x41c] ;  /* 0x00041c00010e7983 */ /* 0x000ee80000300800 */
[----:B------:R-:W3:Y:S01]  /*15340*/  LDL.LU R15, [R1+0x418] ;  /* 0x00041800010f7983 */ /* 0x000ee20000300800 */
[----:B----4-:R-:W-:-:S02]  /*15350*/  F2FP.F16.E5M2.UNPACK_B R20, R20.H1 ;  /* 0x00000014ff14723e */ /* 0x010fc400030004ff */
[----:B-----5:R-:W-:Y:S01]  /*15360*/  F2FP.F16.E5M2.UNPACK_B R21, R21.H1 ;  /* 0x00000015ff15723e */ /* 0x020fe200030004ff */
[----:B------:R-:W-:Y:S01]  /*15370*/  IMAD.MOV.U32 R0, RZ, RZ, R7 ;  /* 0x000000ffff007224 */ /* 0x000fe200078e0007 */
[----:B--2---:R-:W-:Y:S02]  /*15380*/  F2FP.F16.E5M2.UNPACK_B R18, R18.H1 ;  /* 0x00000012ff12723e */ /* 0x004fe400030004ff */
[----:B------:R-:W-:Y:S02]  /*15390*/  F2FP.F16.E5M2.UNPACK_B R19, R19.H1 ;  /* 0x00000013ff13723e */ /* 0x000fe400030004ff */
[----:B------:R-:W-:Y:S01]  /*153a0*/  STL [R1+0x13f0], R0 ;  /* 0x0013f00001007387 */ /* 0x000fe20000100800 */
[----:B---3--:R-:W-:Y:S02]  /*153b0*/  F2FP.F16.E5M2.UNPACK_B R12, R14 ;  /* 0x0000000eff0c723e */ /* 0x008fe400020004ff */
[----:B------:R-:W-:Y:S02]  /*153c0*/  F2FP.F16.E5M2.UNPACK_B R13, R15 ;  /* 0x0000000fff0d723e */ /* 0x000fe400020004ff */
[----:B------:R-:W-:-:S02]  /*153d0*/  F2FP.F16.E5M2.UNPACK_B R14, R16 ;  /* 0x00000010ff0e723e */ /* 0x000fc400020004ff */
[----:B------:R-:W-:-:S07]  /*153e0*/  F2FP.F16.E5M2.UNPACK_B R15, R17 ;  /* 0x00000011ff0f723e */ /* 0x000fce00020004ff */
[----:B0-----:R-:W-:-:S15]  /*153f0*/  HMMA.16816.F32 R4, R12, R20, R24 ;  /* 0x000000140c04723c */ /* 0x001fde0000001818 */
[----:B------:R-:W-:-:S04]  /*15400*/  NOP ;  /* 0x0000000000007918 */ /* 0x000fc80000000000 */
[----:B------:R-:W-:Y:S04]  /*15410*/  STL.64 [R1+0x1f0], R4 ;  /* 0x0001f00401007387 */ /* 0x000fe80000100a00 */
[----:B------:R0:W-:Y:S02]  /*15420*/  STL.64 [R1+0x1f8], R6 ;  /* 0x0001f80601007387 */ /* 0x0001e40000100a00 */
[----:B0-----:R-:W-:Y:S02]  /*15430*/  HMMA.16816.F32 R4, R12, R18, R8 ;  /* 0x000000120c04723c */ /* 0x001fe40000001808 */
[----:B------:R-:W2:-:S15]  /*15440*/  LDL.LU R11, [R1+0xdc] ;  /* 0x0000dc00010b7983 */ /* 0x000e9e0000300800 */
[----:B------:R-:W-:Y:S02]  /*15450*/  NOP ;  /* 0x0000000000007918 */ /* 0x000fe40000000000 */
[----:B------:R-:W-:Y:S04]  /*15460*/  STL.64 [R1+0x200], R4 ;  /* 0x0002000401007387 */ /* 0x000fe80000100a00 */
[----:B------:R-:W-:Y:S04]  /*15470*/  STL.64 [R1+0x208], R6 ;  /* 0x0002080601007387 */ /* 0x000fe80000100a00 */
[----:B------:R-:W3:Y:S04]  /*15480*/  LDL.LU R17, [R1+0xac] ;  /* 0x0000ac0001117983 */ /* 0x000ee80000300800 */
[----:B------:R-:W-:Y:S04]  /*15490*/  STL.64 [R1+0x1498], R18 ;  /* 0x0014981201007387 */ /* 0x000fe80000100a00 */
[----:B---3--:R0:W-:Y:S04]  /*154a0*/  STL [R1+0x1494], R17 ;  /* 0x0014941101007387 */ /* 0x0081e80000100800 */
[----:B------:R-:W3:Y:S04]  /*154b0*/  LDL.LU R16, [R1+0x30] ;  /* 0x0000300001107983 */ /* 0x000ee80000300800 */
[----:B0-----:R-:W3:Y:S04]  /*154c0*/  LDL.LU R17, [R1+0x34] ;  /* 0x0000340001117983 */ /* 0x001ee80000300800 */
[----:B------:R-:W4:Y:S01]  /*154d0*/  LDL.LU R18, [R1+0x38] ;  /* 0x0000380001127983 */ /* 0x000f220000300800 */
[----:B------:R-:W-:-:S03]  /*154e0*/  IMAD.MOV.U32 R19, RZ, RZ, R28 ;  /* 0x000000ffff137224 */ /* 0x000fc600078e001c */
[----:B------:R-:W5:Y:S04]  /*154f0*/  LDL.LU R28, [R1+0x14d4] ;  /* 0x0014d400011c7983 */ /* 0x000f680000300800 */
[----:B------:R-:W2:Y:S04]  /*15500*/  LDL.LU R6, [R1+0x15c] ;  /* 0x00015c0001067983 */ /* 0x000ea80000300800 */
[----:B------:R-:W2:Y:S04]  /*15510*/  LDL.LU R7, [R1+0x128] ;  /* 0x0001280001077983 */ /* 0x000ea80000300800 */
[----:B------:R-:W2:Y:S04]  /*15520*/  LDL.LU R8, [R1+0x12c] ;  /* 0x00012c0001087983 */ /* 0x000ea80000300800 */
[----:B------:R-:W2:Y:S04]  /*15530*/  LDL.LU R9, [R1+0xf8] ;  /* 0x0000f80001097983 */ /* 0x000ea80000300800 */
[----:B----4-:R-:W-:Y:S04]  /*15540*/  STL.64 [R1+0x14a8], R18 ;  /* 0x0014a81201007387 */ /* 0x010fe80000100a00 */
[----:B---3--:R0:W-:Y:S04]  /*15550*/  STL.64 [R1+0x14a0], R16 ;  /* 0x0014a01001007387 */ /* 0x0081e80000100a00 */
[----:B0-----:R-:W3:Y:S04]  /*15560*/  LDL.LU R16, [R1+0x40] ;  /* 0x0000400001107983 */ /* 0x001ee80000300800 */
[----:B------:R-:W3:Y:S04]  /*15570*/  LDL.LU R17, [R1+0x44] ;  /* 0x0000440001117983 */ /* 0x000ee80000300800 */
[----:B------:R-:W4:Y:S01]  /*15580*/  LDL.LU R18, [R1+0x48] ;  /* 0x0000480001127983 */ /* 0x000f220000300800 */
[----:B-----5:R-:W-:-:S03]  /*15590*/  IMAD.MOV.U32 R19, RZ, RZ, R28 ;  /* 0x000000ffff137224 */ /* 0x020fc600078e001c */
[----:B------:R-:W5:Y:S04]  /*155a0*/  LDL.LU R28, [R1+0x14d0] ;  /* 0x0014d000011c7983 */ /* 0x000f680000300800 */
[----:B----4-:R-:W-:Y:S04]  /*155b0*/  STL.64 [R1+0x14b8], R18 ;  /* 0x0014b81201007387 */ /* 0x010fe80000100a00 */
[----:B---3--:R0:W-:Y:S04]  /*155c0*/  STL.64 [R1+0x14b0], R16 ;  /* 0x0014b01001007387 */ /* 0x0081e80000100a00 */
[----:B0-----:R-:W3:Y:S04]  /*155d0*/  LDL.LU R16, [R1+0x50] ;  /* 0x0000500001107983 */ /* 0x001ee80000300800 */
[----:B------:R-:W3:Y:S04]  /*155e0*/  LDL.LU R17, [R1+0x54] ;  /* 0x0000540001117983 */ /* 0x000ee80000300800 */
[----:B------:R-:W4:Y:S04]  /*155f0*/  LDL.LU R18, [R1+0x58] ;  /* 0x0000580001127983 */ /* 0x000f280000300800 */
[----:B------:R-:W4:Y:S01]  /*15600*/  LDL.LU R19, [R1+0x5c] ;  /* 0x00005c0001137983 */ /* 0x000f220000300800 */
[----:B------:R-:W-:-:S02]  /*15610*/  F2FP.F16.E5M2.UNPACK_B R3, R23.H1 ;  /* 0x00000017ff03723e */ /* 0x000fc400030004ff */
[----:B------:R-:W-:Y:S01]  /*15620*/  F2FP.F16.E5M2.UNPACK_B R2, R22.H1 ;  /* 0x00000016ff02723e */ /* 0x000fe200030004ff */
[----:B----4-:R-:W-:Y:S04]  /*15630*/  STL.64 [R1+0x14c8], R18 ;  /* 0x0014c81201007387 */ /* 0x010fe80000100a00 */
[----:B---3--:R0:W-:Y:S04]  /*15640*/  STL.64 [R1+0x14c0], R16 ;  /* 0x0014c01001007387 */ /* 0x0081e80000100a00 */
[----:B0-----:R-:W3:Y:S04]  /*15650*/  LDL.LU R16, [R1+0x60] ;  /* 0x0000600001107983 */ /* 0x001ee80000300800 */
[----:B------:R-:W3:Y:S04]  /*15660*/  LDL.LU R17, [R1+0x64] ;  /* 0x0000640001117983 */ /* 0x000ee80000300800 */
[----:B------:R-:W3:Y:S04]  /*15670*/  LDL.LU R18, [R1+0x68] ;  /* 0x0000680001127983 */ /* 0x000ee80000300800 */
[----:B------:R-:W3:Y:S04]  /*15680*/  LDL.LU R19, [R1+0x6c] ;  /* 0x00006c0001137983 */ /* 0x000ee80000300800 */
[----:B------:R-:W4:Y:S04]  /*15690*/  LDL.LU R10, [R1+0xfc] ;  /* 0x0000fc00010a7983 */ /* 0x000f280000300800 */
[----:B------:R-:W2:Y:S04]  /*156a0*/  LDL.LU R23, [R1+0xd8] ;  /* 0x0000d80001177983 */ /* 0x000ea80000300800 */
[----:B------:R-:W2:Y:S04]  /*156b0*/  LDL.LU R0, [R1+0x424] ;  /* 0x0004240001007983 */ /* 0x000ea80000300800 */
[----:B------:R-:W2:Y:S04]  /*156c0*/  LDL.LU R24, [R1+0x430] ;  /* 0x0004300001187983 */ /* 0x000ea80000300800 */
[----:B------:R-:W2:Y:S04]  /*156d0*/  LDL.LU R25, [R1+0x42c] ;  /* 0x00042c0001197983 */ /* 0x000ea80000300800 */
[----:B------:R-:W2:Y:S04]  /*156e0*/  LDL.LU R26, [R1+0x438] ;  /* 0x00043800011a7983 */ /* 0x000ea80000300800 */
[----:B------:R-:W2:Y:S01]  /*156f0*/  LDL.LU R27, [R1+0x434] ;  /* 0x00043400011b7983 */ /* 0x000ea20000300800 */
[----:B-----5:R-:W-:Y:S01]  /*15700*/  F2FP.F16.E5M2.UNPACK_B R4, R28.H1 ;  /* 0x0000001cff04723e */ /* 0x020fe200030004ff */
[----:B---3--:R-:W-:Y:S02]  /*15710*/  HMMA.16816.F32 R16, R12, R2, R16 ;  /* 0x000000020c10723c */ /* 0x008fe40000001810 */
[----:B--2---:R-:W-:Y:S04]  /*15720*/  STL.64 [R1+0x1488], R26 ;  /* 0x0014881a01007387 */ /* 0x004fe80000100a00 */
[----:B------:R0:W-:Y:S04]  /*15730*/  STL.64 [R1+0x1480], R24 ;  /* 0x0014801801007387 */ /* 0x0001e80000100a00 */
[----:B0-----:R-:W2:Y:S04]  /*15740*/  LDL.LU R24, [R1+0x20] ;  /* 0x0000200001187983 */ /* 0x001ea80000300800 */
[----:B------:R-:W2:Y:S04]  /*15750*/  LDL.LU R25, [R1+0x24] ;  /* 0x0000240001197983 */ /* 0x000ea80000300800 */
[----:B------:R-:W2:Y:S04]  /*15760*/  LDL.LU R26, [R1+0x28] ;  /* 0x00002800011a7983 */ /* 0x000ea80000300800 */
[----:B------:R-:W2:Y:S01]  /*15770*/  LDL.LU R27, [R1+0x2c] ;  /* 0x00002c00011b7983 */ /* 0x000ea20000300800 */
[----:B------:R-:W-:-:S03]  /*15780*/  IMAD.MOV.U32 R28, RZ, RZ, R18 ;  /* 0x000000ffff1c7224 */ /* 0x000fc600078e0012 */
[----:B------:R0:W-:Y:S01]  /*15790*/  STL.64 [R1+0x1e0], R16 ;  /* 0x0001e01001007387 */ /* 0x0001e20000100a00 */
[----:B------:R-:W-:-:S03]  /*157a0*/  IMAD.MOV.U32 R22, RZ, RZ, R19 ;  /* 0x000000ffff167224 */ /* 0x000fc600078e0013 */
[----:B------:R-:W3:Y:S04]  /*157b0*/  LDL.LU.64 R18, [R1+0x14c8] ;  /* 0x0014c80001127983 */ /* 0x000ee80000300a00 */
[----:B0-----:R-:W3:Y:S01]  /*157c0*/  LDL.LU.64 R16, [R1+0x14c0] ;  /* 0x0014c00001107983 */ /* 0x001ee20000300a00 */
[----:B------:R-:W-:-:S03]  /*157d0*/  F2FP.F16.E5M2.UNPACK_B R5, R6.H1 ;  /* 0x00000006ff05723e */ /* 0x000fc600030004ff */
[----:B------:R0:W-:Y:S04]  /*157e0*/  STL [R1+0x13f8], R22 ;  /* 0x0013f81601007387 */ /* 0x0001e80000100800 */
[----:B0-----:R-:W5:Y:S04]  /*157f0*/  LDL.LU R22, [R1+0x428] ;  /* 0x0004280001167983 */ /* 0x001f680000300800 */
[----:B------:R0:W-:Y:S04]  /*15800*/  STL [R1+0x13f4], R28 ;  /* 0x0013f41c01007387 */ /* 0x0001e80000100800 */
[----:B0-----:R-:W2:Y:S01]  /*15810*/  LDL.LU R28, [R1+0x420] ;  /* 0x00042000011c7983 */ /* 0x001ea20000300800 */
[----:B---3--:R-:W-:-:S15]  /*15820*/  HMMA.16816.F32 R16, R12, R4, R16 ;  /* 0x000000040c10723c */ /* 0x008fde0000001810 */
[----:B------:R-:W-:-:S04]  /*15830*/  NOP ;  /* 0x0000000000007918 */ /* 0x000fc80000000000 */
[----:B------:R-:W-:Y:S04]  /*15840*/  STL.64 [R1+0x1d0], R16 ;  /* 0x0001d01001007387 */ /* 0x000fe80000100a00 */
[----:B------:R0:W-:Y:S04]  /*15850*/  STL.64 [R1+0x1d8], R18 ;  /* 0x0001d81201007387 */ /* 0x0001e80000100a00 */
[----:B0-----:R-:W3:Y:S04]  /*15860*/  LDL.LU.64 R18, [R1+0x14b8] ;  /* 0x0014b80001127983 */ /* 0x001ee80000300a00 */
[----:B------:R-:W3:Y:S01]  /*15870*/  LDL.LU.64 R16, [R1+0x14b0] ;  /* 0x0014b00001107983 */ /* 0x000ee20000300a00 */
[----:B------:R-:W-:-:S02]  /*15880*/  F2FP.F16.E5M2.UNPACK_B R6, R7.H1 ;  /* 0x00000007ff06723e */ /* 0x000fc400030004ff */
[----:B------:R-:W-:-:S07]  /*15890*/  F2FP.F16.E5M2.UNPACK_B R7, R8.H1 ;  /* 0x00000008ff07723e */ /* 0x000fce00030004ff */
[----:B---3--:R-:W-:-:S15]  /*158a0*/  HMMA.16816.F32 R16, R12, R6, R16 ;  /* 0x000000060c10723c */ /* 0x008fde0000001810 */
[----:B------:R-:W-:-:S04]  /*158b0*/  NOP ;  /* 0x0000000000007918 */ /* 0x000fc80000000000 */
[----:B------:R-:W-:Y:S04]  /*158c0*/  STL.64 [R1+0x1b0], R16 ;  /* 0x0001b01001007387 */ /* 0x000fe80000100a00 */
[----:B------:R0:W-:Y:S04]  /*158d0*/  STL.64 [R1+0x1b8], R18 ;  /* 0x0001b81201007387 */ /* 0x0001e80000100a00 */
[----:B0-----:R-:W3:Y:S04]  /*158e0*/  LDL.LU.64 R18, [R1+0x14a8] ;  /* 0x0014a80001127983 */ /* 0x001ee80000300a00 */
[----:B------:R-:W3:Y:S01]  /*158f0*/  LDL.LU.64 R16, [R1+0x14a0] ;  /* 0x0014a00001107983 */ /* 0x000ee20000300a00 */
[----:B------:R-:W-:-:S02]  /*15900*/  F2FP.F16.E5M2.UNPACK_B R8, R9.H1 ;  /* 0x00000009ff08723e */ /* 0x000fc400030004ff */
[----:B----4-:R-:W-:Y:S01]  /*15910*/  F2FP.F16.E5M2.UNPACK_B R9, R10.H1 ;  /* 0x0000000aff09723e */ /* 0x010fe200030004ff */
[----:B------:R-:W-:Y:S04]  /*15920*/  STL.64 [R1+0x1458], R6 ;  /* 0x0014580601007387 */ /* 0x000fe80000100a00 */
[----:B------:R0:W-:Y:S01]  /*15930*/  STL.64 [R1+0x1450], R4 ;  /* 0x0014500401007387 */ /* 0x0001e20000100a00 */
[----:B------:R-:W-:Y:S02]  /*15940*/  F2FP.F16.E5M2.UNPACK_B R10, R23.H1 ;  /* 0x00000017ff0a723e */ /* 0x000fe400030004ff */
[----:B------:R-:W-:Y:S01]  /*15950*/  F2FP.F16.E5M2.UNPACK_B R11, R11.H1 ;  /* 0x0000000bff0b723e */ /* 0x000fe200030004ff */
[----:B0-----:R-:W4:Y:S04]  /*15960*/  LDL.LU R4, [R1+0x10] ;  /* 0x0000100001047983 */ /* 0x001f280000300800 */
[----:B------:R-:W4:Y:S04]  /*15970*/  LDL.LU R5, [R1+0x14] ;  /* 0x0000140001057983 */ /* 0x000f280000300800 */
[----:B------:R-:W4:Y:S04]  /*15980*/  LDL.LU R6, [R1+0x18] ;  /* 0x0000180001067983 */ /* 0x000f280000300800 */
[----:B------:R-:W4:Y:S01]  /*15990*/  LDL.LU R7, [R1+0x1c] ;  /* 0x00001c0001077983 */ /* 0x000f220000300800 */
[C---:B--2---:R-:W-:Y:S08]  /*159a0*/  HMMA.16816.F32 R24, R12.reuse, R10, R24 ;  /* 0x0000000a0c18723c */ /* 0x044ff00000001818 */
[----:B---3--:R-:W-:-:S15]  /*159b0*/  HMMA.16816.F32 R16, R12, R8, R16 ;  /* 0x000000080c10723c */ /* 0x008fde0000001810 */
[----:B------:R-:W-:-:S04]  /*159c0*/  NOP ;  /* 0x0000000000007918 */ /* 0x000fc80000000000 */
[----:B------:R-:W-:Y:S04]  /*159d0*/  STL.64 [R1+0x190], R16 ;  /* 0x0001901001007387 */ /* 0x000fe80000100a00 */
[----:B------:R0:W-:Y:S01]  /*159e0*/  STL [R1+0x198], R18 ;  /* 0x0001981201007387 */ /* 0x0001e20000100800 */
[----:B------:R-:W-:-:S03]  /*159f0*/  IMAD.MOV.U32 R23, RZ, RZ, R19 ;  /* 0x000000ffff177224 */ /* 0x000fc600078e0013 */
[----:B0-----:R-:W2:Y:S04]  /*15a00*/  LDL.LU.64 R18, [R1+0x1498] ;  /* 0x0014980001127983 */ /* 0x001ea80000300a00 */
[----:B------:R-:W3:Y:S01]  /*15a10*/  LDL.LU R17, [R1+0x1494] ;  /* 0x0014940001117983 */ /* 0x000ee20000300800 */
[----:B------:R-:W-:-:S03]  /*15a20*/  F2FP.F16.E5M2.UNPACK_B R16, R29.H1 ;  /* 0x0000001dff10723e */ /* 0x000fc600030004ff */
[----:B------:R-:W2:Y:S04]  /*15a30*/  LDL.LU R29, [R1+0x1490] ;  /* 0x00149000011d7983 */ /* 0x000ea80000300800 */
[----:B------:R-:W-:Y:S04]  /*15a40*/  STL.64 [R1+0x180], R24 ;  /* 0x0001801801007387 */ /* 0x000fe80000100a00 */
[----:B------:R0:W-:Y:S04]  /*15a50*/  STL.64 [R1+0x188], R26 ;  /* 0x0001881a01007387 */ /* 0x0001e80000100a00 */
[----:B0-----:R-:W5:Y:S04]  /*15a60*/  LDL.LU.64 R26, [R1+0x1488] ;  /* 0x00148800011a7983 */ /* 0x001f680000300a00 */
[----:B------:R-:W5:Y:S04]  /*15a70*/  LDL.LU.64 R24, [R1+0x1480] ;  /* 0x0014800001187983 */ /* 0x000f680000300a00 */
[----:B------:R-:W-:Y:S04]  /*15a80*/  STL.64 [R1+0x1438], R10 ;  /* 0x0014380a01007387 */ /* 0x000fe80000100a00 */
[----:B------:R-:W-:Y:S01]  /*15a90*/  STL.64 [R1+0x1430], R8 ;  /* 0x0014300801007387 */ /* 0x000fe20000100a00 */
[----:B---3--:R-:W-:-:S07]  /*15aa0*/  F2FP.F16.E5M2.UNPACK_B R17, R17.H1 ;  /* 0x00000011ff11723e */ /* 0x008fce00030004ff */
[----:B----4-:R-:W-:Y:S01]  /*15ab0*/  HMMA.16816.F32 R4, R12, R16, R4 ;  /* 0x000000100c04723c */ /* 0x010fe20000001804 */
[----:B--2---:R-:W-:Y:S04]  /*15ac0*/  STL.64 [R1+0x1478], R18 ;  /* 0x0014781201007387 */ /* 0x004fe80000100a00 */
[----:B------:R-:W-:Y:S01]  /*15ad0*/  STL.64 [R1+0x1470], R16 ;  /* 0x0014701001007387 */ /* 0x000fe20000100a00 */
[----:B-----5:R-:W-:Y:S02]  /*15ae0*/  IMAD R14, R25, 0x100, R24 ;  /* 0x00000100190e7824 */ /* 0x020fe400078e0218 */
[----:B------:R-:W-:-:S11]  /*15af0*/  IMAD R15, R27, 0x100, R26 ;  /* 0x000001001b0f7824 */ /* 0x000fd600078e021a */
[----:B------:R-:W-:Y:S04]  /*15b00*/  STL.64 [R1+0x130], R4 ;  /* 0x0001300401007387 */ /* 0x000fe80000100a00 */
[----:B------:R-:W-:Y:S04]  /*15b10*/  STL.64 [R1+0x138], R6 ;  /* 0x0001380601007387 */ /* 0x000fe80000100a00 */
[----:B------:R-:W2:Y:S04]  /*15b20*/  LDL.LU R24, [R1+0x250] ;  /* 0x0002500001187983 */ /* 0x000ea80000300800 */
        /* <DEDUP_REMOVED lines=15> */
[----:B------:R-:W-:-:S02]  /*15c20*/  IMAD R13, R0, 0x100, R22 ;  /* 0x00000100000d7824 */ /* 0x000fc400078e0216 */
[----:B------:R-:W-:Y:S01]  /*15c30*/  IMAD R12, R29, 0x100, R28 ;  /* 0x000001001d0c7824 */ /* 0x000fe200078e021c */
[----:B------:R-:W4:Y:S04]  /*15c40*/  LDL.LU R22, [R1+0x440] ;  /* 0x0004400001167983 */ /* 0x000f280000300800 */
[----:B------:R-:W5:Y:S04]  /*15c50*/  LDL.LU R28, [R1+0x448] ;  /* 0x00044800011c7983 */ /* 0x000f680000300800 */
[----:B------:R-:W4:Y:S04]  /*15c60*/  LDL.LU R0, [R1+0x450] ;  /* 0x0004500001007983 */ /* 0x000f280000300800 */
        /* <DEDUP_REMOVED lines=13> */
[----:B------:R-:W2:Y:S04]  /*15d40*/  LDL.LU R8, [R1+0xc0] ;  /* 0x0000c00001087983 */ /* 0x000ea80000300800 */
[----:B------:R-:W2:Y:S04]  /*15d50*/  LDL.LU R9, [R1+0xc4] ;  /* 0x0000c40001097983 */ /* 0x000ea80000300800 */
[----:B------:R-:W2:Y:S04]  /*15d60*/  LDL.LU R10, [R1+0xc8] ;  /* 0x0000c800010a7983 */ /* 0x000ea80000300800 */
[----:B------:R-:W2:Y:S04]  /*15d70*/  LDL.LU R11, [R1+0xcc] ;  /* 0x0000cc00010b7983 */ /* 0x000ea80000300800 */
[----:B--2---:R-:W-:Y:S04]  /*15d80*/  STL.64 [R1+0x1448], R10 ;  /* 0x0014480a01007387 */ /* 0x004fe80000100a00 */
[----:B------:R0:W-:Y:S04]  /*15d90*/  STL.64 [R1+0x1440], R8 ;  /* 0x0014400801007387 */ /* 0x0001e80000100a00 */
[----:B0-----:R-:W2:Y:S04]  /*15da0*/  LDL.LU R8, [R1+0x210] ;  /* 0x0002100001087983 */ /* 0x001ea80000300800 */
        /* <DEDUP_REMOVED lines=17> */
[----:B---3--:R-:W-:Y:S04]  /*15ec0*/  STL.64 [R1+0x13e8], R26 ;  /* 0x0013e81a01007387 */ /* 0x008fe80000100a00 */
[----:B------:R0:W-:Y:S04]  /*15ed0*/  STL.64 [R1+0x13e0], R24 ;  /* 0x0013e01801007387 */ /* 0x0001e80000100a00 */
[----:B0-----:R-:W3:Y:S04]  /*15ee0*/  LDL.LU R24, [R1+0x2f0] ;  /* 0x0002f00001187983 */ /* 0x001ee80000300800 */
[----:B------:R-:W3:Y:S04]  /*15ef0*/  LDL.LU R25, [R1+0x2f4] ;  /* 0x0002f40001197983 */ /* 0x000ee80000300800 */
[----:B------:R-:W2:Y:S04]  /*15f00*/  LDL.LU R26, [R1+0x2f8] ;  /* 0x0002f800011a7983 */ /* 0x000ea80000300800 */
[----:B------:R-:W2:Y:S04]  /*15f10*/  LDL.LU R27, [R1+0x2fc] ;  /* 0x0002fc00011b7983 */ /* 0x000ea80000300800 */
[----:B--2---:R-:W-:Y:S04]  /*15f20*/  STL.64 [R1+0x1408], R26 ;  /* 0x0014081a01007387 */ /* 0x004fe80000100a00 */
[----:B---3--:R0:W-:Y:S04]  /*15f30*/  STL.64 [R1+0x1400], R24 ;  /* 0x0014001801007387 */ /* 0x0081e80000100a00 */
[----:B0-----:R-:W2:Y:S04]  /*15f40*/  LDL.LU R24, [R1] ;  /* 0x0000000001187983 */ /* 0x001ea80000300800 */
[----:B------:R-:W2:Y:S04]  /*15f50*/  LDL.LU R25, [R1+0x4] ;  /* 0x0000040001197983 */ /* 0x000ea80000300800 */
[----:B------:R-:W3:Y:S04]  /*15f60*/  LDL.LU R26, [R1+0x8] ;  /* 0x00000800011a7983 */ /* 0x000ee80000300800 */
[----:B------:R-:W3:Y:S01]  /*15f70*/  LDL.LU R27, [R1+0xc] ;  /* 0x00000c00011b7983 */ /* 0x000ee20000300800 */
[----:B------:R-:W-:-:S02]  /*15f80*/  F2FP.F16.E5M2.UNPACK_B R12, R12 ;  /* 0x0000000cff0c723e */ /* 0x000fc400020004ff */
[----:B------:R-:W-:Y:S02]  /*15f90*/  F2FP.F16.E5M2.UNPACK_B R13, R13 ;  /* 0x0000000dff0d723e */ /* 0x000fe400020004ff */
[----:B------:R-:W-:Y:S02]  /*15fa0*/  F2FP.F16.E5M2.UNPACK_B R14, R14 ;  /* 0x0000000eff0e723e */ /* 0x000fe400020004ff */
[----:B------:R-:W-:Y:S01]  /*15fb0*/  F2FP.F16.E5M2.UNPACK_B R15, R15 ;  /* 0x0000000fff0f723e */ /* 0x000fe200020004ff */
[----:B---3--:R-:W-:Y:S04]  /*15fc0*/  STL.64 [R1+0x1418], R26 ;  /* 0x0014181a01007387 */ /* 0x008fe80000100a00 */
[----:B--2---:R0:W-:Y:S04]  /*15fd0*/  STL.64 [R1+0x1410], R24 ;  /* 0x0014101801007387 */ /* 0x0041e80000100a00 */
[----:B0-----:R-:W2:Y:S04]  /*15fe0*/  LDL.LU R24, [R1+0x90] ;  /* 0x0000900001187983 */ /* 0x001ea80000300800 */
[----:B------:R-:W2:Y:S04]  /*15ff0*/  LDL.LU R25, [R1+0x94] ;  /* 0x0000940001197983 */ /* 0x000ea80000300800 */
[----:B------:R-:W3:Y:S04]  /*16000*/  LDL.LU R26, [R1+0x98] ;  /* 0x00009800011a7983 */ /* 0x000ee80000300800 */
[----:B------:R-:W3:Y:S01]  /*16010*/  LDL.LU R27, [R1+0x9c] ;  /* 0x00009c00011b7983 */ /* 0x000ee20000300800 */
[C---:B------:R-:W-:Y:S03]  /*16020*/  HMMA.16816.F32 R16, R12.reuse, R20, R16 ;  /* 0x000000140c10723c */ /* 0x040fe60000001810 */
[----:B---3--:R-:W-:Y:S04]  /*16030*/  STL.64 [R1+0x1428], R26 ;  /* 0x0014281a01007387 */ /* 0x008fe80000100a00 */
[----:B--2---:R0:W-:Y:S04]  /*16040*/  STL.64 [R1+0x1420], R24 ;  /* 0x0014201801007387 */ /* 0x0041e80000100a00 */
[----:B0-----:R-:W2:Y:S04]  /*16050*/  LDL.LU R24, [R1+0xb0] ;  /* 0x0000b00001187983 */ /* 0x001ea80000300800 */
[----:B------:R-:W2:Y:S04]  /*16060*/  LDL.LU R25, [R1+0xb4] ;  /* 0x0000b40001197983 */ /* 0x000ea80000300800 */
[----:B------:R-:W2:Y:S04]  /*16070*/  LDL.LU R26, [R1+0xb8] ;  /* 0x0000b800011a7983 */ /* 0x000ea80000300800 */
[----:B------:R-:W2:Y:S04]  /*16080*/  LDL.LU R27, [R1+0xbc] ;  /* 0x0000bc00011b7983 */ /* 0x000ea80000300800 */
[----:B------:R-:W-:Y:S04]  /*16090*/  STL.64 [R1+0x170], R16 ;  /* 0x0001701001007387 */ /* 0x000fe80000100a00 */
[----:B------:R0:W-:Y:S04]  /*160a0*/  STL.64 [R1+0x178], R18 ;  /* 0x0001781201007387 */ /* 0x0001e80000100a00 */
[----:B0-----:R-:W3:Y:S01]  /*160b0*/  LDL.LU.64 R18, [R1+0x1478] ;  /* 0x0014780001127983 */ /* 0x001ee20000300a00 */
[C---:B------:R-:W-:Y:S03]  /*160c0*/  HMMA.16816.F32 R4, R12.reuse, R2, R4 ;  /* 0x000000020c04723c */ /* 0x040fe60000001804 */
[----:B------:R-:W2:Y:S05]  /*160d0*/  LDL.LU.64 R16, [R1+0x1470] ;  /* 0x0014700001107983 */ /* 0x000eaa0000300a00 */
[----:B---3--:R-:W-:-:S15]  /*160e0*/  HMMA.16816.F32 R8, R12, R18, R8 ;  /* 0x000000120c08723c */ /* 0x008fde0000001808 */
[----:B------:R-:W-:-:S04]  /*160f0*/  NOP ;  /* 0x0000000000007918 */ /* 0x000fc80000000000 */
[----:B------:R-:W-:Y:S04]  /*16100*/  STL.64 [R1+0x160], R8 ;  /* 0x0001600801007387 */ /* 0x000fe80000100a00 */
[----:B------:R0:W-:Y:S04]  /*16110*/  STL.64 [R1+0x168], R10 ;  /* 0x0001680a01007387 */ /* 0x0001e80000100a00 */
[----:B0-----:R-:W3:Y:S04]  /*16120*/  LDL.LU.64 R10, [R1+0x1468] ;  /* 0x00146800010a7983 */ /* 0x001ee80000300a00 */
[----:B------:R-:W3:Y:S04]  /*16130*/  LDL.LU.64 R8, [R1+0x1460] ;  /* 0x0014600001087983 */ /* 0x000ee80000300a00 */
[----:B------:R-:W-:Y:S04]  /*16140*/  STL.64 [R1+0x150], R4 ;  /* 0x0001500401007387 */ /* 0x000fe80000100a00 */
[----:B------:R0:W-:Y:S04]  /*16150*/  STL.64 [R1+0x158], R6 ;  /* 0x0001580601007387 */ /* 0x0001e80000100a00 */
[----:B0-----:R-:W2:Y:S04]  /*16160*/  LDL.LU.64 R6, [R1+0x1458] ;  /* 0x0014580001067983 */ /* 0x001ea80000300a00 */
        /* <DEDUP_REMOVED lines=25> */
[----:B--2---:R-:W-:Y:S02]  /*16300*/  HMMA.16816.F32 R12, R12, R16, R24 ;  /* 0x000000100c0c723c */ /* 0x004fe40000001818 */
[----:B------:R-:W2:Y:S04]  /*16310*/  LDL.LU.64 R26, [R1+0x1408] ;  /* 0x00140800011a7983 */ /* 0x000ea80000300a00 */
[----:B------:R-:W2:-:S13]  /*16320*/  LDL.LU.64 R24, [R1+0x1400] ;  /* 0x0014000001187983 */ /* 0x000e9a0000300a00 */
[----:B------:R0:W-:Y:S04]  /*16330*/  STL.64 [R1+0x80], R12 ;  /* 0x0000800c01007387 */ /* 0x0001e80000100a00 */
[----:B------:R1:W-:Y:S04]  /*16340*/  STL.64 [R1+0x88], R14 ;  /* 0x0000880e01007387 */ /* 0x0003e80000100a00 */
[----:B0-----:R-:W4:Y:S04]  /*16350*/  LDL.LU R12, [R1+0x43c] ;  /* 0x00043c00010c7983 */ /* 0x001f280000300800 */
[----:B------:R-:W5:Y:S04]  /*16360*/  LDL.LU R13, [R1+0x444] ;  /* 0x00044400010d7983 */ /* 0x000f680000300800 */
[----:B-1----:R-:W3:Y:S04]  /*16370*/  LDL.LU R14, [R1+0x44c] ;  /* 0x00044c00010e7983 */ /* 0x002ee80000300800 */
[----:B------:R-:W2:Y:S01]  /*16380*/  LDL.LU R15, [R1+0x458] ;  /* 0x00045800010f7983 */ /* 0x000ea20000300800 */
[----:B----4-:R-:W-:-:S02]  /*16390*/  IMAD R12, R12, 0x100, R22 ;  /* 0x000001000c0c7824 */ /* 0x010fc400078e0216 */
[----:B-----5:R-:W-:Y:S02]  /*163a0*/  IMAD R13, R13, 0x100, R28 ;  /* 0x000001000d0d7824 */ /* 0x020fe400078e021c */
[----:B---3--:R-:W-:Y:S02]  /*163b0*/  IMAD R14, R14, 0x100, R0 ;  /* 0x000001000e0e7824 */ /* 0x008fe400078e0200 */
[----:B--2---:R-:W-:Y:S01]  /*163c0*/  IMAD R15, R29, 0x100, R15 ;  /* 0x000001001d0f7824 */ /* 0x004fe200078e020f */
[----:B------:R-:W2:Y:S01]  /*163d0*/  LDL.LU R22, [R1+0x13f8] ;  /* 0x0013f80001167983 */ /* 0x000ea20000300800 */
[----:B------:R-:W-:Y:S02]  /*163e0*/  F2FP.F16.E5M2.UNPACK_B R12, R12 ;  /* 0x0000000cff0c723e */ /* 0x000fe400020004ff */
[----:B------:R-:W-:Y:S02]  /*163f0*/  F2FP.F16.E5M2.UNPACK_B R13, R13 ;  /* 0x0000000dff0d723e */ /* 0x000fe400020004ff */
[----:B------:R-:W-:-:S02]  /*16400*/  F2FP.F16.E5M2.UNPACK_B R14, R14 ;  /* 0x0000000eff0e723e */ /* 0x000fc400020004ff */
[----:B------:R-:W-:Y:S01]  /*16410*/  F2FP.F16.E5M2.UNPACK_B R15, R15 ;  /* 0x0000000fff0f723e */ /* 0x000fe200020004ff */
[----:B------:R-:W3:Y:S04]  /*16420*/  LDL.LU R28, [R1+0x13f4] ;  /* 0x0013f400011c7983 */ /* 0x000ee80000300800 */
[----:B------:R-:W4:Y:S02]  /*16430*/  LDL.LU R0, [R1+0x13f0] ;  /* 0x0013f00001007983 */ /* 0x000f240000300800 */
[----:B------:R-:W-:-:S15]  /*16440*/  HMMA.16816.F32 R24, R12, R20, R24 ;  /* 0x000000140c18723c */ /* 0x000fde0000001818 */
[----:B------:R-:W-:-:S04]  /*16450*/  NOP ;  /* 0x0000000000007918 */ /* 0x000fc80000000000 */
[----:B------:R-:W-:Y:S04]  /*16460*/  STL.64 [R1+0xf0], R24 ;  /* 0x0000f01801007387 */ /* 0x000fe80000100a00 */
[----:B------:R0:W-:Y:S04]  /*16470*/  STL.64 [R1+0xf8], R26 ;  /* 0x0000f81a01007387 */ /* 0x0001e80000100a00 */
[----:B0-----:R-:W5:Y:S04]  /*16480*/  LDL.LU.64 R26, [R1+0x13e8] ;  /* 0x0013e800011a7983 */ /* 0x001f680000300a00 */
[----:B------:R-:W5:Y:S02]  /*16490*/  LDL.LU.64 R24, [R1+0x13e0] ;  /* 0x0013e00001187983 */ /* 0x000f640000300a00 */
[----:B-----5:R-:W-:-:S15]  /*164a0*/  HMMA.16816.F32 R24, R12, R18, R24 ;  /* 0x000000120c18723c */ /* 0x020fde0000001818 */
        /* <DEDUP_REMOVED lines=22> */
[----:B------:R-:W5:Y:S04]  /*16610*/  LDL.LU.64 R24, [R1+0x13a0] ;  /* 0x0013a00001187983 */ /* 0x000f680000300a00 */
[----:B------:R-:W-:Y:S04]  /*16620*/  STL.64 [R1+0x1360], R6 ;  /* 0x0013600601007387 */ /* 0x000fe80000100a00 */
[----:B------:R0:W-:Y:S04]  /*16630*/  STL.64 [R1+0x1358], R4 ;  /* 0x0013580401007387 */ /* 0x0001e80000100a00 */
[----:B0-----:R-:W2:Y:S04]  /*16640*/  LDL.LU R4, [R1+0x1c0] ;  /* 0x0001c00001047983 */ /* 0x001ea80000300800 */
[----:B------:R-:W2:Y:S04]  /*16650*/  LDL.LU R5, [R1+0x1c4] ;  /* 0x0001c40001057983 */ /* 0x000ea80000300800 */
[----:B------:R-:W2:Y:S04]  /*16660*/  LDL.LU R6, [R1+0x1c8] ;  /* 0x0001c80001067983 */ /* 0x000ea80000300800 */
[----:B------:R-:W2:Y:S01]  /*16670*/  LDL.LU R7, [R1+0x1cc] ;  /* 0x0001cc0001077983 */ /* 0x000ea20000300800 */
[----:B-----5:R-:W-:-:S15]  /*16680*/  HMMA.16816.F32 R24, R12, R8, R24 ;  /* 0x000000080c18723c */ /* 0x020fde0000001818 */
[----:B------:R-:W-:-:S04]  /*16690*/  NOP ;  /* 0x0000000000007918 */ /* 0x000fc80000000000 */
[----:B------:R-:W-:Y:S04]  /*166a0*/  STL.64 [R1+0xa0], R24 ;  /* 0x0000a01801007387 */ /* 0x000fe80000100a00 */
[----:B------:R0:W-:Y:S04]  /*166b0*/  STL.64 [R1+0xa8], R26 ;  /* 0x0000a81a01007387 */ /* 0x0001e80000100a00 */
[----:B0-----:R-:W5:Y:S04]  /*166c0*/  LDL.LU.64 R26, [R1+0x1398] ;  /* 0x00139800011a7983 */ /* 0x001f680000300a00 */
[----:B------:R-:W5:Y:S01]  /*166d0*/  LDL.LU.64 R24, [R1+0x1390] ;  /* 0x0013900001187983 */ /* 0x000f620000300a00 */
[----:B--2---:R-:W-:Y:S03]  /*166e0*/  HMMA.16816.F32 R4, R12, R10, R4 ;  /* 0x0000000a0c04723c */ /* 0x004fe60000001804 */
[----:B------:R-:W-:Y:S04]  /*166f0*/  STL.64 [R1+0x1340], R10 ;  /* 0x0013400a01007387 */ /* 0x000fe80000100a00 */
[----:B------:R-:W-:-:S12]  /*16700*/  STL.64 [R1+0x1338], R8 ;  /* 0x0013380801007387 */ /* 0x000fd80000100a00 */
[----:B------:R-:W-:Y:S04]  /*16710*/  STL.64 [R1+0x90], R4 ;  /* 0x0000900401007387 */ /* 0x000fe80000100a00 */
[----:B------:R5:W-:Y:S04]  /*16720*/  STL.64 [R1+0x98], R6 ;  /* 0x0000980601007387 */ /* 0x000be80000100a00 */
[----:B------:R-:W-:Y:S04]  /*16730*/  STL.64 [R1+0x1380], R18 ;  /* 0x0013801201007387 */ /* 0x000fe80000100a00 */
[----:B------:R0:W-:Y:S01]  /*16740*/  STL.64 [R1+0x1378], R16 ;  /* 0x0013781001007387 */ /* 0x0001e20000100a00 */
[----:B-----5:R-:W-:Y:S01]  /*16750*/  HMMA.16816.F32 R4, R12, R16, R24 ;  /* 0x000000100c04723c */ /* 0x020fe20000001818 */
[----:B----4-:R-:W-:-:S15]  /*16760*/  IMAD.MOV.U32 R27, RZ, RZ, R0 ;  /* 0x000000ffff1b7224 */ /* 0x010fde00078e0000 */
[----:B------:R-:W-:-:S03]  /*16770*/  NOP ;  /* 0x0000000000007918 */ /* 0x000fc60000000000 */
[----:B------:R1:W-:Y:S04]  /*16780*/  STL.64 [R1+0x70], R4 ;  /* 0x0000700401007387 */ /* 0x0003e80000100a00 */
[----:B------:R2:W-:Y:S04]  /*16790*/  STL.64 [R1+0x78], R6 ;  /* 0x0000780601007387 */ /* 0x0005e80000100a00 */
[----:B------:R-:W4:Y:S04]  /*167a0*/  LDL.LU R24, [R1+0x1a0] ;  /* 0x0001a00001187983 */ /* 0x000f280000300800 */
[----:B------:R-:W4:Y:S04]  /*167b0*/  LDL.LU R25, [R1+0x1a4] ;  /* 0x0001a40001197983 */ /* 0x000f280000300800 */
[----:B------:R-:W5:Y:S04]  /*167c0*/  LDL.LU R26, [R1+0x1a8] ;  /* 0x0001a800011a7983 */ /* 0x000f680000300800 */
[----:B------:R-:W3:Y:S04]  /*167d0*/  LDL.LU R12, [R1+0x45c] ;  /* 0x00045c00010c7983 */ /* 0x000ee80000300800 */
        /* <DEDUP_REMOVED lines=9> */
[----:B0-----:R-:W3:Y:S04]  /*16870*/  LDL.LU R16, [R1+0x310] ;  /* 0x0003100001107983 */ /* 0x001ee80000300800 */
[----:B------:R-:W3:Y:S04]  /*16880*/  LDL.LU R17, [R1+0x314] ;  /* 0x0003140001117983 */ /* 0x000ee80000300800 */
[----:B------:R-:W3:Y:S04]  /*16890*/  LDL.LU R18, [R1+0x318] ;  /* 0x0003180001127983 */ /* 0x000ee80000300800 */
[----:B------:R-:W3:Y:S04]  /*168a0*/  LDL.LU R19, [R1+0x31c] ;  /* 0x00031c0001137983 */ /* 0x000ee80000300800 */
[----:B-1----:R-:W3:Y:S04]  /*168b0*/  LDL.LU R4, [R1+0x2e0] ;  /* 0x0002e00001047983 */ /* 0x002ee80000300800 */
[----:B------:R-:W3:Y:S04]  /*168c0*/  LDL.LU R5, [R1+0x2e4] ;  /* 0x0002e40001057983 */ /* 0x000ee80000300800 */
[----:B--2---:R-:W2:Y:S04]  /*168d0*/  LDL.LU R6, [R1+0x2e8] ;  /* 0x0002e80001067983 */ /* 0x004ea80000300800 */
[----:B------:R-:W2:Y:S04]  /*168e0*/  LDL.LU R7, [R1+0x2ec] ;  /* 0x0002ec0001077983 */ /* 0x000ea80000300800 */
[----:B--2---:R-:W-:Y:S04]  /*168f0*/  STL.64 [R1+0x1370], R6 ;  /* 0x0013700601007387 */ /* 0x004fe80000100a00 */
[----:B---3--:R0:W-:Y:S04]  /*16900*/  STL.64 [R1+0x1368], R4 ;  /* 0x0013680401007387 */ /* 0x0081e80000100a00 */
[----:B0-----:R-:W2:Y:S04]  /*16910*/  LDL.LU R4, [R1+0x300] ;  /* 0x0003000001047983 */ /* 0x001ea80000300800 */
[----:B------:R-:W2:Y:S04]  /*16920*/  LDL.LU R5, [R1+0x304] ;  /* 0x0003040001057983 */ /* 0x000ea80000300800 */
[----:B------:R-:W2:Y:S04]  /*16930*/  LDL.LU R6, [R1+0x308] ;  /* 0x0003080001067983 */ /* 0x000ea80000300800 */
[----:B------:R-:W2:Y:S04]  /*16940*/  LDL.LU R7, [R1+0x30c] ;  /* 0x00030c0001077983 */ /* 0x000ea80000300800 */
[----:B------:R-:W-:Y:S04]  /*16950*/  STL.64 [R1+0x1350], R10 ;  /* 0x0013500a01007387 */ /* 0x000fe80000100a00 */
[----:B------:R0:W-:Y:S04]  /*16960*/  STL.64 [R1+0x1348], R8 ;  /* 0x0013480801007387 */ /* 0x0001e80000100a00 */
[----:B0-----:R-:W3:Y:S04]  /*16970*/  LDL.LU R8, [R1+0x2c0] ;  /* 0x0002c00001087983 */ /* 0x001ee80000300800 */
[----:B------:R-:W3:Y:S04]  /*16980*/  LDL.LU R9, [R1+0x2c4] ;  /* 0x0002c40001097983 */ /* 0x000ee80000300800 */
[----:B------:R-:W3:Y:S04]  /*16990*/  LDL.LU R10, [R1+0x2c8] ;  /* 0x0002c800010a7983 */ /* 0x000ee80000300800 */
[----:B------:R-:W3:Y:S04]  /*169a0*/  LDL.LU R11, [R1+0x2cc] ;  /* 0x0002cc00010b7983 */ /* 0x000ee80000300800 */
[----:B-----5:R0:W-:Y:S04]  /*169b0*/  STL.64 [R1+0x1328], R26 ;  /* 0x0013281a01007387 */ /* 0x0201e80000100a00 */
[----:B0-----:R-:W5:Y:S04]  /*169c0*/  LDL.LU R26, [R1+0x460] ;  /* 0x00046000011a7983 */ /* 0x001f680000300800 */
[----:B------:R-:W2:Y:S01]  /*169d0*/  LDL.LU R27, [R1+0x468] ;  /* 0x00046800011b7983 */ /* 0x000ea20000300800 */
[----:B------:R-:W-:-:S02]  /*169e0*/  IMAD R14, R14, 0x100, R0 ;  /* 0x000001000e0e7824 */ /* 0x000fc400078e0200 */
[----:B------:R-:W-:-:S03]  /*169f0*/  IMAD R15, R29, 0x100, R15 ;  /* 0x000001001d0f7824 */ /* 0x000fc600078e020f */
[----:B------:R-:W-:Y:S02]  /*16a00*/  F2FP.F16.E5M2.UNPACK_B R14, R14 ;  /* 0x0000000eff0e723e */ /* 0x000fe400020004ff */
[----:B------:R-:W-:Y:S01]  /*16a10*/  F2FP.F16.E5M2.UNPACK_B R15, R15 ;  /* 0x0000000fff0f723e */ /* 0x000fe200020004ff */
[----:B----4-:R0:W-:Y:S04]  /*16a20*/  STL.64 [R1+0x1320], R24 ;  /* 0x0013201801007387 */ /* 0x0101e80000100a00 */
[----:B0-----:R-:W4:Y:S04]  /*16a30*/  LDL.LU R24, [R1+0x280] ;  /* 0x0002800001187983 */ /* 0x001f280000300800 */
[----:B------:R-:W4:Y:S01]  /*16a40*/  LDL.LU R25, [R1+0x284] ;  /* 0x0002840001197983 */ /* 0x000f220000300800 */
[----:B-----5:R-:W-:-:S02]  /*16a50*/  IMAD R12, R12, 0x100, R26 ;  /* 0x000001000c0c7824 */ /* 0x020fc400078e021a */
[----:B--2---:R-:W-:Y:S01]  /*16a60*/  IMAD R13, R13, 0x100, R27 ;  /* 0x000001000d0d7824 */ /* 0x004fe200078e021b */
[----:B------:R-:W4:Y:S04]  /*16a70*/  LDL.LU R26, [R1+0x288] ;  /* 0x00028800011a7983 */ /* 0x000f280000300800 */
[----:B------:R-:W4:Y:S04]  /*16a80*/  LDL.LU R27, [R1+0x28c] ;  /* 0x00028c00011b7983 */ /* 0x000f280000300800 */
[----:B------:R-:W2:Y:S01]  /*16a90*/  LDL.LU R0, [R1+0x1388] ;  /* 0x0013880001007983 */ /* 0x000ea20000300800 */
[----:B------:R-:W-:-:S02]  /*16aa0*/  F2FP.F16.E5M2.UNPACK_B R12, R12 ;  /* 0x0000000cff0c723e */ /* 0x000fc400020004ff */
[----:B------:R-:W-:-:S07]  /*16ab0*/  F2FP.F16.E5M2.UNPACK_B R13, R13 ;  /* 0x0000000dff0d723e */ /* 0x000fce00020004ff */
[----:B------:R-:W-:-:S15]  /*16ac0*/  HMMA.16816.F32 R16, R12, R20, R16 ;  /* 0x000000140c10723c */ /* 0x000fde0000001810 */
[----:B------:R-:W-:-:S04]  /*16ad0*/  NOP ;  /* 0x0000000000007918 */ /* 0x000fc80000000000 */
[----:B------:R-:W-:Y:S04]  /*16ae0*/  STL.64 [R1+0x60], R16 ;  /* 0x0000601001007387 */ /* 0x000fe80000100a00 */
[----:B------:R0:W-:Y:S04]  /*16af0*/  STL.64 [R1+0x68], R18 ;  /* 0x0000681201007387 */ /* 0x0001e80000100a00 */
[----:B0-----:R-:W5:Y:S04]  /*16b00*/  LDL.LU.64 R18, [R1+0x1380] ;  /* 0x0013800001127983 */ /* 0x001f680000300a00 */
[----:B------:R-:W2:Y:S04]  /*16b10*/  LDL.LU.64 R16, [R1+0x1378] ;  /* 0x0013780001107983 */ /* 0x000ea80000300a00 */
[----:B------:R-:W2:Y:S04]  /*16b20*/  LDL.LU R20, [R1+0x498] ;  /* 0x0004980001147983 */ /* 0x000ea80000300800 */
[----:B------:R-:W2:Y:S04]  /*16b30*/  LDL.LU R21, [R1+0x494] ;  /* 0x0004940001157983 */ /* 0x000ea80000300800 */
[----:B------:R0:W-:Y:S04]  /*16b40*/  STL.64 [R1+0x1308], R22 ;  /* 0x0013081601007387 */ /* 0x0001e80000100a00 */
[----:B0-----:R-:W2:Y:S04]  /*16b50*/  LDL.LU R22, [R1+0x490] ;  /* 0x0004900001167983 */ /* 0x001ea80000300800 */
[----:B------:R-:W2:Y:S01]  /*16b60*/  LDL.LU R23, [R1+0x48c] ;  /* 0x00048c0001177983 */ /* 0x000ea20000300800 */
[C---:B-----5:R-:W-:Y:S03]  /*16b70*/  HMMA.16816.F32 R4, R12.reuse, R18, R4 ;  /* 0x000000120c04723c */ /* 0x060fe60000001804 */
[----:B--2---:R0:W-:Y:S04]  /*16b80*/  STL.64 [R1+0x1318], R22 ;  /* 0x0013181601007387 */ /* 0x0041e80000100a00 */
[----:B0-----:R-:W2:Y:S04]  /*16b90*/  LDL.LU R22, [R1+0x480] ;  /* 0x0004800001167983 */ /* 0x001ea80000300800 */
[----:B------:R-:W2:Y:S04]  /*16ba0*/  LDL.LU R23, [R1+0x47c] ;  /* 0x00047c0001177983 */ /* 0x000ea80000300800 */
[----:B------:R-:W-:Y:S04]  /*16bb0*/  STL.64 [R1+0x1310], R20 ;  /* 0x0013101401007387 */ /* 0x000fe80000100a00 */
[----:B------:R-:W-:Y:S04]  /*16bc0*/  STL.64 [R1+0x50], R4 ;  /* 0x0000500401007387 */ /* 0x000fe80000100a00 */
[----:B------:R0:W-:Y:S04]  /*16bd0*/  STL.64 [R1+0x58], R6 ;  /* 0x0000580601007387 */ /* 0x0001e80000100a00 */
[----:B0-----:R-:W5:Y:S04]  /*16be0*/  LDL.LU.64 R6, [R1+0x1370] ;  /* 0x0013700001067983 */ /* 0x001f680000300a00 */
[----:B------:R-:W5:Y:S02]  /*16bf0*/  LDL.LU.64 R4, [R1+0x1368] ;  /* 0x0013680001047983 */ /* 0x000f640000300a00 */
[----:B-----5:R-:W-:-:S15]  /*16c00*/  HMMA.16816.F32 R4, R12, R2, R4 ;  /* 0x000000020c04723c */ /* 0x020fde0000001804 */
[----:B------:R-:W-:-:S04]  /*16c10*/  NOP ;  /* 0x0000000000007918 */ /* 0x000fc80000000000 */
[----:B------:R-:W-:Y:S04]  /*16c20*/  STL.64 [R1+0x40], R4 ;  /* 0x0000400401007387 */ /* 0x000fe80000100a00 */
[----:B------:R0:W-:Y:S01]  /*16c30*/  STL [R1+0x48], R6 ;  /* 0x0000480601007387 */ /* 0x0001e20000100800 */
[----:B------:R-:W-:-:S03]  /*16c40*/  IMAD.MOV.U32 R29, RZ, RZ, R7 ;  /* 0x000000ffff1d7224 */ /* 0x000fc600078e0007 */
[----:B0-----:R-:W5:Y:S04]  /*16c50*/  LDL.LU.64 R6, [R1+0x1360] ;  /* 0x0013600001067983 */ /* 0x001f680000300a00 */
[----:B------:R-:W3:Y:S04]  /*16c60*/  LDL.LU.64 R4, [R1+0x1358] ;  /* 0x0013580001047983 */ /* 0x000ee80000300a00 */
[----:B------:R-:W2:Y:S04]  /*16c70*/  LDL.LU R2, [R1+0x488] ;  /* 0x0004880001027983 */ /* 0x000ea80000300800 */
[----:B------:R-:W2:Y:S04]  /*16c80*/  LDL.LU R3, [R1+0x484] ;  /* 0x0004840001037983 */ /* 0x000ea80000300800 */
[----:B------:R-:W-:Y:S01]  /*16c90*/  STL [R1+0x11c8], R29 ;  /* 0x0011c81d01007387 */ /* 0x000fe20000100800 */
[----:B---3--:R-:W-:-:S15]  /*16ca0*/  HMMA.16816.F32 R8, R12, R4, R8 ;  /* 0x000000040c08723c */ /* 0x008fde0000001808 */
[----:B------:R-:W-:-:S04]  /*16cb0*/  NOP ;  /* 0x0000000000007918 */ /* 0x000fc80000000000 */
[----:B------:R-:W-:Y:S04]  /*16cc0*/  STL.64 [R1+0x30], R8 ;  /* 0x0000300801007387 */ /* 0x000fe80000100a00 */
[----:B------:R0:W-:Y:S04]  /*16cd0*/  STL.64 [R1+0x38], R10 ;  /* 0x0000380a01007387 */ /* 0x0001e80000100a00 */
[----:B0-----:R-:W5:Y:S04]  /*16ce0*/  LDL.LU.64 R10, [R1+0x1350] ;  /* 0x00135000010a7983 */ /* 0x001f680000300a00 */
[----:B------:R-:W5:Y:S02]  /*16cf0*/  LDL.LU.64 R8, [R1+0x1348] ;  /* 0x0013480001087983 */ /* 0x000f640000300a00 */
[----:B-----5:R-:W-:Y:S02]  /*16d00*/  HMMA.16816.F32 R4, R12, R6, R8 ;  /* 0x000000060c04723c */ /* 0x020fe40000001808 */
[----:B------:R-:W3:Y:S04]  /*16d10*/  LDL.LU.64 R10, [R1+0x1340] ;  /* 0x00134000010a7983 */ /* 0x000ee80000300a00 */
[----:B------:R-:W4:-:S13]  /*16d20*/  LDL.LU.64 R8, [R1+0x1338] ;  /* 0x0013380001087983 */ /* 0x000f1a0000300a00 */
[----:B------:R0:W-:Y:S04]  /*16d30*/  STL [R1+0x20], R4 ;  /* 0x0000200401007387 */ /* 0x0001e80000100800 */
[----:B------:R1:W-:Y:S01]  /*16d40*/  STL.64 [R1+0x28], R6 ;  /* 0x0000280601007387 */ /* 0x0003e20000100a00 */
[----:B------:R-:W-:-:S03]  /*16d50*/  IMAD.MOV.U32 R29, RZ, RZ, R5 ;  /* 0x000000ffff1d7224 */ /* 0x000fc600078e0005 */
[----:B0-----:R-:W3:Y:S04]  /*16d60*/  LDL.LU R4, [R1+0x260] ;  /* 0x0002600001047983 */ /* 0x001ee80000300800 */
[----:B------:R-:W3:Y:S04]  /*16d70*/  LDL.LU R5, [R1+0x264] ;  /* 0x0002640001057983 */ /* 0x000ee80000300800 */
[----:B-1----:R-:W3:Y:S01]  /*16d80*/  LDL.LU R6, [R1+0x268] ;  /* 0x0002680001067983 */ /* 0x002ee20000300800 */
[----:B------:R-:W-:-:S03]  /*16d90*/  IMAD.MOV.U32 R7, RZ, RZ, R0 ;  /* 0x000000ffff077224 */ /* 0x000fc600078e0000 */
[----:B------:R-:W5:Y:S04]  /*16da0*/  LDL.LU R0, [R1+0x1330] ;  /* 0x0013300001007983 */ /* 0x000f680000300800 */
[----:B------:R-:W-:Y:S01]  /*16db0*/  STL [R1+0x1230], R29 ;  /* 0x0012301d01007387 */ /* 0x000fe20000100800 */
[----:B----4-:R-:W-:-:S15]  /*16dc0*/  HMMA.16816.F32 R24, R12, R8, R24 ;  /* 0x000000080c18723c */ /* 0x010fde0000001818 */
[----:B------:R-:W-:-:S04]  /*16dd0*/  NOP ;  /* 0x0000000000007918 */ /* 0x000fc80000000000 */
[----:B------:R-:W-:Y:S04]  /*16de0*/  STL.64 [R1+0x10], R24 ;  /* 0x0000101801007387 */ /* 0x000fe80000100a00 */
[----:B------:R0:W-:Y:S04]  /*16df0*/  STL.64 [R1+0x18], R26 ;  /* 0x0000181a01007387 */ /* 0x0001e80000100a00 */
[----:B0-----:R-:W4:Y:S04]  /*16e00*/  LDL.LU.64 R26, [R1+0x1328] ;  /* 0x00132800011a7983 */ /* 0x001f280000300a00 */
[----:B------:R-:W4:Y:S01]  /*16e10*/  LDL.LU.64 R24, [R1+0x1320] ;  /* 0x0013200001187983 */ /* 0x000f220000300a00 */
[----:B-----5:R-:W-:Y:S01]  /*16e20*/  LOP3.LUT R0, R0, 0x40, RZ, 0x3c, !PT ;  /* 0x0000004000007812 */ /* 0x020fe200078e3cff */
[C---:B---3--:R-:W-:Y:S04]  /*16e30*/  HMMA.16816.F32 R4, R12.reuse, R10, R4 ;  /* 0x0000000a0c04723c */ /* 0x048fe80000001804 */
[----:B------:R-:W0:Y:S04]  /*16e40*/  LDSM.16.M88.4 R8, [R0+UR4] ;  /* 0x000000040008783b */ /* 0x000e280008000200 */
[----:B----4-:R-:W-:Y:S01]  /*16e50*/  HMMA.16816.F32 R24, R12, R16, R24 ;  /* 0x000000100c18723c */ /* 0x010fe20000001818 */
[----:B--2---:R-:W-:Y:S01]  /*16e60*/  IMAD R12, R23, 0x100, R22 ;  /* 0x00000100170c7824 */ /* 0x004fe200078e0216 */
[----:B------:R-:W2:Y:S04]  /*16e70*/  LDL.LU R16, [R1+0x1f0] ;  /* 0x0001f00001107983 */ /* 0x000ea80000300800 */
[----:B------:R-:W1:Y:S05]  /*16e80*/  LDSM.16.M88.4 R20, [R0+UR4+0x800] ;  /* 0x000800040014783b */ /* 0x000e6a0008000200 */
[----:B------:R0:W-:Y:S04]  /*16e90*/  STL.64 [R1], R4 ;  /* 0x0000000401007387 */ /* 0x0001e80000100a00 */
[----:B------:R3:W-:Y:S04]  /*16ea0*/  STL.64 [R1+0x8], R6 ;  /* 0x0000080601007387 */ /* 0x0007e80000100a00 */
[----:B------:R-:W2:Y:S04]  /*16eb0*/  LDL.LU R17, [R1+0x1f4] ;  /* 0x0001f40001117983 */ /* 0x000ea80000300800 */
[----:B------:R-:W2:Y:S04]  /*16ec0*/  LDL.LU R18, [R1+0x1f8] ;  /* 0x0001f80001127983 */ /* 0x000ea80000300800 */
[----:B------:R-:W2:Y:S01]  /*16ed0*/  LDL.LU R19, [R1+0x1fc] ;  /* 0x0001fc0001137983 */ /* 0x000ea20000300800 */
[----:B0-----:R-:W-:-:S02]  /*16ee0*/  IMAD.MOV.U32 R5, RZ, RZ, R9 ;  /* 0x000000ffff057224 */ /* 0x001fc400078e0009 */
[----:B---3--:R-:W-:Y:S01]  /*16ef0*/  IMAD.MOV.U32 R7, RZ, RZ, R8 ;  /* 0x000000ffff077224 */ /* 0x008fe200078e0008 */
[----:B------:R-:W-:Y:S04]  /*16f00*/  STL [R1+0x114c], R27 ;  /* 0x00114c1b01007387 */ /* 0x000fe80000100800 */
[----:B------:R0:W-:Y:S04]  /*16f10*/  STL.64 [R1+0x350], R8 ;  /* 0x0003500801007387 */ /* 0x0001e80000100a00 */
[----:B------:R3:W-:Y:S04]  /*16f20*/  STL.64 [R1+0x358], R10 ;  /* 0x0003580a01007387 */ /* 0x0007e80000100a00 */
[----:B0-----:R-:W4:Y:S04]  /*16f30*/  LDL.LU R8, [R1+0x200] ;  /* 0x0002000001087983 */ /* 0x001f280000300800 */
[----:B------:R-:W4:Y:S04]  /*16f40*/  LDL.LU R9, [R1+0x204] ;  /* 0x0002040001097983 */ /* 0x000f280000300800 */
[----:B---3--:R-:W4:Y:S04]  /*16f50*/  LDL.LU R10, [R1+0x208] ;  /* 0x00020800010a7983 */ /* 0x008f280000300800 */
[----:B------:R-:W4:Y:S04]  /*16f60*/  LDL.LU R11, [R1+0x20c] ;  /* 0x00020c00010b7983 */ /* 0x000f280000300800 */
[----:B-1----:R-:W-:Y:S04]  /*16f70*/  STL.64 [R1+0x360], R20 ;  /* 0x0003601401007387 */ /* 0x002fe80000100a00 */
[----:B------:R0:W-:Y:S01]  /*16f80*/  STL.64 [R1+0x368], R22 ;  /* 0x0003681601007387 */ /* 0x0001e20000100a00 */
[----:B------:R-:W-:-:S02]  /*16f90*/  IMAD.MOV.U32 R6, RZ, RZ, R20 ;  /* 0x000000ffff067224 */ /* 0x000fc400078e0014 */
[----:B------:R-:W-:Y:S01]  /*16fa0*/  IMAD.MOV.U32 R4, RZ, RZ, R21 ;  /* 0x000000ffff047224 */ /* 0x000fe200078e0015 */
[----:B0-----:R-:W3:Y:S04]  /*16fb0*/  LDL.LU.64 R22, [R1+0x1318] ;  /* 0x0013180001167983 */ /* 0x001ee80000300a00 */
[----:B------:R-:W5:Y:S01]  /*16fc0*/  LDL.LU.64 R20, [R1+0x1310] ;  /* 0x0013100001147983 */ /* 0x000f620000300a00 */
[----:B------:R-:W-:Y:S01]  /*16fd0*/  IMAD R13, R3, 0x100, R2 ;  /* 0x00000100030d7824 */ /* 0x000fe200078e0202 */
[----:B------:R-:W-:-:S04]  /*16fe0*/  F2FP.F16.E5M2.UNPACK_B R12, R12 ;  /* 0x0000000cff0c723e */ /* 0x000fc800020004ff */
[----:B------:R-:W-:Y:S01]  /*16ff0*/  F2FP.F16.E5M2.UNPACK_B R13, R13 ;  /* 0x0000000dff0d723e */ /* 0x000fe200020004ff */
[----:B---3--:R-:W-:Y:S02]  /*17000*/  IMAD R14, R23, 0x100, R22 ;  /* 0x00000100170e7824 */ /* 0x008fe400078e0216 */
[----:B-----5:R-:W-:Y:S02]  /*17010*/  IMAD R15, R21, 0x100, R20 ;  /* 0x00000100150f7824 */ /* 0x020fe400078e0214 */
[----:B------:R-:W0:Y:S01]  /*17020*/  LDSM.16.M88.4 R20, [R0+UR4+0x1000] ;  /* 0x001000040014783b */ /* 0x000e220008000200 */
[----:B------:R-:W-:Y:S02]  /*17030*/  F2FP.F16.E5M2.UNPACK_B R14, R14 ;  /* 0x0000000eff0e723e */ /* 0x000fe400020004ff */
[----:B------:R-:W-:Y:S01]  /*17040*/  F2FP.F16.E5M2.UNPACK_B R15, R15 ;  /* 0x0000000fff0f723e */ /* 0x000fe200020004ff */
[----:B0-----:R-:W-:Y:S01]  /*17050*/  IMAD.MOV.U32 R2, RZ, RZ, R20 ;  /* 0x000000ffff027224 */ /* 0x001fe200078e0014 */
[----:B------:R0:W-:Y:S01]  /*17060*/  STL.64 [R1+0x380], R20 ;  /* 0x0003801401007387 */ /* 0x0001e20000100a00 */
[----:B------:R-:W-:Y:S01]  /*17070*/  IMAD.MOV.U32 R3, RZ, RZ, R21 ;  /* 0x000000ffff037224 */ /* 0x000fe200078e0015 */
[----:B0-----:R-:W-:-:S02]  /*17080*/  F2FP.F16.E5M2.UNPACK_B R20, R7 ;  /* 0x00000007ff14723e */ /* 0x001fc400020004ff */
[----:B------:R-:W-:-:S07]  /*17090*/  F2FP.F16.E5M2.UNPACK_B R21, R5 ;  /* 0x00000005ff15723e */ /* 0x000fce00020004ff */
[----:B--2---:R-:W-:Y:S01]  /*170a0*/  HMMA.16816.F32 R16, R12, R20, R16 ;  /* 0x000000140c10723c */ /* 0x004fe20000001810 */
[----:B------:R0:W-:Y:S04]  /*170b0*/  STL.64 [R1+0x388], R22 ;  /* 0x0003881601007387 */ /* 0x0001e80000100a00 */
[----:B0-----:R-:W2:-:S14]  /*170c0*/  LDL.LU.64 R22, [R1+0x1308] ;  /* 0x0013080001167983 */ /* 0x001e9c0000300a00 */
[----:B------:R-:W-:Y:S01]  /*170d0*/  IMAD.MOV.U32 R27, RZ, RZ, R16 ;  /* 0x000000ffff1b7224 */ /* 0x000fe200078e0010 */
[----:B------:R-:W-:Y:S04]  /*170e0*/  STL [R1+0x1a4], R17 ;  /* 0x0001a41101007387 */ /* 0x000fe80000100800 */
[----:B------:R-:W-:Y:S04]  /*170f0*/  STL.64 [R1+0x1a8], R18 ;  /* 0x0001a81201007387 */ /* 0x000fe80000100a00 */
[----:B------:R-:W0:Y:S04]  /*17100*/  LDSM.16.M88.4 R16, [R0+UR4+0x1800] ;  /* 0x001800040010783b */ /* 0x000e280008000200 */
[----:B------:R-:W-:Y:S04]  /*17110*/  STL.64 [R1+0x1158], R26 ;  /* 0x0011581a01007387 */ /* 0x000fe80000100a00 */
[----:B------:R1:W-:Y:S04]  /*17120*/  STL.64 [R1+0x1150], R24 ;  /* 0x0011501801007387 */ /* 0x0003e80000100a00 */
[----:B-1----:R-:W3:Y:S04]  /*17130*/  LDL.LU R24, [R1+0x1e0] ;  /* 0x0001e00001187983 */ /* 0x002ee80000300800 */
[----:B------:R-:W3:Y:S01]  /*17140*/  LDL.LU R25, [R1+0x1e4] ;  /* 0x0001e40001197983 */ /* 0x000ee20000300800 */
[----:B------:R-:W-:-:S02]  /*17150*/  IMAD.MOV.U32 R26, RZ, RZ, R28 ;  /* 0x000000ffff1a7224 */ /* 0x000fc400078e001c */
[----:B--2---:R-:W-:-:S05]  /*17160*/  IMAD.MOV.U32 R27, RZ, RZ, R22 ;  /* 0x000000ffff1b7224 */ /* 0x004fca00078e0016 */
[----:B------:R-:W-:Y:S04]  /*17170*/  STL.64 [R1+0x1300], R26 ;  /* 0x0013001a01007387 */ /* 0x000fe80000100a00 */
[----:B---3--:R-:W-:Y:S04]  /*17180*/  STL.64 [R1+0x12f8], R24 ;  /* 0x0012f81801007387 */ /* 0x008fe80000100a00 */
[----:B------:R-:W1:Y:S04]  /*17190*/  LDSM.16.M88.4 R24, [R0+UR4+0x2000] ;  /* 0x002000040018783b */ /* 0x000e680008000200 */
[----:B0-----:R-:W-:Y:S04]  /*171a0*/  STL [R1+0x374], R17 ;  /* 0x0003741101007387 */ /* 0x001fe80000100800 */
[----:B------:R0:W-:Y:S02]  /*171b0*/  STL.64 [R1+0x378], R18 ;  /* 0x0003781201007387 */ /* 0x0001e40000100a00 */
[----:B0-----:R-:W-:-:S02]  /*171c0*/  F2FP.F16.E5M2.UNPACK_B R18, R6 ;  /* 0x00000006ff12723e */ /* 0x001fc400020004ff */
[----:B------:R-:W-:-:S07]  /*171d0*/  F2FP.F16.E5M2.UNPACK_B R19, R4 ;  /* 0x00000004ff13723e */ /* 0x000fce00020004ff */
[----:B----4-:R-:W-:Y:S01]  /*171e0*/  HMMA.16816.F32 R8, R12, R18, R8 ;  /* 0x000000120c08723c */ /* 0x010fe20000001808 */
[----:B-1----:R-:W-:Y:S01]  /*171f0*/  STL.64 [R1+0x3b0], R24 ;  /* 0x0003b01801007387 */ /* 0x002fe20000100a00 */
[----:B------:R-:W-:-:S03]  /*17200*/  IMAD.MOV.U32 R6, RZ, RZ, R24 ;  /* 0x000000ffff067224 */ /* 0x000fc600078e0018 */
[----:B------:R-:W-:Y:S01]  /*17210*/  STL.64 [R1+0x3b8], R26 ;  /* 0x0003b81a01007387 */ /* 0x000fe20000100a00 */
[----:B------:R-:W-:-:S03]  /*17220*/  IMAD.MOV.U32 R7, RZ, RZ, R25 ;  /* 0x000000ffff077224 */ /* 0x000fc600078e0019 */
[----:B------:R-:W0:Y:S10]  /*17230*/  LDSM.16.M88.4 R24, [R0+UR4+0x2800] ;  /* 0x002800040018783b */ /* 0x000e340008000200 */
[----:B------:R-:W-:Y:S01]  /*17240*/  IMAD.MOV.U32 R22, RZ, RZ, R11 ;  /* 0x000000ffff167224 */ /* 0x000fe200078e000b */
[----:B------:R1:W-:Y:S04]  /*17250*/  STL.64 [R1+0x1c0], R8 ;  /* 0x0001c00801007387 */ /* 0x0003e80000100a00 */
[----:B------:R-:W-:Y:S04]  /*17260*/  STL [R1+0x1c8], R10 ;  /* 0x0001c80a01007387 */ /* 0x000fe80000100800 */
[----:B------:R-:W-:Y:S04]  /*17270*/  STL [R1+0x1144], R22 ;  /* 0x0011441601007387 */ /* 0x000fe80000100800 */
[----:B0-----:R-:W-:Y:S01]  /*17280*/  STL.64 [R1+0x3a0], R24 ;  /* 0x0003a01801007387 */ /* 0x001fe20000100a00 */
[----:B-1----:R-:W-:-:S03]  /*17290*/  IMAD.MOV.U32 R8, RZ, RZ, R24 ;  /* 0x000000ffff087224 */ /* 0x002fc600078e0018 */
[----:B------:R-:W-:Y:S01]  /*172a0*/  STL.64 [R1+0x3a8], R26 ;  /* 0x0003a81a01007387 */ /* 0x000fe20000100a00 */
[----:B------:R-:W-:-:S03]  /*172b0*/  IMAD.MOV.U32 R9, RZ, RZ, R25 ;  /* 0x000000ffff097224 */ /* 0x000fc600078e0019 */
[----:B------:R-:W0:Y:S04]  /*172c0*/  LDSM.16.M88.4 R24, [R0+UR4+0x3000] ;  /* 0x003000040018783b */ /* 0x000e280008000200 */
[----:B0-----:R-:W-:Y:S04]  /*172d0*/  STL.64 [R1+0x3c0], R24 ;  /* 0x0003c01801007387 */ /* 0x001fe80000100a00 */
[----:B------:R0:W-:Y:S01]  /*172e0*/  STL.64 [R1+0x3c8], R26 ;  /* 0x0003c81a01007387 */ /* 0x0001e20000100a00 */
[----:B------:R-:W-:Y:S02]  /*172f0*/  IMAD.MOV.U32 R10, RZ, RZ, R24 ;  /* 0x000000ffff0a7224 */ /* 0x000fe400078e0018 */
[----:B------:R-:W-:Y:S01]  /*17300*/  IMAD.MOV.U32 R11, RZ, RZ, R25 ;  /* 0x000000ffff0b7224 */ /* 0x000fe200078e0019 */
[----:B0-----:R-:W2:Y:S04]  /*17310*/  LDL.LU.64 R26, [R1+0x1300] ;  /* 0x00130000011a7983 */ /* 0x001ea80000300a00 */
[----:B------:R-:W2:Y:S01]  /*17320*/  LDL.LU.64 R24, [R1+0x12f8] ;  /* 0x0012f80001187983 */ /* 0x000ea20000300a00 */
[----:B------:R-:W-:-:S02]  /*17330*/  F2FP.F16.E5M2.UNPACK_B R2, R2 ;  /* 0x00000002ff02723e */ /* 0x000fc400020004ff */
[----:B------:R-:W-:Y:S01]  /*17340*/  F2FP.F16.E5M2.UNPACK_B R3, R3 ;  /* 0x00000003ff03723e */ /* 0x000fe200020004ff */
[----:B------:R-:W-:Y:S04]  /*17350*/  STL.64 [R1+0x12e0], R10 ;  /* 0x0012e00a01007387 */ /* 0x000fe80000100a00 */
[----:B------:R0:W-:Y:S02]  /*17360*/  STL.64 [R1+0x12d8], R8 ;  /* 0x0012d80801007387 */ /* 0x0001e40000100a00 */
[----:B--2---:R-:W-:-:S15]  /*17370*/  HMMA.16816.F32 R24, R12, R2, R24 ;  /* 0x000000020c18723c */ /* 0x004fde0000001818 */
[----:B------:R-:W-:-:S04]  /*17380*/  NOP ;  /* 0x0000000000007918 */ /* 0x000fc80000000000 */
[----:B------:R-:W-:Y:S04]  /*17390*/  STL.64 [R1+0x1f0], R24 ;  /* 0x0001f01801007387 */ /* 0x000fe80000100a00 */
[----:B------:R-:W-:Y:S04]  /*173a0*/  STL [R1+0x1fc], R27 ;  /* 0x0001fc1b01007387 */ /* 0x000fe80000100800 */
[----:B0-----:R-:W2:Y:S04]  /*173b0*/  LDL.LU R8, [R1+0x1b0] ;  /* 0x0001b00001087983 */ /* 0x001ea80000300800 */
[----:B------:R-:W2:Y:S04]  /*173c0*/  LDL.LU R9, [R1+0x1b4] ;  /* 0x0001b40001097983 */ /* 0x000ea80000300800 */
[----:B------:R-:W3:Y:S04]  /*173d0*/  LDL.LU R10, [R1+0x1b8] ;  /* 0x0001b800010a7983 */ /* 0x000ee80000300800 */
[----:B------:R-:W3:Y:S01]  /*173e0*/  LDL.LU R11, [R1+0x1bc] ;  /* 0x0001bc00010b7983 */ /* 0x000ee20000300800 */
[----:B------:R-:W-:-:S03]  /*173f0*/  IMAD.MOV.U32 R22, RZ, RZ, R26 ;  /* 0x000000ffff167224 */ /* 0x000fc600078e001a */
[----:B------:R-:W0:Y:S01]  /*17400*/  LDSM.16.M88.4 R24, [R0+UR4+0x3800] ;  /* 0x003800040018783b */ /* 0x000e220008000200 */
[----:B------:R-:W-:Y:S02]  /*17410*/  IMAD.MOV.U32 R5, RZ, RZ, R17 ;  /* 0x000000ffff057224 */ /* 0x000fe400078e0011 */
[----:B------:R-:W-:Y:S02]  /*17420*/  IMAD.MOV.U32 R28, RZ, RZ, R16 ;  /* 0x000000ffff1c7224 */ /* 0x000fe400078e0010 */
[----:B0-----:R-:W-:Y:S02]  /*17430*/  IMAD.MOV.U32 R16, RZ, RZ, R24 ;  /* 0x000000ffff107224 */ /* 0x001fe400078e0018 */
[----:B------:R-:W-:Y:S01]  /*17440*/  IMAD.MOV.U32 R17, RZ, RZ, R25 ;  /* 0x000000ffff117224 */ /* 0x000fe200078e0019 */
[----:B---3--:R-:W-:Y:S04]  /*17450*/  STL.64 [R1+0x12f0], R10 ;  /* 0x0012f00a01007387 */ /* 0x008fe80000100a00 */
[----:B--2---:R0:W-:Y:S04]  /*17460*/  STL.64 [R1+0x12e8], R8 ;  /* 0x0012e80801007387 */ /* 0x0041e80000100a00 */
[----:B0-----:R-:W2:Y:S04]  /*17470*/  LDL.LU R8, [R1+0x1d0] ;  /* 0x0001d00001087983 */ /* 0x001ea80000300800 */
[----:B------:R-:W2:Y:S04]  /*17480*/  LDL.LU R9, [R1+0x1d4] ;  /* 0x0001d40001097983 */ /* 0x000ea80000300800 */
[----:B------:R-:W2:Y:S04]  /*17490*/  LDL.LU R10, [R1+0x1d8] ;  /* 0x0001d800010a7983 */ /* 0x000ea80000300800 */
[----:B------:R-:W2:Y:S04]  /*174a0*/  LDL.LU R11, [R1+0x1dc] ;  /* 0x0001dc00010b7983 */ /* 0x000ea80000300800 */
[----:B------:R-:W-:Y:S04]  /*174b0*/  STL [R1+0x1148], R22 ;  /* 0x0011481601007387 */ /* 0x000fe80000100800 */
[----:B------:R-:W-:Y:S04]  /*174c0*/  STL.64 [R1+0x390], R24 ;  /* 0x0003901801007387 */ /* 0x000fe80000100a00 */
[----:B------:R-:W-:Y:S04]  /*174d0*/  STL.64 [R1+0x398], R26 ;  /* 0x0003981a01007387 */ /* 0x000fe80000100a00 */
[----:B------:R-:W-:Y:S04]  /*174e0*/  STL.64 [R1+0x12c0], R18 ;  /* 0x0012c01201007387 */ /* 0x000fe80000100a00 */
[----:B------:R0:W-:Y:S04]  /*174f0*/  STL.64 [R1+0x12b8], R16 ;  /* 0x0012b81001007387 */ /* 0x0001e80000100a00 */
[----:B0-----:R-:W3:Y:S04]  /*17500*/  LDL.LU R16, [R1+0x180] ;  /* 0x0001800001107983 */ /* 0x001ee80000300800 */
[----:B------:R-:W3:Y:S04]  /*17510*/  LDL.LU R17, [R1+0x184] ;  /* 0x0001840001117983 */ /* 0x000ee80000300800 */
[----:B------:R-:W4:Y:S04]  /*17520*/  LDL.LU R18, [R1+0x188] ;  /* 0x0001880001127983 */ /* 0x000f280000300800 */
[----:B------:R-:W4:Y:S01]  /*17530*/  LDL.LU R19, [R1+0x18c] ;  /* 0x00018c0001137983 */ /* 0x000f220000300800 */
[----:B------:R-:W-:-:S02]  /*17540*/  F2FP.F16.E5M2.UNPACK_B R4, R28 ;  /* 0x0000001cff04723e */ /* 0x000fc400020004ff */
[----:B------:R-:W-:-:S07]  /*17550*/  F2FP.F16.E5M2.UNPACK_B R5, R5 ;  /* 0x00000005ff05723e */ /* 0x000fce00020004ff */
[----:B--2---:R-:W-:Y:S01]  /*17560*/  HMMA.16816.F32 R8, R12, R4, R8 ;  /* 0x000000040c08723c */ /* 0x004fe20000001808 */
[----:B----4-:R-:W-:Y:S04]  /*17570*/  STL.64 [R1+0x12d0], R18 ;  /* 0x0012d01201007387 */ /* 0x010fe80000100a00 */
[----:B---3--:R0:W-:Y:S04]  /*17580*/  STL.64 [R1+0x12c8], R16 ;  /* 0x0012c81001007387 */ /* 0x0081e80000100a00 */
[----:B0-----:R-:W2:Y:S04]  /*17590*/  LDL.LU R16, [R1+0x190] ;  /* 0x0001900001107983 */ /* 0x001ea80000300800 */
[----:B------:R-:W2:Y:S04]  /*175a0*/  LDL.LU R17, [R1+0x194] ;  /* 0x0001940001117983 */ /* 0x000ea80000300800 */
[----:B------:R-:W2:Y:S04]  /*175b0*/  LDL.LU R18, [R1+0x198] ;  /* 0x0001980001127983 */ /* 0x000ea80000300800 */
[----:B------:R-:W-:Y:S04]  /*175c0*/  STL [R1+0x1138], R28 ;  /* 0x0011381c01007387 */ /* 0x000fe80000100800 */
[----:B------:R-:W3:Y:S04]  /*175d0*/  LDL.LU R0, [R1+0x4a8] ;  /* 0x0004a80001007983 */ /* 0x000ee80000300800 */
[----:B------:R-:W3:Y:S04]  /*175e0*/  LDL.LU R24, [R1+0x4a4] ;  /* 0x0004a40001187983 */ /* 0x000ee80000300800 */
[----:B------:R-:W4:Y:S04]  /*175f0*/  LDL.LU R25, [R1+0x4b0] ;  /* 0x0004b00001197983 */ /* 0x000f280000300800 */
[----:B------:R-:W4:Y:S04]  /*17600*/  LDL.LU R26, [R1+0x4ac] ;  /* 0x0004ac00011a7983 */ /* 0x000f280000300800 */
[----:B------:R-:W5:Y:S04]  /*17610*/  LDL.LU R27, [R1+0x4b8] ;  /* 0x0004b800011b7983 */ /* 0x000f680000300800 */
[----:B------:R-:W5:Y:S04]  /*17620*/  LDL.LU R29, [R1+0x4b4] ;  /* 0x0004b400011d7983 */ /* 0x000f680000300800 */
[----:B------:R-:W-:Y:S04]  /*17630*/  STL [R1+0x1e0], R8 ;  /* 0x0001e00801007387 */ /* 0x000fe80000100800 */
[----:B------:R0:W-:Y:S01]  /*17640*/  STL.64 [R1+0x1e8], R10 ;  /* 0x0001e80a01007387 */ /* 0x0001e20000100a00 */
[----:B------:R-:W-:-:S03]  /*17650*/  IMAD.MOV.U32 R22, RZ, RZ, R9 ;  /* 0x000000ffff167224 */ /* 0x000fc600078e0009 */
[----:B0-----:R-:W2:Y:S04]  /*17660*/  LDL.LU.64 R10, [R1+0x12f0] ;  /* 0x0012f000010a7983 */ /* 0x001ea80000300a00 */
[----:B------:R-:W2:Y:S01]  /*17670*/  LDL.LU.64 R8, [R1+0x12e8] ;  /* 0x0012e80001087983 */ /* 0x000ea20000300a00 */
[----:B------:R-:W-:Y:S02]  /*17680*/  F2FP.F16.E5M2.UNPACK_B R6, R6 ;  /* 0x00000006ff06723e */ /* 0x000fe400020004ff */
[----:B------:R-:W-:Y:S01]  /*17690*/  F2FP.F16.E5M2.UNPACK_B R7, R7 ;  /* 0x00000007ff07723e */ /* 0x000fe200020004ff */
[----:B------:R0:W-:Y:S01]  /*176a0*/  STL [R1+0x11c0], R22 ;  /* 0x0011c01601007387 */ /* 0x0001e20000100800 */
[----:B------:R-:W-:-:S03]  /*176b0*/  IMAD.MOV.U32 R19, RZ, RZ, R23 ;  /* 0x000000ffff137224 */ /* 0x000fc600078e0017 */
[----:B0-----:R-:W3:Y:S02]  /*176c0*/  LDL.LU R22, [R1+0x49c] ;  /* 0x00049c0001167983 */ /* 0x001ee40000300800 */
[----:B--2---:R-:W-:-:S15]  /*176d0*/  HMMA.16816.F32 R8, R12, R6, R8 ;  /* 0x000000060c08723c */ /* 0x004fde0000001808 */
[----:B------:R-:W-:-:S04]  /*176e0*/  NOP ;  /* 0x0000000000007918 */ /* 0x000fc80000000000 */
[----:B------:R-:W-:Y:S04]  /*176f0*/  STL [R1+0x220], R8 ;  /* 0x0002200801007387 */ /* 0x000fe80000100800 */
[----:B------:R0:W-:Y:S01]  /*17700*/  STL [R1+0x228], R10 ;  /* 0x0002280a01007387 */ /* 0x0001e20000100800 */
[----:B------:R-:W-:Y:S02]  /*17710*/  IMAD.MOV.U32 R23, RZ, RZ, R11 ;  /* 0x000000ffff177224 */ /* 0x000fe400078e000b */
[----:B------:R-:W-:Y:S01]  /*17720*/  IMAD.MOV.U32 R28, RZ, RZ, R9 ;  /* 0x000000ffff1c7224 */ /* 0x000fe200078e0009 */
[----:B0-----:R-:W2:Y:S04]  /*17730*/  LDL.LU.64 R10, [R1+0x12e0] ;  /* 0x0012e000010a7983 */ /* 0x001ea80000300a00 */
[----:B------:R-:W2:Y:S04]  /*17740*/  LDL.LU.64 R8, [R1+0x12d8] ;  /* 0x0012d80001087983 */ /* 0x000ea80000300a00 */
[----:B------:R0:W-:Y:S04]  /*17750*/  STL.64 [R1+0x1290], R6 ;  /* 0x0012900601007387 */ /* 0x0001e80000100a00 */
[----:B0-----:R-:W3:Y:S04]  /*17760*/  LDL.LU R7, [R1+0x4a0] ;  /* 0x0004a00001077983 */ /* 0x001ee80000300800 */
[----:B------:R-:W-:Y:S04]  /*17770*/  STL.64 [R1+0x1288], R4 ;  /* 0x0012880401007387 */ /* 0x000fe80000100a00 */
[----:B------:R-:W-:Y:S04]  /*17780*/  STL [R1+0x1140], R23 ;  /* 0x0011401701007387 */ /* 0x000fe80000100800 */
[----:B------:R-:W-:Y:S01]  /*17790*/  STL [R1+0x113c], R28 ;  /* 0x00113c1c01007387 */ /* 0x000fe20000100800 */
[----:B--2---:R-:W-:-:S02]  /*177a0*/  F2FP.F16.E5M2.UNPACK_B R8, R8 ;  /* 0x00000008ff08723e */ /* 0x004fc400020004ff */
[----:B------:R-:W-:-:S07]  /*177b0*/  F2FP.F16.E5M2.UNPACK_B R9, R9 ;  /* 0x00000009ff09723e */ /* 0x000fce00020004ff */
[----:B------:R-:W-:-:S15]  /*177c0*/  HMMA.16816.F32 R16, R12, R8, R16 ;  /* 0x000000080c10723c */ /* 0x000fde0000001810 */
[----:B------:R-:W-:-:S04]  /*177d0*/  NOP ;  /* 0x0000000000007918 */ /* 0x000fc80000000000 */
[----:B------:R-:W-:Y:S04]  /*177e0*/  STL.64 [R1+0x240], R16 ;  /* 0x0002401001007387 */ /* 0x000fe80000100a00 */
[----:B------:R0:W-:Y:S04]  /*177f0*/  STL.64 [R1+0x248], R18 ;  /* 0x0002481201007387 */ /* 0x0001e80000100a00 */
[----:B0-----:R-:W2:Y:S04]  /*17800*/  LDL.LU.64 R18, [R1+0x12d0] ;  /* 0x0012d00001127983 */ /* 0x001ea80000300a00 */
[----:B------:R-:W2:Y:S01]  /*17810*/  LDL.LU.64 R16, [R1+0x12c8] ;  /* 0x0012c80001107983 */ /* 0x000ea20000300a00 */
[----:B------:R-:W-:-:S02]  /*17820*/  F2FP.F16.E5M2.UNPACK_B R10, R10 ;  /* 0x0000000aff0a723e */ /* 0x000fc400020004ff */
[----:B------:R-:W-:-:S07]  /*17830*/  F2FP.F16.E5M2.UNPACK_B R11, R11 ;  /* 0x0000000bff0b723e */ /* 0x000fce00020004ff */
[----:B--2---:R-:W-:-:S15]  /*17840*/  HMMA.16816.F32 R16, R12, R10, R16 ;  /* 0x0000000a0c10723c */ /* 0x004fde0000001810 */
[----:B------:R-:W-:-:S04]  /*17850*/  NOP ;  /* 0x0000000000007918 */ /* 0x000fc80000000000 */
[----:B------:R-:W-:Y:S01]  /*17860*/  IMAD.MOV.U32 R23, RZ, RZ, R18 ;  /* 0x000000ffff177224 */ /* 0x000fe200078e0012 */
[----:B------:R0:W-:Y:S01]  /*17870*/  STL.64 [R1+0x250], R16 ;  /* 0x0002501001007387 */ /* 0x0001e20000100a00 */
[----:B------:R-:W-:-:S03]  /*17880*/  IMAD.MOV.U32 R28, RZ, RZ, R19 ;  /* 0x000000ffff1c7224 */ /* 0x000fc600078e0013 */
[----:B------:R-:W2:Y:S04]  /*17890*/  LDL.LU.64 R18, [R1+0x12c0] ;  /* 0x0012c00001127983 */ /* 0x000ea80000300a00 */
[----:B0-----:R-:W2:Y:S04]  /*178a0*/  LDL.LU.64 R16, [R1+0x12b8] ;  /* 0x0012b80001107983 */ /* 0x001ea80000300a00 */
[----:B------:R-:W-:Y:S04]  /*178b0*/  STL.64 [R1+0x1270], R10 ;  /* 0x0012700a01007387 */ /* 0x000fe80000100a00 */
[----:B------:R0:W-:Y:S04]  /*178c0*/  STL.64 [R1+0x1268], R8 ;  /* 0x0012680801007387 */ /* 0x0001e80000100a00 */
[----:B0-----:R-:W3:Y:S04]  /*178d0*/  LDL.LU R8, [R1+0x130] ;  /* 0x0001300001087983 */ /* 0x001ee80000300800 */
[----:B------:R-:W3:Y:S04]  /*178e0*/  LDL.LU R9, [R1+0x134] ;  /* 0x0001340001097983 */ /* 0x000ee80000300800 */
[----:B------:R-:W3:Y:S04]  /*178f0*/  LDL.LU R10, [R1+0x138] ;  /* 0x00013800010a7983 */ /* 0x000ee80000300800 */
[----:B------:R-:W3:Y:S04]  /*17900*/  LDL.LU R11, [R1+0x13c] ;  /* 0x00013c00010b7983 */ /* 0x000ee80000300800 */
[----:B------:R-:W-:Y:S01]  /*17910*/  STL [R1+0x11c4], R23 ;  /* 0x0011c41701007387 */ /* 0x000fe20000100800 */
[----:B--2---:R-:W-:-:S02]  /*17920*/  F2FP.F16.E5M2.UNPACK_B R16, R16 ;  /* 0x00000010ff10723e */ /* 0x004fc400020004ff */
[----:B------:R-:W-:-:S07]  /*17930*/  F2FP.F16.E5M2.UNPACK_B R17, R17 ;  /* 0x00000011ff11723e */ /* 0x000fce00020004ff */
[----:B---3--:R-:W-:Y:S01]  /*17940*/  HMMA.16816.F32 R8, R12, R16, R8 ;  /* 0x000000100c08723c */ /* 0x008fe20000001808 */
[----:B------:R-:W-:Y:S04]  /*17950*/  STL.64 [R1+0x12b0], R18 ;  /* 0x0012b01201007387 */ /* 0x000fe80000100a00 */
[----:B------:R-:W-:Y:S01]  /*17960*/  STL.64 [R1+0x12a8], R16 ;  /* 0x0012a81001007387 */ /* 0x000fe20000100a00 */
[----:B------:R-:W-:Y:S02]  /*17970*/  IMAD R13, R24, 0x100, R0 ;  /* 0x00000100180d7824 */ /* 0x000fe400078e0200 */
[----:B----4-:R-:W-:Y:S02]  /*17980*/  IMAD R14, R26, 0x100, R25 ;  /* 0x000001001a0e7824 */ /* 0x010fe400078e0219 */
[----:B-----5:R-:W-:-:S09]  /*17990*/  IMAD R15, R29, 0x100, R27 ;  /* 0x000001001d0f7824 */ /* 0x020fd200078e021b */
        /* <DEDUP_REMOVED lines=24> */
[----:B------:R-:W4:Y:S01]  /*17b20*/  LDL.LU R29, [R1+0x4c4] ;  /* 0x0004c400011d7983 */ /* 0x000f220000300800 */
[----:B------:R-:W-:-:S03]  /*17b30*/  IMAD R12, R22, 0x100, R7 ;  /* 0x00000100160c7824 */ /* 0x000fc600078e0207 */
        /* <DEDUP_REMOVED lines=47> */
[----:B0-----:R-:W2:Y:S04]  /*17e30*/  LDL.LU R24, [R1+0x80] ;  /* 0x0000800001187983 */ /* 0x001ea80000300800 */
        /* <DEDUP_REMOVED lines=65> */
[----:B------:R-:W3:Y:S04]  /*18250*/  LDL.LU R13, [R1+0x4cc] ;  /* 0x0004cc00010d7983 */ /* 0x000ee80000300800 */
[----:B-1----:R-:W3:Y:S04]  /*18260*/  LDL.LU R14, [R1+0x4c8] ;  /* 0x0004c800010e7983 */ /* 0x002ee80000300800 */
[----:B------:R-:W5:Y:S01]  /*18270*/  LDL.LU R15, [R1+0x4d4] ;  /* 0x0004d400010f7983 */ /* 0x000f620000300800 */
[----:B----4-:R-:W-:-:S02]  /*18280*/  IMAD R12, R12, 0x100, R29 ;  /* 0x000001000c0c7824 */ /* 0x010fc400078e021d */
[----:B---3--:R-:W-:Y:S02]  /*18290*/  IMAD R13, R14, 0x100, R13 ;  /* 0x000001000e0d7824 */ /* 0x008fe400078e020d */
[----:B-----5:R-:W-:Y:S02]  /*182a0*/  IMAD R14, R23, 0x100, R15 ;  /* 0x00000100170e7824 */ /* 0x020fe400078e020f */
[----:B------:R-:W-:Y:S01]  /*182b0*/  IMAD R15, R0, 0x100, R22 ;  /* 0x00000100000f7824 */ /* 0x000fe200078e0216 */
[----:B------:R-:W-:Y:S01]  /*182c0*/  F2FP.F16.E5M2.UNPACK_B R12, R12 ;  /* 0x0000000cff0c723e */ /* 0x000fe200020004ff */
[----:B------:R-:W3:Y:S01]  /*182d0*/  LDL.LU R29, [R1+0x1230] ;  /* 0x00123000011d7983 */ /* 0x000ee20000300800 */
[----:B------:R-:W-:Y:S02]  /*182e0*/  F2FP.F16.E5M2.UNPACK_B R13, R13 ;  /* 0x0000000dff0d723e */ /* 0x000fe400020004ff */
[----:B------:R-:W-:Y:S02]  /*182f0*/  F2FP.F16.E5M2.UNPACK_B R14, R14 ;  /* 0x0000000eff0e723e */ /* 0x000fe400020004ff */
        /* <DEDUP_REMOVED lines=33> */
[----:B0-----:R-:W4:Y:S04]  /*18510*/  LDL.LU R4, [R1+0x90] ;  /* 0x0000900001047983 */ /* 0x001f280000300800 */
[----:B------:R-:W4:Y:S04]  /*18520*/  LDL.LU R5, [R1+0x94] ;  /* 0x0000940001057983 */ /* 0x000f280000300800 */
[----:B------:R-:W4:Y:S04]  /*18530*/  LDL.LU R6, [R1+0x98] ;  /* 0x0000980001067983 */ /* 0x000f280000300800 */
[----:B------:R-:W4:Y:S01]  /*18540*/  LDL.LU R7, [R1+0x9c] ;  /* 0x00009c0001077983 */ /* 0x000f220000300800 */
[----:B--2---:R-:W-:-:S15]  /*18550*/  HMMA.16816.F32 R24, R12, R8, R24 ;  /* 0x000000080c18723c */ /* 0x004fde0000001818 */
[----:B------:R-:W-:-:S04]  /*18560*/  NOP ;  /* 0x0000000000007918 */ /* 0x000fc80000000000 */
[----:B------:R-:W-:Y:S04]  /*18570*/  STL.64 [R1+0x100], R24 ;  /* 0x0001001801007387 */ /* 0x000fe80000100a00 */
[----:B------:R0:W-:Y:S04]  /*18580*/  STL.64 [R1+0x108], R26 ;  /* 0x0001081a01007387 */ /* 0x0001e80000100a00 */
[----:B0-----:R-:W2:Y:S04]  /*18590*/  LDL.LU.64 R26, [R1+0x11d8] ;  /* 0x0011d800011a7983 */ /* 0x001ea80000300a00 */
[----:B------:R-:W2:Y:S01]  /*185a0*/  LDL.LU.64 R24, [R1+0x11d0] ;  /* 0x0011d00001187983 */ /* 0x000ea20000300a00 */
[----:B----4-:R-:W-:Y:S03]  /*185b0*/  HMMA.16816.F32 R4, R12, R10, R4 ;  /* 0x0000000a0c04723c */ /* 0x010fe60000001804 */
[----:B------:R-:W-:Y:S04]  /*185c0*/  STL.64 [R1+0x1178], R10 ;  /* 0x0011780a01007387 */ /* 0x000fe80000100a00 */
[----:B------:R3:W-:-:S12]  /*185d0*/  STL.64 [R1+0x1170], R8 ;  /* 0x0011700801007387 */ /* 0x0007d80000100a00 */
[----:B------:R-:W-:Y:S04]  /*185e0*/  STL.64 [R1+0xf0], R4 ;  /* 0x0000f00401007387 */ /* 0x000fe80000100a00 */
[----:B------:R2:W-:Y:S04]  /*185f0*/  STL.64 [R1+0xf8], R6 ;  /* 0x0000f80601007387 */ /* 0x0005e80000100a00 */
[----:B------:R-:W-:Y:S04]  /*18600*/  STL.64 [R1+0x11b8], R18 ;  /* 0x0011b81201007387 */ /* 0x000fe80000100a00 */
[----:B------:R-:W-:Y:S01]  /*18610*/  STL.64 [R1+0x11b0], R16 ;  /* 0x0011b01001007387 */ /* 0x000fe20000100a00 */
[----:B---3--:R-:W-:Y:S01]  /*18620*/  IMAD.MOV.U32 R9, RZ, RZ, R29 ;  /* 0x000000ffff097224 */ /* 0x008fe200078e001d */
[----:B--2---:R-:W-:-:S15]  /*18630*/  HMMA.16816.F32 R4, R12, R16, R24 ;  /* 0x000000100c04723c */ /* 0x004fde0000001818 */
[----:B------:R-:W-:-:S04]  /*18640*/  NOP ;  /* 0x0000000000007918 */ /* 0x000fc80000000000 */
[----:B------:R0:W-:Y:S04]  /*18650*/  STL.64 [R1+0xe0], R4 ;  /* 0x0000e00401007387 */ /* 0x0001e80000100a00 */
[----:B------:R1:W-:Y:S04]  /*18660*/  STL.64 [R1+0xe8], R6 ;  /* 0x0000e80601007387 */ /* 0x0003e80000100a00 */
[----:B------:R-:W2:Y:S04]  /*18670*/  LDL.LU R8, [R1+0x20] ;  /* 0x0000200001087983 */ /* 0x000ea80000300800 */
[----:B------:R-:W3:Y:S04]  /*18680*/  LDL.LU R29, [R1+0x11c8] ;  /* 0x0011c800011d7983 */ /* 0x000ee80000300800 */
[----:B------:R-:W4:Y:S04]  /*18690*/  LDL.LU R10, [R1+0x28] ;  /* 0x00002800010a7983 */ /* 0x000f280000300800 */
[----:B------:R-:W4:Y:S04]  /*186a0*/  LDL.LU R11, [R1+0x2c] ;  /* 0x00002c00010b7983 */ /* 0x000f280000300800 */
[----:B0-----:R-:W5:Y:S04]  /*186b0*/  LDL.LU R4, [R1+0x40] ;  /* 0x0000400001047983 */ /* 0x001f680000300800 */
[----:B------:R-:W5:Y:S04]  /*186c0*/  LDL.LU R5, [R1+0x44] ;  /* 0x0000440001057983 */ /* 0x000f680000300800 */
[----:B-1----:R-:W2:Y:S04]  /*186d0*/  LDL.LU R6, [R1+0x48] ;  /* 0x0000480001067983 */ /* 0x002ea80000300800 */
[----:B------:R-:W4:Y:S04]  /*186e0*/  LDL.LU R23, [R1+0x4e4] ;  /* 0x0004e40001177983 */ /* 0x000f280000300800 */
[----:B------:R-:W4:Y:S04]  /*186f0*/  LDL.LU R12, [R1+0x4e0] ;  /* 0x0004e000010c7983 */ /* 0x000f280000300800 */
[----:B------:R-:W4:Y:S04]  /*18700*/  LDL.LU R22, [R1+0x4ec] ;  /* 0x0004ec0001167983 */ /* 0x000f280000300800 */
[----:B------:R-:W4:Y:S04]  /*18710*/  LDL.LU R13, [R1+0x4e8] ;  /* 0x0004e800010d7983 */ /* 0x000f280000300800 */
[----:B------:R-:W4:Y:S04]  /*18720*/  LDL.LU R14, [R1+0x4f4] ;  /* 0x0004f400010e7983 */ /* 0x000f280000300800 */
[----:B------:R-:W4:Y:S04]  /*18730*/  LDL.LU R0, [R1+0x4f0] ;  /* 0x0004f00001007983 */ /* 0x000f280000300800 */
[----:B------:R-:W4:Y:S01]  /*18740*/  LDL.LU R15, [R1+0x4fc] ;  /* 0x0004fc00010f7983 */ /* 0x000f220000300800 */
[----:B---3--:R-:W-:-:S03]  /*18750*/  IMAD.MOV.U32 R7, RZ, RZ, R29 ;  /* 0x000000ffff077224 */ /* 0x008fc600078e001d */
[----:B------:R-:W3:Y:S04]  /*18760*/  LDL.LU R29, [R1+0x4f8] ;  /* 0x0004f800011d7983 */ /* 0x000ee80000300800 */
[----:B------:R-:W3:Y:S04]  /*18770*/  LDL.LU R16, [R1+0x60] ;  /* 0x0000600001107983 */ /* 0x000ee80000300800 */
[----:B------:R-:W3:Y:S04]  /*18780*/  LDL.LU R17, [R1+0x64] ;  /* 0x0000640001117983 */ /* 0x000ee80000300800 */
[----:B------:R-:W3:Y:S04]  /*18790*/  LDL.LU R18, [R1+0x68] ;  /* 0x0000680001127983 */ /* 0x000ee80000300800 */
[----:B------:R-:W3:Y:S04]  /*187a0*/  LDL.LU R19, [R1+0x6c] ;  /* 0x00006c0001137983 */ /* 0x000ee80000300800 */
[----:B--2---:R-:W-:Y:S04]  /*187b0*/  STL.64 [R1+0x11a8], R6 ;  /* 0x0011a80601007387 */ /* 0x004fe80000100a00 */
[----:B-----5:R0:W-:Y:S04]  /*187c0*/  STL.64 [R1+0x11a0], R4 ;  /* 0x0011a00401007387 */ /* 0x0201e80000100a00 */
[----:B0-----:R-:W2:Y:S04]  /*187d0*/  LDL.LU R4, [R1+0x50] ;  /* 0x0000500001047983 */ /* 0x001ea80000300800 */
[----:B------:R-:W2:Y:S04]  /*187e0*/  LDL.LU R5, [R1+0x54] ;  /* 0x0000540001057983 */ /* 0x000ea80000300800 */
[----:B------:R-:W2:Y:S04]  /*187f0*/  LDL.LU R6, [R1+0x58] ;  /* 0x0000580001067983 */ /* 0x000ea80000300800 */
[----:B------:R-:W2:Y:S04]  /*18800*/  LDL.LU R7, [R1+0x5c] ;  /* 0x00005c0001077983 */ /* 0x000ea80000300800 */
[----:B----4-:R-:W-:Y:S04]  /*18810*/  STL.64 [R1+0x1188], R10 ;  /* 0x0011880a01007387 */ /* 0x010fe80000100a00 */
[----:B------:R0:W-:Y:S04]  /*18820*/  STL.64 [R1+0x1180], R8 ;  /* 0x0011800801007387 */ /* 0x0001e80000100a00 */
[----:B0-----:R-:W4:Y:S04]  /*18830*/  LDL.LU R8, [R1+0x30] ;  /* 0x0000300001087983 */ /* 0x001f280000300800 */
[----:B------:R-:W4:Y:S04]  /*18840*/  LDL.LU R9, [R1+0x34] ;  /* 0x0000340001097983 */ /* 0x000f280000300800 */
[----:B------:R-:W4:Y:S04]  /*18850*/  LDL.LU R10, [R1+0x38] ;  /* 0x00003800010a7983 */ /* 0x000f280000300800 */
[----:B------:R-:W4:Y:S04]  /*18860*/  LDL.LU R11, [R1+0x3c] ;  /* 0x00003c00010b7983 */ /* 0x000f280000300800 */
[----:B------:R-:W5:Y:S04]  /*18870*/  LDL.LU R24, [R1] ;  /* 0x0000000001187983 */ /* 0x000f680000300800 */
[----:B------:R-:W5:Y:S04]  /*18880*/  LDL.LU R25, [R1+0x4] ;  /* 0x0000040001197983 */ /* 0x000f680000300800 */
[----:B------:R-:W2:Y:S04]  /*18890*/  LDL.LU R26, [R1+0x8] ;  /* 0x00000800011a7983 */ /* 0x000ea80000300800 */
[----:B------:R-:W2:Y:S01]  /*188a0*/  LDL.LU R27, [R1+0xc] ;  /* 0x00000c00011b7983 */ /* 0x000ea20000300800 */
[----:B------:R-:W-:-:S02]  /*188b0*/  IMAD R12, R12, 0x100, R23 ;  /* 0x000001000c0c7824 */ /* 0x000fc400078e0217 */
[----:B------:R-:W-:Y:S02]  /*188c0*/  IMAD R13, R13, 0x100, R22 ;  /* 0x000001000d0d7824 */ /* 0x000fe400078e0216 */
[----:B------:R-:W-:Y:S01]  /*188d0*/  IMAD R14, R0, 0x100, R14 ;  /* 0x00000100000e7824 */ /* 0x000fe200078e020e */
[----:B------:R-:W-:Y:S02]  /*188e0*/  F2FP.F16.E5M2.UNPACK_B R12, R12 ;  /* 0x0000000cff0c723e */ /* 0x000fe400020004ff */
[----:B------:R-:W-:Y:S02]  /*188f0*/  F2FP.F16.E5M2.UNPACK_B R13, R13 ;  /* 0x0000000dff0d723e */ /* 0x000fe400020004ff */
[----:B------:R-:W-:Y:S01]  /*18900*/  F2FP.F16.E5M2.UNPACK_B R14, R14 ;  /* 0x0000000eff0e723e */ /* 0x000fe200020004ff */
[----:B---3--:R-:W-:-:S05]  /*18910*/  IMAD R15, R29, 0x100, R15 ;  /* 0x000001001d0f7824 */ /* 0x008fca00078e020f */
[----:B------:R-:W-:-:S07]  /*18920*/  F2FP.F16.E5M2.UNPACK_B R15, R15 ;  /* 0x0000000fff0f723e */ /* 0x000fce00020004ff */
[C---:B------:R-:W-:Y:S01]  /*18930*/  HMMA.16816.F32 R16, R12.reuse, R20, R16 ;  /* 0x000000140c10723c */ /* 0x040fe20000001810 */
[----:B--2---:R-:W-:Y:S04]  /*18940*/  STL.64 [R1+0x1168], R26 ;  /* 0x0011681a01007387 */ /* 0x004fe80000100a00 */
[----:B-----5:R0:W-:Y:S04]  /*18950*/  STL.64 [R1+0x1160], R24 ;  /* 0x0011601801007387 */ /* 0x0201e80000100a00 */
[----:B0-----:R-:W2:Y:S04]  /*18960*/  LDL.LU R24, [R1+0x10] ;  /* 0x0000100001187983 */ /* 0x001ea80000300800 */
[----:B------:R-:W2:Y:S04]  /*18970*/  LDL.LU R25, [R1+0x14] ;  /* 0x0000140001197983 */ /* 0x000ea80000300800 */
[----:B------:R-:W2:Y:S04]  /*18980*/  LDL.LU R26, [R1+0x18] ;  /* 0x00001800011a7983 */ /* 0x000ea80000300800 */
[----:B------:R-:W2:Y:S04]  /*18990*/  LDL.LU R27, [R1+0x1c] ;  /* 0x00001c00011b7983 */ /* 0x000ea80000300800 */
[----:B------:R-:W3:Y:S04]  /*189a0*/  LDL.LU R23, [R1+0x11c4] ;  /* 0x0011c40001177983 */ /* 0x000ee80000300800 */
[----:B------:R-:W5:Y:S04]  /*189b0*/  LDL.LU R22, [R1+0x11c0] ;  /* 0x0011c00001167983 */ /* 0x000f680000300800 */
[----:B------:R-:W2:Y:S04]  /*189c0*/  LDL.LU R0, [R1+0x500] ;  /* 0x0005000001007983 */ /* 0x000ea80000300800 */
[----:B------:R-:W-:Y:S04]  /*189d0*/  STL.64 [R1+0xd0], R16 ;  /* 0x0000d01001007387 */ /* 0x000fe80000100a00 */
[----:B------:R0:W-:Y:S04]  /*189e0*/  STL.64 [R1+0xd8], R18 ;  /* 0x0000d81201007387 */ /* 0x0001e80000100a00 */
[----:B0-----:R-:W2:Y:S04]  /*189f0*/  LDL.LU.64 R18, [R1+0x11b8] ;  /* 0x0011b80001127983 */ /* 0x001ea80000300a00 */
[----:B------:R-:W3:Y:S04]  /*18a00*/  LDL.LU.64 R16, [R1+0x11b0] ;  /* 0x0011b00001107983 */ /* 0x000ee80000300a00 */
[----:B------:R-:W3:Y:S04]  /*18a10*/  LDL.LU R20, [R1+0x350] ;  /* 0x0003500001147983 */ /* 0x000ee80000300800 */
[----:B------:R-:W3:Y:S01]  /*18a20*/  LDL.LU R21, [R1+0x354] ;  /* 0x0003540001157983 */ /* 0x000ee20000300800 */
[----:B--2---:R-:W-:-:S15]  /*18a30*/  HMMA.16816.F32 R4, R12, R18, R4 ;  /* 0x000000120c04723c */ /* 0x004fde0000001804 */
[----:B------:R-:W-:-:S04]  /*18a40*/  NOP ;  /* 0x0000000000007918 */ /* 0x000fc80000000000 */
[----:B------:R-:W-:Y:S04]  /*18a50*/  STL.64 [R1+0xc0], R4 ;  /* 0x0000c00401007387 */ /* 0x000fe80000100a00 */
[----:B------:R0:W-:Y:S04]  /*18a60*/  STL.64 [R1+0xc8], R6 ;  /* 0x0000c80601007387 */ /* 0x0001e80000100a00 */
[----:B0-----:R-:W2:Y:S04]  /*18a70*/  LDL.LU.64 R6, [R1+0x11a8] ;  /* 0x0011a80001067983 */ /* 0x001ea80000300a00 */
[----:B------:R-:W2:Y:S04]  /*18a80*/  LDL.LU.64 R4, [R1+0x11a0] ;  /* 0x0011a00001047983 */ /* 0x000ea80000300a00 */
[----:B------:R-:W3:Y:S04]  /*18a90*/  LDL.LU R18, [R1+0x360] ;  /* 0x0003600001127983 */ /* 0x000ee80000300800 */
[----:B------:R-:W3:Y:S01]  /*18aa0*/  LDL.LU R19, [R1+0x364] ;  /* 0x0003640001137983 */ /* 0x000ee20000300800 */
[----:B--2---:R-:W-:-:S15]  /*18ab0*/  HMMA.16816.F32 R4, R12, R2, R4 ;  /* 0x000000020c04723c */ /* 0x004fde0000001804 */
[----:B------:R-:W-:-:S04]  /*18ac0*/  NOP ;  /* 0x0000000000007918 */ /* 0x000fc80000000000 */
[----:B------:R-:W-:Y:S04]  /*18ad0*/  STL.64 [R1+0xb0], R4 ;  /* 0x0000b00401007387 */ /* 0x000fe80000100a00 */
[----:B------:R0:W-:Y:S04]  /*18ae0*/  STL.64 [R1+0xb8], R6 ;  /* 0x0000b80601007387 */ /* 0x0001e80000100a00 */
[----:B0-----:R-:W2:Y:S04]  /*18af0*/  LDL.LU.64 R6, [R1+0x1198] ;  /* 0x0011980001067983 */ /* 0x001ea80000300a00 */
[----:B------:R-:W4:Y:S04]  /*18b00*/  LDL.LU.64 R4, [R1+0x1190] ;  /* 0x0011900001047983 */ /* 0x000f280000300a00 */
[----:B------:R-:W2:Y:S04]  /*18b10*/  LDL.LU R2, [R1+0x508] ;  /* 0x0005080001027983 */ /* 0x000ea80000300800 */
[----:B------:R-:W2:Y:S01]  /*18b20*/  LDL.LU R3, [R1+0x510] ;  /* 0x0005100001037983 */ /* 0x000ea20000300800 */
[----:B----4-:R-:W-:-:S15]  /*18b30*/  HMMA.16816.F32 R8, R12, R4, R8 ;  /* 0x000000040c08723c */ /* 0x010fde0000001808 */
[----:B------:R-:W-:-:S04]  /*18b40*/  NOP ;  /* 0x0000000000007918 */ /* 0x000fc80000000000 */
[----:B------:R-:W-:Y:S04]  /*18b50*/  STL.64 [R1+0x80], R8 ;  /* 0x0000800801007387 */ /* 0x000fe80000100a00 */
[----:B------:R0:W-:Y:S01]  /*18b60*/  STL [R1+0x88], R10 ;  /* 0x0000880a01007387 */ /* 0x0001e20000100800 */
[----:B------:R-:W-:-:S03]  /*18b70*/  IMAD.MOV.U32 R29, RZ, RZ, R11 ;  /* 0x000000ffff1d7224 */ /* 0x000fc600078e000b */
[----:B0-----:R-:W2:Y:S04]  /*18b80*/  LDL.LU.64 R10, [R1+0x1188] ;  /* 0x00118800010a7983 */ /* 0x001ea80000300a00 */
[----:B------:R-:W2:Y:S04]  /*18b90*/  LDL.LU.64 R8, [R1+0x1180] ;  /* 0x0011800001087983 */ /* 0x000ea80000300a00 */
[----:B------:R-:W4:Y:S04]  /*18ba0*/  LDL.LU R4, [R1+0x51c] ;  /* 0x00051c0001047983 */ /* 0x000f280000300800 */
[----:B------:R-:W4:Y:S04]  /*18bb0*/  LDL.LU R5, [R1+0x518] ;  /* 0x0005180001057983 */ /* 0x000f280000300800 */
[----:B------:R-:W-:Y:S01]  /*18bc0*/  STL [R1+0x1010], R29 ;  /* 0x0010101d01007387 */ /* 0x000fe20000100800 */
        /* <DEDUP_REMOVED lines=11> */
[----:B------:R0:W-:Y:S01]  /*18c80*/  STL [R1+0x28], R26 ;  /* 0x0000281a01007387 */ /* 0x0001e20000100800 */
[----:B------:R-:W-:-:S03]  /*18c90*/  IMAD.MOV.U32 R29, RZ, RZ, R27 ;  /* 0x000000ffff1d7224 */ /* 0x000fc600078e001b */
[----:B0-----:R-:W2:Y:S04]  /*18ca0*/  LDL.LU.64 R26, [R1+0x1168] ;  /* 0x00116800011a7983 */ /* 0x001ea80000300a00 */
[----:B------:R-:W2:Y:S04]  /*18cb0*/  LDL.LU.64 R24, [R1+0x1160] ;  /* 0x0011600001187983 */ /* 0x000ea80000300a00 */
[----:B------:R0:W-:Y:S04]  /*18cc0*/  STL [R1+0x1058], R29 ;  /* 0x0010581d01007387 */ /* 0x0001e80000100800 */
[----:B0-----:R-:W3:Y:S01]  /*18cd0*/  LDL.LU R29, [R1+0x504] ;  /* 0x00050400011d7983 */ /* 0x001ee20000300800 */
[----:B--2---:R-:W-:Y:S03]  /*18ce0*/  HMMA.16816.F32 R8, R12, R10, R24 ;  /* 0x0000000a0c08723c */ /* 0x004fe60000001818 */
[----:B------:R-:W2:Y:S04]  /*18cf0*/  LDL.LU.64 R26, [R1+0x1158] ;  /* 0x00115800011a7983 */ /* 0x000ea80000300a00 */
[----:B------:R-:W3:-:S12]  /*18d00*/  LDL.LU.64 R24, [R1+0x1150] ;  /* 0x0011500001187983 */ /* 0x000ed80000300a00 */
[----:B------:R2:W-:Y:S04]  /*18d10*/  STL.64 [R1], R8 ;  /* 0x0000000801007387 */ /* 0x0005e80000100a00 */
[----:B------:R0:W-:Y:S01]  /*18d20*/  STL.64 [R1+0x8], R10 ;  /* 0x0000080a01007387 */ /* 0x0001e20000100a00 */
[----:B--2---:R-:W-:-:S03]  /*18d30*/  IMAD.MOV.U32 R8, RZ, RZ, R27 ;  /* 0x000000ffff087224 */ /* 0x004fc600078e001b */
[----:B------:R-:W2:Y:S04]  /*18d40*/  LDL.LU R27, [R1+0x114c] ;  /* 0x00114c00011b7983 */ /* 0x000ea80000300800 */
[----:B------:R-:W5:Y:S04]  /*18d50*/  LDL.LU R9, [R1+0x1a4] ;  /* 0x0001a40001097983 */ /* 0x000f680000300800 */
[----:B0-----:R-:W5:Y:S04]  /*18d60*/  LDL.LU R10, [R1+0x1a8] ;  /* 0x0001a800010a7983 */ /* 0x001f680000300800 */
[----:B------:R-:W5:Y:S01]  /*18d70*/  LDL.LU R11, [R1+0x1ac] ;  /* 0x0001ac00010b7983 */ /* 0x000f620000300800 */
[----:B---3--:R-:W-:-:S02]  /*18d80*/  IMAD R0, R0, 0x100, R29 ;  /* 0x0000010000007824 */ /* 0x008fc400078e021d */
[----:B------:R-:W-:Y:S02]  /*18d90*/  IMAD R2, R2, 0x100, R6 ;  /* 0x0000010002027824 */ /* 0x000fe400078e0206 */
[----:B------:R-:W-:Y:S02]  /*18da0*/  IMAD R3, R3, 0x100, R7 ;  /* 0x0000010003037824 */ /* 0x000fe400078e0207 */
[----:B----4-:R-:W-:Y:S01]  /*18db0*/  IMAD R4, R5, 0x100, R4 ;  /* 0x0000010005047824 */ /* 0x010fe200078e0204 */
[----:B------:R-:W-:Y:S02]  /*18dc0*/  F2FP.F16.E5M2.UNPACK_B R20, R20.H1 ;  /* 0x00000014ff14723e */ /* 0x000fe400030004ff */
[----:B------:R-:W-:Y:S01]  /*18dd0*/  F2FP.F16.E5M2.UNPACK_B R21, R21.H1 ;  /* 0x00000015ff15723e */ /* 0x000fe200030004ff */
[----:B--2---:R-:W-:Y:S01]  /*18de0*/  HMMA.16816.F32 R24, R12, R16, R24 ;  /* 0x000000100c18723c */ /* 0x004fe20000001818 */
[----:B------:R-:W-:Y:S02]  /*18df0*/  F2FP.F16.E5M2.UNPACK_B R12, R0 ;  /* 0x00000000ff0c723e */ /* 0x000fe400020004ff */
[----:B------:R-:W-:-:S02]  /*18e00*/  F2FP.F16.E5M2.UNPACK_B R13, R2 ;  /* 0x00000002ff0d723e */ /* 0x000fc400020004ff */
[----:B------:R-:W-:Y:S02]  /*18e10*/  F2FP.F16.E5M2.UNPACK_B R14, R3 ;  /* 0x00000003ff0e723e */ /* 0x000fe400020004ff */
[----:B------:R-:W-:-:S07]  /*18e20*/  F2FP.F16.E5M2.UNPACK_B R15, R4 ;  /* 0x00000004ff0f723e */ /* 0x000fce00020004ff */
[----:B-----5:R-:W-:Y:S05]  /*18e30*/  HMMA.16816.F32 R8, R12, R20, R8 ;  /* 0x000000140c08723c */ /* 0x020fea0000001808 */
[----:B------:R-:W-:Y:S04]  /*18e40*/  STL.64 [R1+0xf78], R26 ;  /* 0x000f781a01007387 */ /* 0x000fe80000100a00 */
[----:B------:R-:W-:Y:S04]  /*18e50*/  STL.64 [R1+0xf70], R24 ;  /* 0x000f701801007387 */ /* 0x000fe80000100a00 */
[----:B------:R-:W2:Y:S06]  /*18e60*/  LDL.LU R7, [R1+0x3b4] ;  /* 0x0003b40001077983 */ /* 0x000eac0000300800 */
[----:B------:R0:W-:Y:S04]  /*18e70*/  STL.64 [R1+0x10], R8 ;  /* 0x0000100801007387 */ /* 0x0001e80000100a00 */
[----:B------:R1:W-:Y:S04]  /*18e80*/  STL.64 [R1+0x18], R10 ;  /* 0x0000180a01007387 */ /* 0x0003e80000100a00 */
[----:B0-----:R-:W3:Y:S04]  /*18e90*/  LDL.LU R8, [R1+0x3a0] ;  /* 0x0003a00001087983 */ /* 0x001ee80000300800 */
[----:B------:R-:W3:Y:S04]  /*18ea0*/  LDL.LU R9, [R1+0x3a4] ;  /* 0x0003a40001097983 */ /* 0x000ee80000300800 */
[----:B-1----:R-:W4:Y:S04]  /*18eb0*/  LDL.LU R10, [R1+0x3c0] ;  /* 0x0003c000010a7983 */ /* 0x002f280000300800 */
[----:B------:R-:W4:Y:S04]  /*18ec0*/  LDL.LU R11, [R1+0x3c4] ;  /* 0x0003c400010b7983 */ /* 0x000f280000300800 */
[----:B----4-:R-:W-:Y:S04]  /*18ed0*/  STL.64 [R1+0x1110], R10 ;  /* 0x0011100a01007387 */ /* 0x010fe80000100a00 */
[----:B---3--:R0:W-:Y:S04]  /*18ee0*/  STL.64 [R1+0x1108], R8 ;  /* 0x0011080801007387 */ /* 0x0081e80000100a00 */
[----:B0-----:R-:W3:Y:S01]  /*18ef0*/  LDL.LU R8, [R1+0x1e0] ;  /* 0x0001e00001087983 */ /* 0x001ee20000300800 */
[----:B------:R-:W-:-:S03]  /*18f00*/  IMAD.MOV.U32 R9, RZ, RZ, R22 ;  /* 0x000000ffff097224 */ /* 0x000fc600078e0016 */
[----:B------:R-:W4:Y:S04]  /*18f10*/  LDL.LU R22, [R1+0x1148] ;  /* 0x0011480001167983 */ /* 0x000f280000300800 */
[----:B------:R-:W5:Y:S04]  /*18f20*/  LDL.LU R10, [R1+0x1e8] ;  /* 0x0001e800010a7983 */ /* 0x000f680000300800 */
[----:B------:R-:W5:Y:S04]  /*18f30*/  LDL.LU R11, [R1+0x1ec] ;  /* 0x0001ec00010b7983 */ /* 0x000f680000300800 */
[----:B-----5:R4:W-:Y:S04]  /*18f40*/  STL.64 [R1+0x1120], R10 ;  /* 0x0011200a01007387 */ /* 0x0209e80000100a00 */
[----:B---3--:R0:W-:Y:S01]  /*18f50*/  STL.64 [R1+0x1118], R8 ;  /* 0x0011180801007387 */ /* 0x0081e20000100a00 */
[----:B----4-:R-:W-:-:S03]  /*18f60*/  IMAD.MOV.U32 R10, RZ, RZ, R22 ;  /* 0x000000ffff0a7224 */ /* 0x010fc600078e0016 */
[----:B0-----:R-:W3:Y:S04]  /*18f70*/  LDL.LU R8, [R1+0x1f0] ;  /* 0x0001f00001087983 */ /* 0x001ee80000300800 */
[----:B------:R-:W3:Y:S04]  /*18f80*/  LDL.LU R9, [R1+0x1f4] ;  /* 0x0001f40001097983 */ /* 0x000ee80000300800 */
[----:B------:R-:W4:Y:S04]  /*18f90*/  LDL.LU R22, [R1+0x1144] ;  /* 0x0011440001167983 */ /* 0x000f280000300800 */
[----:B------:R-:W5:Y:S04]  /*18fa0*/  LDL.LU R11, [R1+0x1fc] ;  /* 0x0001fc00010b7983 */ /* 0x000f680000300800 */
[----:B------:R-:W2:Y:S04]  /*18fb0*/  LDL.LU R0, [R1+0x380] ;  /* 0x0003800001007983 */ /* 0x000ea80000300800 */
[----:B-----5:R-:W-:Y:S04]  /*18fc0*/  STL.64 [R1+0x1130], R10 ;  /* 0x0011300a01007387 */ /* 0x020fe80000100a00 */
[----:B---3--:R0:W-:Y:S04]  /*18fd0*/  STL.64 [R1+0x1128], R8 ;  /* 0x0011280801007387 */ /* 0x0081e80000100a00 */
[----:B0-----:R-:W3:Y:S04]  /*18fe0*/  LDL.LU R8, [R1+0x1c0] ;  /* 0x0001c00001087983 */ /* 0x001ee80000300800 */
[----:B------:R-:W3:Y:S04]  /*18ff0*/  LDL.LU R9, [R1+0x1c4] ;  /* 0x0001c40001097983 */ /* 0x000ee80000300800 */
[----:B------:R-:W3:Y:S04]  /*19000*/  LDL.LU R10, [R1+0x1c8] ;  /* 0x0001c800010a7983 */ /* 0x000ee80000300800 */
[----:B------:R-:W5:Y:S04]  /*19010*/  LDL.LU R29, [R1+0x384] ;  /* 0x00038400011d7983 */ /* 0x000f680000300800 */
[----:B------:R-:W2:Y:S04]  /*19020*/  LDL.LU R5, [R1+0x374] ;  /* 0x0003740001057983 */ /* 0x000ea80000300800 */
[----:B------:R-:W2:Y:S04]  /*19030*/  LDL.LU R6, [R1+0x3b0] ;  /* 0x0003b00001067983 */ /* 0x000ea80000300800 */
[----:B------:R-:W2:Y:S04]  /*19040*/  LDL.LU R16, [R1+0x390] ;  /* 0x0003900001107983 */ /* 0x000ea80000300800 */
[----:B------:R-:W2:Y:S04]  /*19050*/  LDL.LU R17, [R1+0x394] ;  /* 0x0003940001117983 */ /* 0x000ea80000300800 */
[----:B------:R-:W2:Y:S04]  /*19060*/  LDL.LU R24, [R1+0x524] ;  /* 0x0005240001187983 */ /* 0x000ea80000300800 */
[----:B------:R-:W2:Y:S01]  /*19070*/  LDL.LU R25, [R1+0x520] ;  /* 0x0005200001197983 */ /* 0x000ea20000300800 */
[----:B----4-:R-:W-:-:S03]  /*19080*/  IMAD.MOV.U32 R11, RZ, RZ, R22 ;  /* 0x000000ffff0b7224 */ /* 0x010fc600078e0016 */
[----:B------:R-:W4:Y:S04]  /*19090*/  LDL.LU R26, [R1+0x52c] ;  /* 0x00052c00011a7983 */ /* 0x000f280000300800 */
[----:B------:R-:W2:Y:S04]  /*190a0*/  LDL.LU R22, [R1+0x528] ;  /* 0x0005280001167983 */ /* 0x000ea80000300800 */
[----:B------:R-:W4:Y:S04]  /*190b0*/  LDL.LU R27, [R1+0x534] ;  /* 0x00053400011b7983 */ /* 0x000f280000300800 */
[----:B----4-:R-:W-:Y:S04]  /*190c0*/  STL.64 [R1+0x10e0], R26 ;  /* 0x0010e01a01007387 */ /* 0x010fe80000100a00 */
[----:B--2---:R0:W-:Y:S04]  /*190d0*/  STL.64 [R1+0x10d8], R24 ;  /* 0x0010d81801007387 */ /* 0x0041e80000100a00 */
[----:B0-----:R-:W2:Y:S04]  /*190e0*/  LDL.LU R24, [R1+0x250] ;  /* 0x0002500001187983 */ /* 0x001ea80000300800 */
[----:B------:R-:W2:Y:S01]  /*190f0*/  LDL.LU R25, [R1+0x254] ;  /* 0x0002540001197983 */ /* 0x000ea20000300800 */
[----:B------:R-:W-:-:S02]  /*19100*/  IMAD.MOV.U32 R26, RZ, RZ, R23 ;  /* 0x000000ffff1a7224 */ /* 0x000fc400078e0017 */
[----:B------:R-:W-:Y:S01]  /*19110*/  IMAD.MOV.U32 R27, RZ, RZ, R28 ;  /* 0x000000ffff1b7224 */ /* 0x000fe200078e001c */
[----:B------:R-:W4:Y:S04]  /*19120*/  LDL.LU R23, [R1+0x1140] ;  /* 0x0011400001177983 */ /* 0x000f280000300800 */
[----:B------:R-:W3:Y:S04]  /*19130*/  LDL.LU R28, [R1+0x113c] ;  /* 0x00113c00011c7983 */ /* 0x000ee80000300800 */
[----:B------:R-:W-:Y:S01]  /*19140*/  STL.64 [R1+0x10f0], R26 ;  /* 0x0010f01a01007387 */ /* 0x000fe20000100a00 */
[----:B------:R-:W-:-:S02]  /*19150*/  F2FP.F16.E5M2.UNPACK_B R18, R18.H1 ;  /* 0x00000012ff12723e */ /* 0x000fc400030004ff */
[----:B------:R-:W-:Y:S01]  /*19160*/  F2FP.F16.E5M2.UNPACK_B R19, R19.H1 ;  /* 0x00000013ff13723e */ /* 0x000fe200030004ff */
[----:B--2---:R0:W-:Y:S04]  /*19170*/  STL.64 [R1+0x10e8], R24 ;  /* 0x0010e81801007387 */ /* 0x0041e80000100a00 */
[----:B0-----:R-:W2:Y:S04]  /*19180*/  LDL.LU R24, [R1+0x240] ;  /* 0x0002400001187983 */ /* 0x001ea80000300800 */
[----:B------:R-:W2:Y:S04]  /*19190*/  LDL.LU R25, [R1+0x244] ;  /* 0x0002440001197983 */ /* 0x000ea80000300800 */
[----:B------:R-:W2:Y:S04]  /*191a0*/  LDL.LU R26, [R1+0x248] ;  /* 0x00024800011a7983 */ /* 0x000ea80000300800 */
[----:B------:R-:W2:Y:S01]  /*191b0*/  LDL.LU R27, [R1+0x24c] ;  /* 0x00024c00011b7983 */ /* 0x000ea20000300800 */
[----:B---3--:R-:W-:Y:S03]  /*191c0*/  HMMA.16816.F32 R8, R12, R18, R8 ;  /* 0x000000120c08723c */ /* 0x008fe60000001808 */
[----:B--2---:R-:W-:Y:S04]  /*191d0*/  STL.64 [R1+0x1100], R26 ;  /* 0x0011001a01007387 */ /* 0x004fe80000100a00 */
[----:B------:R0:W-:Y:S04]  /*191e0*/  STL.64 [R1+0x10f8], R24 ;  /* 0x0010f81801007387 */ /* 0x0001e80000100a00 */
[----:B0-----:R-:W2:Y:S01]  /*191f0*/  LDL.LU R24, [R1+0x220] ;  /* 0x0002200001187983 */ /* 0x001ea20000300800 */
[----:B------:R-:W-:-:S03]  /*19200*/  IMAD.MOV.U32 R25, RZ, RZ, R28 ;  /* 0x000000ffff197224 */ /* 0x000fc600078e001c */
[----:B------:R-:W3:Y:S04]  /*19210*/  LDL.LU R28, [R1+0x1138] ;  /* 0x00113800011c7983 */ /* 0x000ee80000300800 */
[----:B------:R-:W2:Y:S01]  /*19220*/  LDL.LU R26, [R1+0x228] ;  /* 0x00022800011a7983 */ /* 0x000ea20000300800 */
[----:B----4-:R-:W-:-:S03]  /*19230*/  IMAD.MOV.U32 R27, RZ, RZ, R23 ;  /* 0x000000ffff1b7224 */ /* 0x010fc600078e0017 */
[----:B------:R-:W4:Y:S04]  /*19240*/  LDL.LU R23, [R1+0x530] ;  /* 0x0005300001177983 */ /* 0x000f280000300800 */
[----:B------:R-:W-:Y:S04]  /*19250*/  STL.64 [R1+0x30], R8 ;  /* 0x0000300801007387 */ /* 0x000fe80000100a00 */
[----:B------:R0:W-:Y:S04]  /*19260*/  STL.64 [R1+0x38], R10 ;  /* 0x0000380a01007387 */ /* 0x0001e80000100a00 */
[----:B0-----:R-:W2:Y:S04]  /*19270*/  LDL.LU.64 R10, [R1+0x1130] ;  /* 0x00113000010a7983 */ /* 0x001ea80000300a00 */
[----:B------:R-:W2:Y:S01]  /*19280*/  LDL.LU.64 R8, [R1+0x1128] ;  /* 0x0011280001087983 */ /* 0x000ea20000300a00 */
[----:B------:R-:W-:-:S02]  /*19290*/  F2FP.F16.E5M2.UNPACK_B R2, R0.H1 ;  /* 0x00000000ff02723e */ /* 0x000fc400030004ff */
[----:B-----5:R-:W-:-:S07]  /*192a0*/  F2FP.F16.E5M2.UNPACK_B R3, R29.H1 ;  /* 0x0000001dff03723e */ /* 0x020fce00030004ff */
[----:B--2---:R-:W-:-:S15]  /*192b0*/  HMMA.16816.F32 R8, R12, R2, R8 ;  /* 0x000000020c08723c */ /* 0x004fde0000001808 */
[----:B------:R-:W-:-:S04]  /*192c0*/  NOP ;  /* 0x0000000000007918 */ /* 0x000fc80000000000 */
[----:B------:R-:W-:Y:S04]  /*192d0*/  STL.64 [R1+0x40], R8 ;  /* 0x0000400801007387 */ /* 0x000fe80000100a00 */
[----:B------:R0:W-:Y:S04]  /*192e0*/  STL.64 [R1+0x48], R10 ;  /* 0x0000480a01007387 */ /* 0x0001e80000100a00 */
[----:B0-----:R-:W2:Y:S04]  /*192f0*/  LDL.LU.64 R10, [R1+0x1120] ;  /* 0x00112000010a7983 */ /* 0x001ea80000300a00 */
[----:B------:R-:W2:Y:S01]  /*19300*/  LDL.LU.64 R8, [R1+0x1118] ;  /* 0x0011180001087983 */ /* 0x000ea20000300a00 */
[----:B---3--:R-:W-:-:S02]  /*19310*/  F2FP.F16.E5M2.UNPACK_B R4, R28.H1 ;  /* 0x0000001cff04723e */ /* 0x008fc400030004ff */
[----:B------:R-:W-:Y:S02]  /*19320*/  F2FP.F16.E5M2.UNPACK_B R5, R5.H1 ;  /* 0x00000005ff05723e */ /* 0x000fe400030004ff */
[----:B------:R-:W-:Y:S02]  /*19330*/  F2FP.F16.E5M2.UNPACK_B R6, R6.H1 ;  /* 0x00000006ff06723e */ /* 0x000fe400030004ff */
[----:B------:R-:W-:Y:S01]  /*19340*/  F2FP.F16.E5M2.UNPACK_B R7, R7.H1 ;  /* 0x00000007ff07723e */ /* 0x000fe200030004ff */
[----:B------:R-:W3:Y:S04]  /*19350*/  LDL.LU R29, [R1+0x53c] ;  /* 0x00053c00011d7983 */ /* 0x000ee80000300800 */
[----:B------:R-:W3:Y:S02]  /*19360*/  LDL.LU R28, [R1+0x538] ;  /* 0x00053800011c7983 */ /* 0x000ee40000300800 */
[C---:B------:R-:W-:Y:S08]  /*19370*/  HMMA.16816.F32 R24, R12.reuse, R6, R24 ;  /* 0x000000060c18723c */ /* 0x040ff00000001818 */
[----:B--2---:R-:W-:-:S15]  /*19380*/  HMMA.16816.F32 R8, R12, R4, R8 ;  /* 0x000000040c08723c */ /* 0x004fde0000001808 */
[----:B------:R-:W-:-:S04]  /*19390*/  NOP ;  /* 0x0000000000007918 */ /* 0x000fc80000000000 */
[----:B------:R-:W-:Y:S04]  /*193a0*/  STL.64 [R1+0x60], R8 ;  /* 0x0000600801007387 */ /* 0x000fe80000100a00 */
[----:B------:R0:W-:Y:S04]  /*193b0*/  STL.64 [R1+0x68], R10 ;  /* 0x0000680a01007387 */ /* 0x0001e80000100a00 */
[----:B0-----:R-:W2:Y:S04]  /*193c0*/  LDL.LU.64 R10, [R1+0x1110] ;  /* 0x00111000010a7983 */ /* 0x001ea80000300a00 */
[----:B------:R-:W5:Y:S04]  /*193d0*/  LDL.LU.64 R8, [R1+0x1108] ;  /* 0x0011080001087983 */ /* 0x000f680000300a00 */
[----:B------:R-:W-:Y:S04]  /*193e0*/  STL.64 [R1+0x70], R24 ;  /* 0x0000701801007387 */ /* 0x000fe80000100a00 */
[----:B------:R0:W-:Y:S04]  /*193f0*/  STL.64 [R1+0x78], R26 ;  /* 0x0000781a01007387 */ /* 0x0001e80000100a00 */
[----:B0-----:R-:W2:Y:S04]  /*19400*/  LDL.LU.64 R26, [R1+0x1100] ;  /* 0x00110000011a7983 */ /* 0x001ea80000300a00 */
[----:B------:R-:W2:Y:S04]  /*19410*/  LDL.LU.64 R24, [R1+0x10f8] ;  /* 0x0010f80001187983 */ /* 0x000ea80000300a00 */
[----:B------:R-:W-:Y:S04]  /*19420*/  STL.64 [R1+0x10b0], R6 ;  /* 0x0010b00601007387 */ /* 0x000fe80000100a00 */
[----:B------:R0:W-:Y:S04]  /*19430*/  STL.64 [R1+0x10a8], R4 ;  /* 0x0010a80401007387 */ /* 0x0001e80000100a00 */
[----:B0-----:R-:W3:Y:S04]  /*19440*/  LDL.LU R4, [R1+0x210] ;  /* 0x0002100001047983 */ /* 0x001ee80000300800 */
[----:B------:R-:W3:Y:S04]  /*19450*/  LDL.LU R5, [R1+0x214] ;  /* 0x0002140001057983 */ /* 0x000ee80000300800 */
[----:B------:R-:W3:Y:S04]  /*19460*/  LDL.LU R6, [R1+0x218] ;  /* 0x0002180001067983 */ /* 0x000ee80000300800 */
[----:B------:R-:W3:Y:S01]  /*19470*/  LDL.LU R7, [R1+0x21c] ;  /* 0x00021c0001077983 */ /* 0x000ee20000300800 */
[----:B-----5:R-:W-:-:S02]  /*19480*/  F2FP.F16.E5M2.UNPACK_B R8, R8.H1 ;  /* 0x00000008ff08723e */ /* 0x020fc400030004ff */
[----:B------:R-:W-:-:S07]  /*19490*/  F2FP.F16.E5M2.UNPACK_B R9, R9.H1 ;  /* 0x00000009ff09723e */ /* 0x000fce00030004ff */
[----:B--2---:R-:W-:-:S15]  /*194a0*/  HMMA.16816.F32 R24, R12, R8, R24 ;  /* 0x000000080c18723c */ /* 0x004fde0000001818 */
[----:B------:R-:W-:-:S04]  /*194b0*/  NOP ;  /* 0x0000000000007918 */ /* 0x000fc80000000000 */
[----:B------:R-:W-:Y:S04]  /*194c0*/  STL.64 [R1+0xa0], R24 ;  /* 0x0000a01801007387 */ /* 0x000fe80000100a00 */
[----:B------:R0:W-:Y:S04]  /*194d0*/  STL.64 [R1+0xa8], R26 ;  /* 0x0000a81a01007387 */ /* 0x0001e80000100a00 */
[----:B0-----:R-:W2:Y:S04]  /*194e0*/  LDL.LU.64 R26, [R1+0x10f0] ;  /* 0x0010f000011a7983 */ /* 0x001ea80000300a00 */
[----:B------:R-:W2:Y:S01]  /*194f0*/  LDL.LU.64 R24, [R1+0x10e8] ;  /* 0x0010e80001187983 */ /* 0x000ea20000300a00 */
[----:B------:R-:W-:-:S02]  /*19500*/  F2FP.F16.E5M2.UNPACK_B R10, R10.H1 ;  /* 0x0000000aff0a723e */ /* 0x000fc400030004ff */
[----:B------:R-:W-:-:S07]  /*19510*/  F2FP.F16.E5M2.UNPACK_B R11, R11.H1 ;  /* 0x0000000bff0b723e */ /* 0x000fce00030004ff */
[----:B--2---:R-:W-:-:S15]  /*19520*/  HMMA.16816.F32 R24, R12, R10, R24 ;  /* 0x0000000a0c18723c */ /* 0x004fde0000001818 */
[----:B------:R-:W-:-:S04]  /*19530*/  NOP ;  /* 0x0000000000007918 */ /* 0x000fc80000000000 */
[----:B------:R-:W-:Y:S04]  /*19540*/  STL.64 [R1+0x1f0], R24 ;  /* 0x0001f01801007387 */ /* 0x000fe80000100a00 */
[----:B------:R0:W-:Y:S04]  /*19550*/  STL.64 [R1+0x1f8], R26 ;  /* 0x0001f81a01007387 */ /* 0x0001e80000100a00 */
[----:B0-----:R-:W2:Y:S04]  /*19560*/  LDL.LU.64 R26, [R1+0x10e0] ;  /* 0x0010e000011a7983 */ /* 0x001ea80000300a00 */
[----:B------:R-:W5:Y:S04]  /*19570*/  LDL.LU.64 R24, [R1+0x10d8] ;  /* 0x0010d80001187983 */ /* 0x000f680000300a00 */
[----:B------:R-:W-:Y:S04]  /*19580*/  STL.64 [R1+0x1090], R10 ;  /* 0x0010900a01007387 */ /* 0x000fe80000100a00 */
[----:B------:R-:W-:Y:S01]  /*19590*/  STL.64 [R1+0x1088], R8 ;  /* 0x0010880801007387 */ /* 0x000fe20000100a00 */
[----:B------:R-:W-:-:S02]  /*195a0*/  F2FP.F16.E5M2.UNPACK_B R16, R16.H1 ;  /* 0x00000010ff10723e */ /* 0x000fc400030004ff */
[----:B------:R-:W-:-:S07]  /*195b0*/  F2FP.F16.E5M2.UNPACK_B R17, R17.H1 ;  /* 0x00000011ff11723e */ /* 0x000fce00030004ff */
[----:B---3--:R-:W-:Y:S01]  /*195c0*/  HMMA.16816.F32 R4, R12, R16, R4 ;  /* 0x000000100c04723c */ /* 0x008fe20000001804 */
[----:B-----5:R-:W-:Y:S02]  /*195d0*/  IMAD R0, R25, 0x100, R24 ;  /* 0x0000010019007824 */ /* 0x020fe400078e0218 */
[----:B--2---:R-:W-:Y:S01]  /*195e0*/  IMAD R22, R22, 0x100, R26 ;  /* 0x0000010016167824 */ /* 0x004fe200078e021a */
[----:B------:R-:W2:Y:S04]  /*195f0*/  LDL.LU R24, [R1+0x110] ;  /* 0x0001100001187983 */ /* 0x000ea80000300800 */
[----:B------:R-:W2:Y:S01]  /*19600*/  LDL.LU R25, [R1+0x114] ;  /* 0x0001140001197983 */ /* 0x000ea20000300800 */
[----:B----4-:R-:W-:-:S03]  /*19610*/  IMAD R23, R23, 0x100, R27 ;  /* 0x0000010017177824 */ /* 0x010fc600078e021b */
[----:B------:R-:W3:Y:S04]  /*19620*/  LDL.LU R26, [R1+0x118] ;  /* 0x00011800011a7983 */ /* 0x000ee80000300800 */
[----:B------:R-:W3:Y:S04]  /*19630*/  LDL.LU R27, [R1+0x11c] ;  /* 0x00011c00011b7983 */ /* 0x000ee80000300800 */
[----:B---3--:R-:W-:Y:S04]  /*19640*/  STL.64 [R1+0x1020], R26 ;  /* 0x0010201a01007387 */ /* 0x008fe80000100a00 */
[----:B--2---:R0:W-:Y:S04]  /*19650*/  STL.64 [R1+0x1018], R24 ;  /* 0x0010181801007387 */ /* 0x0041e80000100a00 */
[----:B------:R1:W-:Y:S04]  /*19660*/  STL [R1+0x1060], R16 ;  /* 0x0010601001007387 */ /* 0x0003e80000100800 */
[----:B------:R-:W-:Y:S04]  /*19670*/  STL [R1+0x105c], R17 ;  /* 0x00105c1101007387 */ /* 0x000fe80000100800 */
[----:B------:R-:W-:Y:S04]  /*19680*/  STL.64 [R1+0x90], R4 ;  /* 0x0000900401007387 */ /* 0x000fe80000100a00 */
[----:B------:R-:W-:Y:S04]  /*19690*/  STL.64 [R1+0x98], R6 ;  /* 0x0000980601007387 */ /* 0x000fe80000100a00 */
[----:B0-----:R-:W2:Y:S04]  /*196a0*/  LDL.LU R24, [R1+0x130] ;  /* 0x0001300001187983 */ /* 0x001ea80000300800 */
[----:B------:R-:W2:Y:S04]  /*196b0*/  LDL.LU R25, [R1+0x134] ;  /* 0x0001340001197983 */ /* 0x000ea80000300800 */
[----:B------:R-:W3:Y:S04]  /*196c0*/  LDL.LU R26, [R1+0x138] ;  /* 0x00013800011a7983 */ /* 0x000ee80000300800 */
[----:B------:R-:W3:Y:S04]  /*196d0*/  LDL.LU R27, [R1+0x13c] ;  /* 0x00013c00011b7983 */ /* 0x000ee80000300800 */
[----:B-1----:R-:W4:Y:S04]  /*196e0*/  LDL.LU R16, [R1+0x54c] ;  /* 0x00054c0001107983 */ /* 0x002f280000300800 */
[----:B----4-:R0:W-:Y:S04]  /*196f0*/  STL [R1+0x1064], R16 ;  /* 0x0010641001007387 */ /* 0x0101e80000100800 */
[----:B0-----:R-:W4:Y:S04]  /*19700*/  LDL.LU R16, [R1+0x544] ;  /* 0x0005440001107983 */ /* 0x001f280000300800 */
[----:B------:R-:W4:Y:S04]  /*19710*/  LDL.LU R17, [R1+0x554] ;  /* 0x0005540001117983 */ /* 0x000f280000300800 */
[----:B------:R-:W-:Y:S01]  /*19720*/  STL.64 [R1+0x10d0], R18 ;  /* 0x0010d01201007387 */ /* 0x000fe20000100a00 */
[----:B------:R-:W-:-:S03]  /*19730*/  IMAD R28, R28, 0x100, R29 ;  /* 0x000001001c1c7824 */ /* 0x000fc600078e021d */
[----:B----4-:R-:W-:Y:S04]  /*19740*/  STL.64 [R1+0x10c8], R16 ;  /* 0x0010c81001007387 */ /* 0x010fe80000100a00 */
        /* <DEDUP_REMOVED lines=31> */
[----:B------:R-:W-:Y:S04]  /*19940*/  STL.64 [R1+0x10a0], R10 ;  /* 0x0010a00a01007387 */ /* 0x000fe80000100a00 */
[----:B-----5:R0:W-:Y:S04]  /*19950*/  STL.64 [R1+0x1098], R8 ;  /* 0x0010980801007387 */ /* 0x0201e80000100a00 */
[----:B0-----:R-:W5:Y:S04]  /*19960*/  LDL.LU R8, [R1+0x1b0] ;  /* 0x0001b00001087983 */ /* 0x001f680000300800 */
[----:B------:R-:W5:Y:S04]  /*19970*/  LDL.LU R9, [R1+0x1b4] ;  /* 0x0001b40001097983 */ /* 0x000f680000300800 */
[----:B------:R-:W5:Y:S04]  /*19980*/  LDL.LU R10, [R1+0x1b8] ;  /* 0x0001b800010a7983 */ /* 0x000f680000300800 */
[----:B------:R-:W5:Y:S04]  /*19990*/  LDL.LU R11, [R1+0x1bc] ;  /* 0x0001bc00010b7983 */ /* 0x000f680000300800 */
[----:B---3--:R-:W-:Y:S04]  /*199a0*/  STL.64 [R1+0x1050], R26 ;  /* 0x0010501a01007387 */ /* 0x008fe80000100a00 */
[----:B------:R0:W-:Y:S04]  /*199b0*/  STL.64 [R1+0x1048], R24 ;  /* 0x0010481801007387 */ /* 0x0001e80000100a00 */
[----:B0-----:R-:W3:Y:S04]  /*199c0*/  LDL.LU R24, [R1+0x160] ;  /* 0x0001600001187983 */ /* 0x001ee80000300800 */
[----:B------:R-:W3:Y:S04]  /*199d0*/  LDL.LU R25, [R1+0x164] ;  /* 0x0001640001197983 */ /* 0x000ee80000300800 */
[----:B------:R-:W2:Y:S04]  /*199e0*/  LDL.LU R26, [R1+0x168] ;  /* 0x00016800011a7983 */ /* 0x000ea80000300800 */
[----:B------:R-:W2:Y:S01]  /*199f0*/  LDL.LU R27, [R1+0x16c] ;  /* 0x00016c00011b7983 */ /* 0x000ea20000300800 */
[----:B------:R-:W-:-:S02]  /*19a00*/  F2FP.F16.E5M2.UNPACK_B R12, R0 ;  /* 0x00000000ff0c723e */ /* 0x000fc400020004ff */
[----:B------:R-:W-:Y:S02]  /*19a10*/  F2FP.F16.E5M2.UNPACK_B R13, R22 ;  /* 0x00000016ff0d723e */ /* 0x000fe400020004ff */
[----:B------:R-:W-:Y:S02]  /*19a20*/  F2FP.F16.E5M2.UNPACK_B R14, R23 ;  /* 0x00000017ff0e723e */ /* 0x000fe400020004ff */
[----:B------:R-:W-:Y:S01]  /*19a30*/  F2FP.F16.E5M2.UNPACK_B R15, R28 ;  /* 0x0000001cff0f723e */ /* 0x000fe200020004ff */
[----:B--2---:R-:W-:Y:S04]  /*19a40*/  STL.64 [R1+0x1070], R26 ;  /* 0x0010701a01007387 */ /* 0x004fe80000100a00 */
[----:B---3--:R0:W-:Y:S04]  /*19a50*/  STL.64 [R1+0x1068], R24 ;  /* 0x0010681801007387 */ /* 0x0081e80000100a00 */
        /* <DEDUP_REMOVED lines=11> */
[----:B------:R-:W3:Y:S04]  /*19b10*/  LDL.LU R0, [R1+0x540] ;  /* 0x0005400001007983 */ /* 0x000ee80000300800 */
[----:B------:R-:W2:Y:S04]  /*19b20*/  LDL.LU R22, [R1+0x548] ;  /* 0x0005480001167983 */ /* 0x000ea80000300800 */
[----:B------:R-:W2:Y:S04]  /*19b30*/  LDL.LU R23, [R1+0x550] ;  /* 0x0005500001177983 */ /* 0x000ea80000300800 */
[----:B------:R-:W4:Y:S04]  /*19b40*/  LDL.LU R28, [R1+0x558] ;  /* 0x00055800011c7983 */ /* 0x000f280000300800 */
[----:B------:R-:W-:Y:S04]  /*19b50*/  STL.64 [R1+0x340], R16 ;  /* 0x0003401001007387 */ /* 0x000fe80000100a00 */
[----:B------:R0:W-:Y:S04]  /*19b60*/  STL.64 [R1+0x348], R18 ;  /* 0x0003481201007387 */ /* 0x0001e80000100a00 */
[----:B0-----:R-:W2:Y:S04]  /*19b70*/  LDL.LU.64 R18, [R1+0x10d0] ;  /* 0x0010d00001127983 */ /* 0x001ea80000300a00 */
[----:B------:R-:W3:Y:S01]  /*19b80*/  LDL.LU.64 R16, [R1+0x10c8] ;  /* 0x0010c80001107983 */ /* 0x000ee20000300a00 */
        /* <DEDUP_REMOVED lines=11> */
[----:B------:R-:W5:Y:S02]  /*19c40*/  LDL.LU.64 R4, [R1+0x10a8] ;  /* 0x0010a80001047983 */ /* 0x000f640000300a00 */
[----:B-----5:R-:W-:-:S15]  /*19c50*/  HMMA.16816.F32 R8, R12, R4, R8 ;  /* 0x000000040c08723c */ /* 0x020fde0000001808 */
        /* <DEDUP_REMOVED lines=16> */
[----:B------:R-:W2:Y:S01]  /*19d60*/  LDL.LU.64 R24, [R1+0x1078] ;  /* 0x0010780001187983 */ /* 0x000ea20000300a00 */
[----:B---3--:R-:W-:Y:S01]  /*19d70*/  IMAD R0, R0, 0x100, R16 ;  /* 0x0000010000007824 */ /* 0x008fe200078e0210 */
[----:B--2---:R-:W-:-:S15]  /*19d80*/  HMMA.16816.F32 R24, R12, R10, R24 ;  /* 0x0000000a0c18723c */ /* 0x004fde0000001818 */
[----:B------:R-:W-:-:S04]  /*19d90*/  NOP ;  /* 0x0000000000007918 */ /* 0x000fc80000000000 */
[----:B------:R-:W-:Y:S04]  /*19da0*/  STL.64 [R1+0x2e0], R24 ;  /* 0x0002e01801007387 */ /* 0x000fe80000100a00 */
[----:B------:R0:W-:Y:S04]  /*19db0*/  STL.64 [R1+0x2e8], R26 ;  /* 0x0002e81a01007387 */ /* 0x0001e80000100a00 */
[----:B0-----:R-:W2:Y:S04]  /*19dc0*/  LDL.LU.64 R26, [R1+0x1070] ;  /* 0x00107000011a7983 */ /* 0x001ea80000300a00 */
[----:B------:R-:W2:Y:S04]  /*19dd0*/  LDL.LU.64 R24, [R1+0x1068] ;  /* 0x0010680001187983 */ /* 0x000ea80000300a00 */
[----:B------:R-:W3:Y:S01]  /*19de0*/  LDL.LU R16, [R1+0x1064] ;  /* 0x0010640001107983 */ /* 0x000ee20000300800 */
[----:B------:R-:W-:-:S02]  /*19df0*/  IMAD R23, R23, 0x100, R17 ;  /* 0x0000010017177824 */ /* 0x000fc400078e0211 */
[----:B---3--:R-:W-:Y:S02]  /*19e00*/  IMAD R22, R22, 0x100, R16 ;  /* 0x0000010016167824 */ /* 0x008fe400078e0210 */
[----:B------:R-:W2:Y:S04]  /*19e10*/  LDL.LU R16, [R1+0x1060] ;  /* 0x0010600001107983 */ /* 0x000ea80000300800 */
[----:B------:R-:W2:Y:S01]  /*19e20*/  LDL.LU R17, [R1+0x105c] ;  /* 0x00105c0001117983 */ /* 0x000ea20000300800 */
[----:B----4-:R-:W-:-:S03]  /*19e30*/  IMAD R28, R28, 0x100, R29 ;  /* 0x000001001c1c7824 */ /* 0x010fc600078e021d */
[----:B------:R-:W3:Y:S01]  /*19e40*/  LDL.LU R29, [R1+0x1058] ;  /* 0x00105800011d7983 */ /* 0x000ee20000300800 */
[----:B--2---:R-:W-:Y:S03]  /*19e50*/  HMMA.16816.F32 R12, R12, R16, R24 ;  /* 0x000000100c0c723c */ /* 0x004fe60000001818 */
[----:B------:R-:W2:Y:S04]  /*19e60*/  LDL.LU.64 R26, [R1+0x1050] ;  /* 0x00105000011a7983 */ /* 0x000ea80000300a00 */
[----:B------:R-:W2:Y:S04]  /*19e70*/  LDL.LU.64 R24, [R1+0x1048] ;  /* 0x0010480001187983 */ /* 0x000ea80000300a00 */
[----:B------:R-:W-:Y:S04]  /*19e80*/  STL [R1+0xfe4], R16 ;  /* 0x000fe41001007387 */ /* 0x000fe80000100800 */
[----:B------:R-:W-:Y:S04]  /*19e90*/  STL [R1+0xfe0], R17 ;  /* 0x000fe01101007387 */ /* 0x000fe80000100800 */
[----:B------:R0:W-:Y:S04]  /*19ea0*/  STL.64 [R1+0x260], R12 ;  /* 0x0002600c01007387 */ /* 0x0001e80000100a00 */
[----:B------:R1:W-:Y:S01]  /*19eb0*/  STL.64 [R1+0x268], R14 ;  /* 0x0002680e01007387 */ /* 0x0003e20000100a00 */
[----:B0-----:R-:W-:-:S02]  /*19ec0*/  F2FP.F16.E5M2.UNPACK_B R12, R0 ;  /* 0x00000000ff0c723e */ /* 0x001fc400020004ff */
[----:B------:R-:W-:Y:S02]  /*19ed0*/  F2FP.F16.E5M2.UNPACK_B R13, R22 ;  /* 0x00000016ff0d723e */ /* 0x000fe400020004ff */
[----:B-1----:R-:W-:Y:S02]  /*19ee0*/  F2FP.F16.E5M2.UNPACK_B R14, R23 ;  /* 0x00000017ff0e723e */ /* 0x002fe400020004ff */
[----:B------:R-:W-:-:S07]  /*19ef0*/  F2FP.F16.E5M2.UNPACK_B R15, R28 ;  /* 0x0000001cff0f723e */ /* 0x000fce00020004ff */
[----:B--2---:R-:W-:-:S15]  /*19f00*/  HMMA.16816.F32 R24, R12, R20, R24 ;  /* 0x000000140c18723c */ /* 0x004fde0000001818 */
[----:B------:R-:W-:-:S04]  /*19f10*/  NOP ;  /* 0x0000000000007918 */ /* 0x000fc80000000000 */
[----:B------:R-:W-:Y:S04]  /*19f20*/  STL.64 [R1+0x2d0], R24 ;  /* 0x0002d01801007387 */ /* 0x000fe80000100a00 */
[----:B------:R0:W-:Y:S04]  /*19f30*/  STL.64 [R1+0x2d8], R26 ;  /* 0x0002d81a01007387 */ /* 0x0001e80000100a00 */
[----:B0-----:R-:W2:Y:S04]  /*19f40*/  LDL.LU.64 R26, [R1+0x1040] ;  /* 0x00104000011a7983 */ /* 0x001ea80000300a00 */
[----:B------:R-:W2:Y:S04]  /*19f50*/  LDL.LU.64 R24, [R1+0x1038] ;  /* 0x0010380001187983 */ /* 0x000ea80000300a00 */
[----:B------:R0:W-:Y:S04]  /*19f60*/  STL [R1+0xfec], R20 ;  /* 0x000fec1401007387 */ /* 0x0001e80000100800 */
[----:B------:R1:W-:Y:S04]  /*19f70*/  STL [R1+0xfe8], R21 ;  /* 0x000fe81501007387 */ /* 0x0003e80000100800 */
[----:B0-----:R-:W4:Y:S04]  /*19f80*/  LDL.LU R20, [R1+0x120] ;  /* 0x0001200001147983 */ /* 0x001f280000300800 */
[----:B-1----:R-:W4:Y:S04]  /*19f90*/  LDL.LU R21, [R1+0x124] ;  /* 0x0001240001157983 */ /* 0x002f280000300800 */
[----:B------:R-:W4:Y:S04]  /*19fa0*/  LDL.LU R22, [R1+0x128] ;  /* 0x0001280001167983 */ /* 0x000f280000300800 */
[----:B------:R-:W4:Y:S01]  /*19fb0*/  LDL.LU R23, [R1+0x12c] ;  /* 0x00012c0001177983 */ /* 0x000f220000300800 */
        /* <DEDUP_REMOVED lines=12> */
[----:B----4-:R-:W-:-:S15]  /*1a080*/  HMMA.16816.F32 R20, R12, R4, R20 ;  /* 0x000000040c14723c */ /* 0x010fde0000001814 */
[----:B------:R-:W-:-:S04]  /*1a090*/  NOP ;  /* 0x0000000000007918 */ /* 0x000fc80000000000 */
[----:B------:R-:W-:Y:S04]  /*1a0a0*/  STL.64 [R1+0x2a0], R20 ;  /* 0x0002a01401007387 */ /* 0x000fe80000100a00 */
[----:B------:R2:W-:Y:S04]  /*1a0b0*/  STL.64 [R1+0x2a8], R22 ;  /* 0x0002a81601007387 */ /* 0x0005e80000100a00 */
[----:B------:R-:W-:Y:S04]  /*1a0c0*/  STL.64 [R1+0xfa8], R6 ;  /* 0x000fa80601007387 */ /* 0x000fe80000100a00 */
[----:B------:R-:W-:Y:S01]  /*1a0d0*/  STL.64 [R1+0xfa0], R4 ;  /* 0x000fa00401007387 */ /* 0x000fe20000100a00 */
[----:B--2---:R-:W-:-:S15]  /*1a0e0*/  HMMA.16816.F32 R20, R12, R6, R24 ;  /* 0x000000060c14723c */ /* 0x004fde0000001818 */
[----:B------:R-:W-:-:S04]  /*1a0f0*/  NOP ;  /* 0x0000000000007918 */ /* 0x000fc80000000000 */
[----:B------:R-:W-:Y:S04]  /*1a100*/  STL.64 [R1+0x290], R20 ;  /* 0x0002901401007387 */ /* 0x000fe80000100a00 */
[----:B------:R-:W-:Y:S04]  /*1a110*/  STL.64 [R1+0x298], R22 ;  /* 0x0002981601007387 */ /* 0x000fe80000100a00 */
[----:B------:R-:W2:Y:S04]  /*1a120*/  LDL.LU R24, [R1+0x20] ;  /* 0x0000200001187983 */ /* 0x000ea80000300800 */
[----:B------:R-:W2:Y:S04]  /*1a130*/  LDL.LU R25, [R1+0x24] ;  /* 0x0000240001197983 */ /* 0x000ea80000300800 */
[----:B------:R-:W4:Y:S01]  /*1a140*/  LDL.LU R26, [R1+0x28] ;  /* 0x00002800011a7983 */ /* 0x000f220000300800 */
[----:B---3--:R-:W-:-:S03]  /*1a150*/  IMAD.MOV.U32 R27, RZ, RZ, R29 ;  /* 0x000000ffff1b7224 */ /* 0x008fc600078e001d */
[----:B------:R-:W3:Y:S04]  /*1a160*/  LDL.LU R29, [R1+0x1010] ;  /* 0x00101000011d7983 */ /* 0x000ee80000300800 */
[----:B----4-:R-:W-:Y:S04]  /*1a170*/  STL.64 [R1+0xf88], R26 ;  /* 0x000f881a01007387 */ /* 0x010fe80000100a00 */
[----:B--2---:R0:W-:Y:S04]  /*1a180*/  STL.64 [R1+0xf80], R24 ;  /* 0x000f801801007387 */ /* 0x0041e80000100a00 */
[----:B0-----:R-:W2:Y:S04]  /*1a190*/  LDL.LU R24, [R1+0x50] ;  /* 0x0000500001187983 */ /* 0x001ea80000300800 */
[----:B------:R-:W2:Y:S04]  /*1a1a0*/  LDL.LU R25, [R1+0x54] ;  /* 0x0000540001197983 */ /* 0x000ea80000300800 */
[----:B------:R-:W4:Y:S04]  /*1a1b0*/  LDL.LU R26, [R1+0x58] ;  /* 0x00005800011a7983 */ /* 0x000f280000300800 */
[----:B------:R-:W4:Y:S04]  /*1a1c0*/  LDL.LU R27, [R1+0x5c] ;  /* 0x00005c00011b7983 */ /* 0x000f280000300800 */
        /* <DEDUP_REMOVED lines=35> */
[----:B------:R-:W5:Y:S01]  /*1a400*/  LDL.LU R7, [R1+0xdc] ;  /* 0x0000dc0001077983 */ /* 0x000f620000300800 */
[----:B------:R-:W-:Y:S03]  /*1a410*/  HMMA.16816.F32 R20, R12, R8, R20 ;  /* 0x000000080c14723c */ /* 0x000fe60000001814 */
[----:B-----5:R-:W-:Y:S04]  /*1a420*/  STL.64 [R1+0xfd8], R6 ;  /* 0x000fd80601007387 */ /* 0x020fe80000100a00 */
[----:B--2---:R0:W-:Y:S04]  /*1a430*/  STL.64 [R1+0xfd0], R4 ;  /* 0x000fd00401007387 */ /* 0x0041e80000100a00 */
        /* <DEDUP_REMOVED lines=8> */
[----:B------:R-:W4:Y:S01]  /*1a4c0*/  LDL.LU R26, [R1+0x88] ;  /* 0x00008800011a7983 */ /* 0x000f220000300800 */
[----:B---3--:R-:W-:-:S03]  /*1a4d0*/  IMAD.MOV.U32 R27, RZ, RZ, R29 ;  /* 0x000000ffff1b7224 */ /* 0x008fc600078e001d */
[----:B------:R-:W-:Y:S04]  /*1a4e0*/  STL.64 [R1+0x280], R20 ;  /* 0x0002801401007387 */ /* 0x000fe80000100a00 */
[----:B------:R0:W-:Y:S01]  /*1a4f0*/  STL [R1+0x288], R22 ;  /* 0x0002881601007387 */ /* 0x0001e20000100800 */
[----:B------:R-:W-:-:S03]  /*1a500*/  IMAD.MOV.U32 R29, RZ, RZ, R23 ;  /* 0x000000ffff1d7224 */ /* 0x000fc600078e0017 */
[----:B0-----:R-:W3:Y:S04]  /*1a510*/  LDL.LU.64 R22, [R1+0x1008] ;  /* 0x0010080001167983 */ /* 0x001ee80000300a00 */
[----:B------:R-:W3:Y:S04]  /*1a520*/  LDL.LU.64 R20, [R1+0x1000] ;  /* 0x0010000001147983 */ /* 0x000ee80000300a00 */
[----:B------:R0:W-:Y:S01]  /*1a530*/  STL [R1+0xe80], R29 ;  /* 0x000e801d01007387 */ /* 0x0001e20000100800 */
[----:B---3--:R-:W-:-:S15]  /*1a540*/  HMMA.16816.F32 R20, R12, R10, R20 ;  /* 0x0000000a0c14723c */ /* 0x008fde0000001814 */
[----:B------:R-:W-:-:S04]  /*1a550*/  NOP ;  /* 0x0000000000007918 */ /* 0x000fc80000000000 */
[----:B------:R-:W-:Y:S04]  /*1a560*/  STL.64 [R1+0x270], R20 ;  /* 0x0002701401007387 */ /* 0x000fe80000100a00 */
[----:B------:R1:W-:Y:S01]  /*1a570*/  STL [R1+0x278], R22 ;  /* 0x0002781601007387 */ /* 0x0003e20000100800 */
[----:B0-----:R-:W-:-:S03]  /*1a580*/  IMAD.MOV.U32 R29, RZ, RZ, R23 ;  /* 0x000000ffff1d7224 */ /* 0x001fc600078e0017 */
[----:B-1----:R-:W3:Y:S04]  /*1a590*/  LDL.LU.64 R22, [R1+0xff8] ;  /* 0x000ff80001167983 */ /* 0x002ee80000300a00 */
[----:B------:R-:W5:Y:S01]  /*1a5a0*/  LDL.LU.64 R20, [R1+0xff0] ;  /* 0x000ff00001147983 */ /* 0x000f620000300a00 */
[----:B------:R-:W-:Y:S02]  /*1a5b0*/  IMAD R28, R28, 0x100, R17 ;  /* 0x000001001c1c7824 */ /* 0x000fe400078e0211 */
[----:B-----5:R-:W-:Y:S02]  /*1a5c0*/  IMAD R0, R0, 0x100, R20 ;  /* 0x0000010000007824 */ /* 0x020fe400078e0214 */
[----:B---3--:R-:W-:Y:S01]  /*1a5d0*/  IMAD R22, R22, 0x100, R21 ;  /* 0x0000010016167824 */ /* 0x008fe200078e0215 */
[----:B------:R-:W3:Y:S04]  /*1a5e0*/  LDL.LU R20, [R1+0xfec] ;  /* 0x000fec0001147983 */ /* 0x000ee80000300800 */
[----:B------:R-:W3:Y:S01]  /*1a5f0*/  LDL.LU R21, [R1+0xfe8] ;  /* 0x000fe80001157983 */ /* 0x000ee20000300800 */
[----:B------:R-:W-:-:S03]  /*1a600*/  IMAD R23, R23, 0x100, R16 ;  /* 0x0000010017177824 */ /* 0x000fc600078e0210 */
[----:B------:R-:W2:Y:S04]  /*1a610*/  LDL.LU R16, [R1+0xfe4] ;  /* 0x000fe40001107983 */ /* 0x000ea80000300800 */
[----:B------:R-:W2:Y:S02]  /*1a620*/  LDL.LU R17, [R1+0xfe0] ;  /* 0x000fe00001117983 */ /* 0x000ea40000300800 */
[----:B--2---:R-:W-:Y:S02]  /*1a630*/  HMMA.16816.F32 R12, R12, R16, R4 ;  /* 0x000000100c0c723c */ /* 0x004fe40000001804 */
[----:B------:R-:W3:Y:S04]  /*1a640*/  LDL.LU.64 R6, [R1+0xfd8] ;  /* 0x000fd80001067983 */ /* 0x000ee80000300a00 */
[----:B------:R-:W3:-:S13]  /*1a650*/  LDL.LU.64 R4, [R1+0xfd0] ;  /* 0x000fd00001047983 */ /* 0x000eda0000300a00 */
[----:B------:R0:W-:Y:S04]  /*1a660*/  STL.64 [R1+0x250], R12 ;  /* 0x0002500c01007387 */ /* 0x0001e80000100a00 */
[----:B------:R1:W-:Y:S01]  /*1a670*/  STL.64 [R1+0x258], R14 ;  /* 0x0002580e01007387 */ /* 0x0003e20000100a00 */
[----:B0-----:R-:W-:Y:S02]  /*1a680*/  F2FP.F16.E5M2.UNPACK_B R12, R0 ;  /* 0x00000000ff0c723e */ /* 0x001fe400020004ff */
[----:B------:R-:W-:Y:S02]  /*1a690*/  F2FP.F16.E5M2.UNPACK_B R13, R22 ;  /* 0x00000016ff0d723e */ /* 0x000fe400020004ff */
[----:B-1----:R-:W-:Y:S02]  /*1a6a0*/  F2FP.F16.E5M2.UNPACK_B R14, R23 ;  /* 0x00000017ff0e723e */ /* 0x002fe400020004ff */
[----:B------:R-:W-:Y:S01]  /*1a6b0*/  F2FP.F16.E5M2.UNPACK_B R15, R28 ;  /* 0x0000001cff0f723e */ /* 0x000fe200020004ff */
[----:B------:R-:W2:Y:S04]  /*1a6c0*/  LDL.LU R0, [R1+0xa78] ;  /* 0x000a780001007983 */ /* 0x000ea80000300800 */
[----:B------:R-:W5:Y:S04]  /*1a6d0*/  LDL.LU R22, [R1+0xa90] ;  /* 0x000a900001167983 */ /* 0x000f680000300800 */
[----:B------:R-:W5:Y:S04]  /*1a6e0*/  LDL.LU R23, [R1+0xa94] ;  /* 0x000a940001177983 */ /* 0x000f680000300800 */
[----:B------:R-:W2:Y:S01]  /*1a6f0*/  LDL.LU R28, [R1+0xa88] ;  /* 0x000a8800011c7983 */ /* 0x000ea20000300800 */
[----:B---3--:R-:W-:-:S15]  /*1a700*/  HMMA.16816.F32 R4, R12, R20, R4 ;  /* 0x000000140c04723c */ /* 0x008fde0000001804 */
[----:B------:R-:W-:-:S04]  /*1a710*/  NOP ;  /* 0x0000000000007918 */ /* 0x000fc80000000000 */
[----:B------:R-:W-:Y:S04]  /*1a720*/  STL.64 [R1+0x240], R4 ;  /* 0x0002400401007387 */ /* 0x000fe80000100a00 */
[----:B------:R0:W-:Y:S04]  /*1a730*/  STL.64 [R1+0x248], R6 ;  /* 0x0002480601007387 */ /* 0x0001e80000100a00 */
[----:B0-----:R-:W3:Y:S04]  /*1a740*/  LDL.LU.64 R6, [R1+0xfc8] ;  /* 0x000fc80001067983 */ /* 0x001ee80000300a00 */
[----:B------:R-:W3:Y:S04]  /*1a750*/  LDL.LU.64 R4, [R1+0xfc0] ;  /* 0x000fc00001047983 */ /* 0x000ee80000300a00 */
[----:B------:R-:W2:Y:S04]  /*1a760*/  LDL.LU R20, [R1+0xa80] ;  /* 0x000a800001147983 */ /* 0x000ea80000300800 */
        /* <DEDUP_REMOVED lines=14> */
[----:B------:R-:W4:Y:S02]  /*1a850*/  LDL.LU.64 R4, [R1+0xfa0] ;  /* 0x000fa00001047983 */ /* 0x000f240000300a00 */
[----:B----4-:R-:W-:-:S15]  /*1a860*/  HMMA.16816.F32 R24, R12, R4, R24 ;  /* 0x000000040c18723c */ /* 0x010fde0000001818 */
[----:B------:R-:W-:-:S04]  /*1a870*/  NOP ;  /* 0x0000000000007918 */ /* 0x000fc80000000000 */
[----:B------:R-:W-:Y:S04]  /*1a880*/  STL.64 [R1+0x210], R24 ;  /* 0x0002101801007387 */ /* 0x000fe80000100a00 */
[----:B------:R0:W-:Y:S04]  /*1a890*/  STL.64 [R1+0x218], R26 ;  /* 0x0002181a01007387 */ /* 0x0001e80000100a00 */
[----:B0-----:R-:W3:Y:S04]  /*1a8a0*/  LDL.LU.64 R26, [R1+0xf98] ;  /* 0x000f9800011a7983 */ /* 0x001ee80000300a00 */
[----:B------:R-:W3:Y:S02]  /*1a8b0*/  LDL.LU.64 R24, [R1+0xf90] ;  /* 0x000f900001187983 */ /* 0x000ee40000300a00 */
[----:B---3--:R-:W-:Y:S02]  /*1a8c0*/  HMMA.16816.F32 R4, R12, R6, R24 ;  /* 0x000000060c04723c */ /* 0x008fe40000001818 */
[----:B------:R-:W3:Y:S04]  /*1a8d0*/  LDL.LU.64 R26, [R1+0xf88] ;  /* 0x000f8800011a7983 */ /* 0x000ee80000300a00 */
[----:B------:R-:W3:-:S13]  /*1a8e0*/  LDL.LU.64 R24, [R1+0xf80] ;  /* 0x000f800001187983 */ /* 0x000eda0000300a00 */
[----:B------:R0:W-:Y:S04]  /*1a8f0*/  STL.64 [R1+0x200], R4 ;  /* 0x0002000401007387 */ /* 0x0001e80000100a00 */
[----:B------:R1:W-:Y:S04]  /*1a900*/  STL.64 [R1+0x208], R6 ;  /* 0x0002080601007387 */ /* 0x0003e80000100a00 */
[----:B0-----:R-:W4:Y:S04]  /*1a910*/  LDL.LU R4, [R1] ;  /* 0x0000000001047983 */ /* 0x001f280000300800 */
[----:B------:R-:W4:Y:S04]  /*1a920*/  LDL.LU R5, [R1+0x4] ;  /* 0x0000040001057983 */ /* 0x000f280000300800 */
[----:B-1----:R-:W4:Y:S04]  /*1a930*/  LDL.LU R6, [R1+0x8] ;  /* 0x0000080001067983 */ /* 0x002f280000300800 */
[----:B------:R-:W4:Y:S01]  /*1a940*/  LDL.LU R7, [R1+0xc] ;  /* 0x00000c0001077983 */ /* 0x000f220000300800 */
[----:B---3--:R-:W-:-:S15]  /*1a950*/  HMMA.16816.F32 R24, R12, R8, R24 ;  /* 0x000000080c18723c */ /* 0x008fde0000001818 */
[----:B------:R-:W-:-:S04]  /*1a960*/  NOP ;  /* 0x0000000000007918 */ /* 0x000fc80000000000 */
[----:B------:R-:W-:Y:S04]  /*1a970*/  STL.64 [R1+0x1e0], R24 ;  /* 0x0001e01801007387 */ /* 0x000fe80000100a00 */
[----:B------:R0:W-:Y:S04]  /*1a980*/  STL.64 [R1+0x1e8], R26 ;  /* 0x0001e81a01007387 */ /* 0x0001e80000100a00 */
[----:B0-----:R-:W3:Y:S04]  /*1a990*/  LDL.LU.64 R26, [R1+0xf78] ;  /* 0x000f7800011a7983 */ /* 0x001ee80000300a00 */
[----:B------:R-:W3:Y:S01]  /*1a9a0*/  LDL.LU.64 R24, [R1+0xf70] ;  /* 0x000f700001187983 */ /* 0x000ee20000300a00 */
[----:B----4-:R-:W-:-:S15]  /*1a9b0*/  HMMA.16816.F32 R4, R12, R10, R4 ;  /* 0x0000000a0c04723c */ /* 0x010fde0000001804 */
[----:B------:R-:W-:-:S04]  /*1a9c0*/  NOP ;  /* 0x0000000000007918 */ /* 0x000fc80000000000 */
[----:B------:R-:W-:Y:S04]  /*1a9d0*/  STL.64 [R1], R4 ;  /* 0x0000000401007387 */ /* 0x000fe80000100a00 */
[----:B------:R-:W-:Y:S01]  /*1a9e0*/  STL.64 [R1+0x8], R6 ;  /* 0x0000080601007387 */ /* 0x000fe20000100a00 */
[----:B---3--:R-:W-:-:S15]  /*1a9f0*/  HMMA.16816.F32 R24, R12, R16, R24 ;  /* 0x000000100c18723c */ /* 0x008fde0000001818 */
[----:B------:R-:W-:-:S04]  /*1aa00*/  NOP ;  /* 0x0000000000007918 */ /* 0x000fc80000000000 */
[----:B------:R-:W-:Y:S04]  /*1aa10*/  STL.64 [R1+0xda8], R26 ;  /* 0x000da81a01007387 */ /* 0x000fe80000100a00 */
[----:B------:R0:W-:Y:S04]  /*1aa20*/  STL.64 [R1+0xda0], R24 ;  /* 0x000da01801007387 */ /* 0x0001e80000100a00 */
[----:B0-----:R-:W3:Y:S04]  /*1aa30*/  LDL.LU R24, [R1+0x90] ;  /* 0x0000900001187983 */ /* 0x001ee80000300800 */
[----:B------:R-:W3:Y:S04]  /*1aa40*/  LDL.LU R25, [R1+0x94] ;  /* 0x0000940001197983 */ /* 0x000ee80000300800 */
[----:B------:R-:W4:Y:S04]  /*1aa50*/  LDL.LU R26, [R1+0x98] ;  /* 0x00009800011a7983 */ /* 0x000f280000300800 */
[----:B------:R-:W4:Y:S04]  /*1aa60*/  LDL.LU R27, [R1+0x9c] ;  /* 0x00009c00011b7983 */ /* 0x000f280000300800 */
[----:B----4-:R-:W-:Y:S04]  /*1aa70*/  STL.64 [R1+0xf08], R26 ;  /* 0x000f081a01007387 */ /* 0x010fe80000100a00 */
[----:B---3--:R0:W-:Y:S04]  /*1aa80*/  STL.64 [R1+0xf00], R24 ;  /* 0x000f001801007387 */ /* 0x0081e80000100a00 */
        /* <DEDUP_REMOVED lines=10> */
[----:B------:R-:W2:Y:S04]  /*1ab30*/  LDL R7, [R1+0x3bc] ;  /* 0x0003bc0001077983 */ /* 0x000ea80000100800 */
[----:B------:R-:W2:Y:S04]  /*1ab40*/  LDL R8, [R1+0x3a8] ;  /* 0x0003a80001087983 */ /* 0x000ea80000100800 */
        /* <DEDUP_REMOVED lines=13> */
[----:B------:R-:W4:Y:S01]  /*1ac20*/  LDL.LU R27, [R1+0x6c] ;  /* 0x00006c00011b7983 */ /* 0x000f220000300800 */
[----:B--2---:R-:W-:-:S03]  /*1ac30*/  IMAD R2, R20, 0x100, R19 ;  /* 0x0000010014027824 */ /* 0x004fc600078e0213 */
[----:B------:R-:W2:Y:S04]  /*1ac40*/  LDL R19, [R1+0x36c] ;  /* 0x00036c0001137983 */ /* 0x000ea80000100800 */
[----:B----4-:R-:W-:Y:S04]  /*1ac50*/  STL.64 [R1+0xf48], R26 ;  /* 0x000f481a01007387 */ /* 0x010fe80000100a00 */
[----:B---3--:R0:W-:Y:S04]  /*1ac60*/  STL.64 [R1+0xf40], R24 ;  /* 0x000f401801007387 */ /* 0x0081e80000100a00 */
[----:B0-----:R-:W3:Y:S04]  /*1ac70*/  LDL.LU R24, [R1+0x40] ;  /* 0x0000400001187983 */ /* 0x001ee80000300800 */
[----:B------:R-:W3:Y:S04]  /*1ac80*/  LDL.LU R25, [R1+0x44] ;  /* 0x0000440001197983 */ /* 0x000ee80000300800 */
[----:B------:R-:W4:Y:S04]  /*1ac90*/  LDL.LU R26, [R1+0x48] ;  /* 0x00004800011a7983 */ /* 0x000f280000300800 */
[----:B------:R-:W4:Y:S01]  /*1aca0*/  LDL.LU R27, [R1+0x4c] ;  /* 0x00004c00011b7983 */ /* 0x000f220000300800 */
[----:B------:R-:W-:-:S02]  /*1acb0*/  IMAD R0, R0, 0x100, R18 ;  /* 0x0000010000007824 */ /* 0x000fc400078e0212 */
[----:B------:R-:W-:Y:S01]  /*1acc0*/  IMAD R3, R28, 0x100, R21 ;  /* 0x000001001c037824 */ /* 0x000fe200078e0215 */
[----:B------:R-:W2:Y:S04]  /*1acd0*/  LDL R20, [R1+0x358] ;  /* 0x0003580001147983 */ /* 0x000ea80000100800 */
        /* <DEDUP_REMOVED lines=8> */
[----:B-----5:R-:W-:Y:S01]  /*1ad60*/  IMAD R4, R22, 0x100, R23 ;  /* 0x0000010016047824 */ /* 0x020fe200078e0217 */
[----:B------:R-:W-:-:S02]  /*1ad70*/  F2FP.F16.E5M2.UNPACK_B R12, R0 ;  /* 0x00000000ff0c723e */ /* 0x000fc400020004ff */
[----:B----4-:R-:W-:Y:S04]  /*1ad80*/  STL.64 [R1+0xf68], R26 ;  /* 0x000f681a01007387 */ /* 0x010fe80000100a00 */
[----:B---3--:R0:W-:Y:S04]  /*1ad90*/  STL.64 [R1+0xf60], R24 ;  /* 0x000f601801007387 */ /* 0x0081e80000100a00 */
[----:B0-----:R-:W3:Y:S04]  /*1ada0*/  LDL.LU R24, [R1+0x10] ;  /* 0x0000100001187983 */ /* 0x001ee80000300800 */
[----:B------:R-:W3:Y:S04]  /*1adb0*/  LDL.LU R25, [R1+0x14] ;  /* 0x0000140001197983 */ /* 0x000ee80000300800 */
[----:B------:R-:W3:Y:S04]  /*1adc0*/  LDL.LU R26, [R1+0x18] ;  /* 0x00001800011a7983 */ /* 0x000ee80000300800 */
[----:B------:R-:W3:Y:S01]  /*1add0*/  LDL.LU R27, [R1+0x1c] ;  /* 0x00001c00011b7983 */ /* 0x000ee20000300800 */
[----:B------:R-:W-:-:S02]  /*1ade0*/  F2FP.F16.E5M2.UNPACK_B R13, R2 ;  /* 0x00000002ff0d723e */ /* 0x000fc400020004ff */
[----:B------:R-:W-:Y:S02]  /*1adf0*/  F2FP.F16.E5M2.UNPACK_B R14, R3 ;  /* 0x00000003ff0e723e */ /* 0x000fe400020004ff */
[----:B------:R-:W-:Y:S02]  /*1ae00*/  F2FP.F16.E5M2.UNPACK_B R15, R4 ;  /* 0x00000004ff0f723e */ /* 0x000fe400020004ff */
[----:B--2---:R-:W-:Y:S02]  /*1ae10*/  F2FP.F16.E5M2.UNPACK_B R20, R20 ;  /* 0x00000014ff14723e */ /* 0x004fe400020004ff */
[----:B------:R-:W-:Y:S01]  /*1ae20*/  F2FP.F16.E5M2.UNPACK_B R21, R21 ;  /* 0x00000015ff15723e */ /* 0x000fe200020004ff */
[----:B------:R-:W2:Y:S04]  /*1ae30*/  LDL R9, [R1+0x3ac] ;  /* 0x0003ac0001097983 */ /* 0x000ea80000100800 */
[----:B------:R-:W4:Y:S04]  /*1ae40*/  LDL R10, [R1+0x3c8] ;  /* 0x0003c800010a7983 */ /* 0x000f280000100800 */
[----:B------:R-:W5:Y:S04]  /*1ae50*/  LDL R11, [R1+0x3cc] ;  /* 0x0003cc00010b7983 */ /* 0x000f680000100800 */
[----:B------:R-:W2:Y:S04]  /*1ae60*/  LDL R16, [R1+0x398] ;  /* 0x0003980001107983 */ /* 0x000ea80000100800 */
[----:B------:R-:W2:Y:S04]  /*1ae70*/  LDL R17, [R1+0x39c] ;  /* 0x00039c0001117983 */ /* 0x000ea80000100800 */
[----:B------:R-:W2:Y:S04]  /*1ae80*/  LDL.LU R22, [R1+0xaa0] ;  /* 0x000aa00001167983 */ /* 0x000ea80000300800 */
[----:B------:R-:W2:Y:S04]  /*1ae90*/  LDL.LU R23, [R1+0xaa8] ;  /* 0x000aa80001177983 */ /* 0x000ea80000300800 */
[----:B------:R-:W2:Y:S04]  /*1aea0*/  LDL.LU R28, [R1+0xab0] ;  /* 0x000ab000011c7983 */ /* 0x000ea80000300800 */
[----:B------:R-:W2:Y:S04]  /*1aeb0*/  LDL.LU R0, [R1+0xa98] ;  /* 0x000a980001007983 */ /* 0x000ea80000300800 */
[----:B------:R-:W2:Y:S04]  /*1aec0*/  LDL R2, [R1+0x388] ;  /* 0x0003880001027983 */ /* 0x000ea80000100800 */
[----:B------:R-:W2:Y:S04]  /*1aed0*/  LDL R3, [R1+0x38c] ;  /* 0x00038c0001037983 */ /* 0x000ea80000100800 */
[----:B------:R-:W2:Y:S01]  /*1aee0*/  LDL R4, [R1+0x378] ;  /* 0x0003780001047983 */ /* 0x000ea20000100800 */
[----:B---3--:R-:W-:-:S15]  /*1aef0*/  HMMA.16816.F32 R24, R12, R20, R24 ;  /* 0x000000140c18723c */ /* 0x008fde0000001818 */
[----:B------:R-:W-:-:S04]  /*1af00*/  NOP ;  /* 0x0000000000007918 */ /* 0x000fc80000000000 */
[----:B------:R-:W-:Y:S04]  /*1af10*/  STL.64 [R1+0x1d0], R24 ;  /* 0x0001d01801007387 */ /* 0x000fe80000100a00 */
[----:B------:R0:W-:Y:S04]  /*1af20*/  STL.64 [R1+0x1d8], R26 ;  /* 0x0001d81a01007387 */ /* 0x0001e80000100a00 */
[----:B0-----:R-:W3:Y:S04]  /*1af30*/  LDL.LU.64 R26, [R1+0xf68] ;  /* 0x000f6800011a7983 */ /* 0x001ee80000300a00 */
[----:B------:R-:W3:Y:S01]  /*1af40*/  LDL.LU.64 R24, [R1+0xf60] ;  /* 0x000f600001187983 */ /* 0x000ee20000300a00 */
[----:B------:R-:W-:-:S02]  /*1af50*/  F2FP.F16.E5M2.UNPACK_B R18, R18 ;  /* 0x00000012ff12723e */ /* 0x000fc400020004ff */
[----:B------:R-:W-:-:S07]  /*1af60*/  F2FP.F16.E5M2.UNPACK_B R19, R19 ;  /* 0x00000013ff13723e */ /* 0x000fce00020004ff */
[----:B---3--:R-:W-:-:S15]  /*1af70*/  HMMA.16816.F32 R24, R12, R18, R24 ;  /* 0x000000120c18723c */ /* 0x008fde0000001818 */
[----:B------:R-:W-:-:S04]  /*1af80*/  NOP ;  /* 0x0000000000007918 */ /* 0x000fc80000000000 */
[----:B------:R-:W-:Y:S04]  /*1af90*/  STL.64 [R1+0x1c0], R24 ;  /* 0x0001c01801007387 */ /* 0x000fe80000100a00 */
[----:B------:R0:W-:Y:S04]  /*1afa0*/  STL.64 [R1+0x1c8], R26 ;  /* 0x0001c81a01007387 */ /* 0x0001e80000100a00 */
[----:B0-----:R-:W3:Y:S04]  /*1afb0*/  LDL.LU.64 R26, [R1+0xf58] ;  /* 0x000f5800011a7983 */ /* 0x001ee80000300a00 */
[----:B------:R-:W3:Y:S01]  /*1afc0*/  LDL.LU.64 R24, [R1+0xf50] ;  /* 0x000f500001187983 */ /* 0x000ee20000300a00 */
[----:B--2---:R-:W-:-:S02]  /*1afd0*/  F2FP.F16.E5M2.UNPACK_B R2, R2 ;  /* 0x00000002ff02723e */ /* 0x004fc400020004ff */
[----:B------:R-:W-:-:S07]  /*1afe0*/  F2FP.F16.E5M2.UNPACK_B R3, R3 ;  /* 0x00000003ff03723e */ /* 0x000fce00020004ff */
[----:B---3--:R-:W-:-:S15]  /*1aff0*/  HMMA.16816.F32 R24, R12, R2, R24 ;  /* 0x000000020c18723c */ /* 0x008fde0000001818 */
        /* <DEDUP_REMOVED lines=22> */
[----:B------:R-:W-:Y:S01]  /*1b160*/  F2FP.F16.E5M2.UNPACK_B R9, R9 ;  /* 0x00000009ff09723e */ /* 0x000fe200020004ff */
[----:B------:R0:W-:Y:S04]  /*1b170*/  STL.64 [R1+0xed8], R6 ;  /* 0x000ed80601007387 */ /* 0x0001e80000100a00 */
[----:B0-----:R-:W3:Y:S04]  /*1b180*/  LDL.LU R6, [R1+0xaac] ;  /* 0x000aac0001067983 */ /* 0x001ee80000300800 */
[----:B------:R-:W3:Y:S04]  /*1b190*/  LDL.LU R7, [R1+0xab4] ;  /* 0x000ab40001077983 */ /* 0x000ee80000300800 */
[----:B------:R0:W-:Y:S04]  /*1b1a0*/  STL.64 [R1+0xed0], R4 ;  /* 0x000ed00401007387 */ /* 0x0001e80000100a00 */
[----:B0-----:R-:W3:Y:S04]  /*1b1b0*/  LDL.LU R4, [R1+0xa9c] ;  /* 0x000a9c0001047983 */ /* 0x001ee80000300800 */
[----:B------:R-:W3:Y:S01]  /*1b1c0*/  LDL.LU R5, [R1+0xaa4] ;  /* 0x000aa40001057983 */ /* 0x000ee20000300800 */
        /* <DEDUP_REMOVED lines=16> */
[----:B---3--:R-:W-:Y:S02]  /*1b2d0*/  IMAD R0, R0, 0x100, R4 ;  /* 0x0000010000007824 */ /* 0x008fe400078e0204 */
[----:B------:R-:W-:Y:S02]  /*1b2e0*/  IMAD R22, R22, 0x100, R5 ;  /* 0x0000010016167824 */ /* 0x000fe400078e0205 */
[----:B------:R-:W-:Y:S02]  /*1b2f0*/  IMAD R23, R23, 0x100, R6 ;  /* 0x0000010017177824 */ /* 0x000fe400078e0206 */
[----:B------:R-:W-:Y:S01]  /*1b300*/  IMAD R28, R28, 0x100, R7 ;  /* 0x000001001c1c7824 */ /* 0x000fe200078e0207 */
[----:B------:R-:W-:Y:S04]  /*1b310*/  STL.64 [R1+0xeb8], R10 ;  /* 0x000eb80a01007387 */ /* 0x000fe80000100a00 */
[----:B------:R-:W-:Y:S04]  /*1b320*/  STL.64 [R1+0xeb0], R8 ;  /* 0x000eb00801007387 */ /* 0x000fe80000100a00 */
[----:B------:R-:W-:Y:S04]  /*1b330*/  STL [R1+0xe88], R16 ;  /* 0x000e881001007387 */ /* 0x000fe80000100800 */
[----:B------:R-:W-:Y:S01]  /*1b340*/  STL [R1+0xe84], R17 ;  /* 0x000e841101007387 */ /* 0x000fe20000100800 */
[----:B--2---:R-:W-:-:S15]  /*1b350*/  HMMA.16816.F32 R4, R12, R16, R24 ;  /* 0x000000100c04723c */ /* 0x004fde0000001818 */
[----:B------:R-:W-:-:S04]  /*1b360*/  NOP ;  /* 0x0000000000007918 */ /* 0x000fc80000000000 */
[----:B------:R-:W-:Y:S04]  /*1b370*/  STL.64 [R1+0x90], R4 ;  /* 0x0000900401007387 */ /* 0x000fe80000100a00 */
[----:B------:R-:W-:Y:S04]  /*1b380*/  STL.64 [R1+0x98], R6 ;  /* 0x0000980601007387 */ /* 0x000fe80000100a00 */
[----:B------:R-:W2:Y:S04]  /*1b390*/  LDL.LU R24, [R1+0x270] ;  /* 0x0002700001187983 */ /* 0x000ea80000300800 */
[----:B------:R-:W2:Y:S04]  /*1b3a0*/  LDL.LU R25, [R1+0x274] ;  /* 0x0002740001197983 */ /* 0x000ea80000300800 */
[----:B------:R-:W3:Y:S01]  /*1b3b0*/  LDL.LU R26, [R1+0x278] ;  /* 0x00027800011a7983 */ /* 0x000ee20000300800 */
[----:B------:R-:W-:-:S05]  /*1b3c0*/  IMAD.MOV.U32 R27, RZ, RZ, R29 ;  /* 0x000000ffff1b7224 */ /* 0x000fca00078e001d */
        /* <DEDUP_REMOVED lines=18> */
[----:B------:R-:W4:Y:S04]  /*1b4f0*/  LDL.LU R16, [R1+0xac4] ;  /* 0x000ac40001107983 */ /* 0x000f280000300800 */
[----:B----4-:R0:W-:Y:S04]  /*1b500*/  STL [R1+0xe8c], R16 ;  /* 0x000e8c1001007387 */ /* 0x0101e80000100800 */
[----:B0-----:R-:W4:Y:S04]  /*1b510*/  LDL.LU R16, [R1+0xabc] ;  /* 0x000abc0001107983 */ /* 0x001f280000300800 */
[----:B------:R-:W4:Y:S04]  /*1b520*/  LDL.LU R17, [R1+0xacc] ;  /* 0x000acc0001117983 */ /* 0x000f280000300800 */
[----:B------:R-:W-:Y:S04]  /*1b530*/  STL.64 [R1+0xef8], R18 ;  /* 0x000ef81201007387 */ /* 0x000fe80000100a00 */
        /* <DEDUP_REMOVED lines=159> */
[----:B------:R-:W4:Y:S01]  /*1bf30*/  LDL.LU R6, [R1+0x288] ;  /* 0x0002880001067983 */ /* 0x000f220000300800 */
[----:B---3--:R-:W-:-:S07]  /*1bf40*/  IMAD.MOV.U32 R7, RZ, RZ, R29 ;  /* 0x000000ffff077224 */ /* 0x008fce00078e001d */
[----:B----4-:R-:W-:-:S15]  /*1bf50*/  HMMA.16816.F32 R4, R12, R8, R4 ;  /* 0x000000080c04723c */ /* 0x010fde0000001804 */
[----:B------:R-:W-:-:S04]  /*1bf60*/  NOP ;  /* 0x0000000000007918 */ /* 0x000fc80000000000 */
[----:B------:R-:W-:Y:S04]  /*1bf70*/  STL.64 [R1+0xb0], R4 ;  /* 0x0000b00401007387 */ /* 0x000fe80000100a00 */
[----:B------:R2:W-:Y:S02]  /*1bf80*/  STL.64 [R1+0xb8], R6 ;  /* 0x0000b80601007387 */ /* 0x0005e40000100a00 */
[----:B--2---:R-:W-:-:S15]  /*1bf90*/  HMMA.16816.F32 R4, R12, R10, R24 ;  /* 0x0000000a0c04723c */ /* 0x004fde0000001818 */
[----:B------:R-:W-:-:S04]  /*1bfa0*/  NOP ;  /* 0x0000000000007918 */ /* 0x000fc80000000000 */
[----:B------:R-:W-:Y:S04]  /*1bfb0*/  STL.64 [R1+0xa0], R4 ;  /* 0x0000a00401007387 */ /* 0x000fe80000100a00 */
[----:B------:R-:W-:Y:S04]  /*1bfc0*/  STL [R1+0xa8], R6 ;  /* 0x0000a80601007387 */ /* 0x000fe80000100800 */
[----:B------:R-:W-:Y:S04]  /*1bfd0*/  STL.64 [R1+0xdb8], R10 ;  /* 0x000db80a01007387 */ /* 0x000fe80000100a00 */
[----:B------:R0:W-:Y:S01]  /*1bfe0*/  STL.64 [R1+0xdb0], R8 ;  /* 0x000db00801007387 */ /* 0x0001e20000100a00 */
[----:B------:R-:W-:-:S03]  /*1bff0*/  IMAD.MOV.U32 R29, RZ, RZ, R7 ;  /* 0x000000ffff1d7224 */ /* 0x000fc600078e0007 */
[----:B0-----:R-:W2:Y:S04]  /*1c000*/  LDL.LU R8, [R1+0x200] ;  /* 0x0002000001087983 */ /* 0x001ea80000300800 */
[----:B------:R-:W2:Y:S04]  /*1c010*/  LDL.LU R9, [R1+0x204] ;  /* 0x0002040001097983 */ /* 0x000ea80000300800 */
[----:B------:R-:W3:Y:S04]  /*1c020*/  LDL.LU R10, [R1+0x208] ;  /* 0x00020800010a7983 */ /* 0x000ee80000300800 */
[----:B------:R-:W3:Y:S04]  /*1c030*/  LDL.LU R11, [R1+0x20c] ;  /* 0x00020c00010b7983 */ /* 0x000ee80000300800 */
        /* <DEDUP_REMOVED lines=11> */
[----:B-----5:R-:W-:Y:S04]  /*1c0f0*/  STL.64 [R1+0xde8], R6 ;  /* 0x000de80601007387 */ /* 0x020fe80000100a00 */
[----:B----4-:R0:W-:Y:S04]  /*1c100*/  STL.64 [R1+0xde0], R4 ;  /* 0x000de00401007387 */ /* 0x0101e80000100a00 */
[----:B0-----:R-:W4:Y:S04]  /*1c110*/  LDL.LU R4, [R1+0x230] ;  /* 0x0002300001047983 */ /* 0x001f280000300800 */
[----:B------:R-:W4:Y:S04]  /*1c120*/  LDL.LU R5, [R1+0x234] ;  /* 0x0002340001057983 */ /* 0x000f280000300800 */
[----:B------:R-:W5:Y:S04]  /*1c130*/  LDL.LU R6, [R1+0x238] ;  /* 0x0002380001067983 */ /* 0x000f680000300800 */
[----:B------:R-:W5:Y:S04]  /*1c140*/  LDL.LU R7, [R1+0x23c] ;  /* 0x00023c0001077983 */ /* 0x000f680000300800 */
[----:B-----5:R-:W-:Y:S04]  /*1c150*/  STL.64 [R1+0xdf8], R6 ;  /* 0x000df80601007387 */ /* 0x020fe80000100a00 */
[----:B----4-:R0:W-:Y:S04]  /*1c160*/  STL.64 [R1+0xdf0], R4 ;  /* 0x000df00401007387 */ /* 0x0101e80000100a00 */
[----:B0-----:R-:W4:Y:S04]  /*1c170*/  LDL.LU R4, [R1+0x240] ;  /* 0x0002400001047983 */ /* 0x001f280000300800 */
[----:B------:R-:W4:Y:S04]  /*1c180*/  LDL.LU R5, [R1+0x244] ;  /* 0x0002440001057983 */ /* 0x000f280000300800 */
[----:B------:R-:W5:Y:S04]  /*1c190*/  LDL.LU R6, [R1+0x248] ;  /* 0x0002480001067983 */ /* 0x000f680000300800 */
[----:B------:R-:W5:Y:S01]  /*1c1a0*/  LDL.LU R7, [R1+0x24c] ;  /* 0x00024c0001077983 */ /* 0x000f620000300800 */
[----:B--2---:R-:W-:-:S02]  /*1c1b0*/  IMAD R0, R0, 0x100, R21 ;  /* 0x0000010000007824 */ /* 0x004fc400078e0215 */
[----:B------:R-:W-:Y:S02]  /*1c1c0*/  IMAD R22, R22, 0x100, R16 ;  /* 0x0000010016167824 */ /* 0x000fe400078e0210 */
[----:B------:R-:W-:Y:S01]  /*1c1d0*/  IMAD R23, R23, 0x100, R17 ;  /* 0x0000010017177824 */ /* 0x000fe200078e0211 */
[----:B-----5:R-:W-:Y:S04]  /*1c1e0*/  STL.64 [R1+0xe08], R6 ;  /* 0x000e080601007387 */ /* 0x020fe80000100a00 */
[----:B----4-:R0:W-:Y:S04]  /*1c1f0*/  STL.64 [R1+0xe00], R4 ;  /* 0x000e000401007387 */ /* 0x0101e80000100a00 */
        /* <DEDUP_REMOVED lines=8> */
[----:B------:R-:W3:Y:S04]  /*1c280*/  LDL.LU R10, [R1+0x218] ;  /* 0x00021800010a7983 */ /* 0x000ee80000300800 */
[----:B------:R-:W3:Y:S04]  /*1c290*/  LDL.LU R11, [R1+0x21c] ;  /* 0x00021c00010b7983 */ /* 0x000ee80000300800 */
[----:B------:R-:W4:Y:S04]  /*1c2a0*/  LDL.LU R24, [R1+0x1e0] ;  /* 0x0001e00001187983 */ /* 0x000f280000300800 */
[----:B------:R-:W4:Y:S04]  /*1c2b0*/  LDL.LU R25, [R1+0x1e4] ;  /* 0x0001e40001197983 */ /* 0x000f280000300800 */
[----:B------:R-:W4:Y:S04]  /*1c2c0*/  LDL.LU R26, [R1+0x1e8] ;  /* 0x0001e800011a7983 */ /* 0x000f280000300800 */
[----:B------:R-:W4:Y:S04]  /*1c2d0*/  LDL.LU R27, [R1+0x1ec] ;  /* 0x0001ec00011b7983 */ /* 0x000f280000300800 */
[----:B------:R0:W-:Y:S04]  /*1c2e0*/  STL [R1+0xc48], R29 ;  /* 0x000c481d01007387 */ /* 0x0001e80000100800 */
[----:B0-----:R-:W5:Y:S04]  /*1c2f0*/  LDL.LU R29, [R1+0xae8] ;  /* 0x000ae800011d7983 */ /* 0x001f680000300800 */
[----:B------:R-:W2:Y:S04]  /*1c300*/  LDL.LU R21, [R1+0xe18] ;  /* 0x000e180001157983 */ /* 0x000ea80000300800 */
[----:B------:R-:W2:Y:S04]  /*1c310*/  LDL.LU R16, [R1+0xe14] ;  /* 0x000e140001107983 */ /* 0x000ea80000300800 */
[----:B------:R-:W2:Y:S02]  /*1c320*/  LDL.LU R17, [R1+0xe10] ;  /* 0x000e100001117983 */ /* 0x000ea40000300800 */
[----:B--2---:R-:W-:Y:S02]  /*1c330*/  HMMA.16816.F32 R12, R12, R16, R4 ;  /* 0x000000100c0c723c */ /* 0x004fe40000001804 */
[----:B------:R-:W2:Y:S04]  /*1c340*/  LDL.LU.64 R6, [R1+0xe08] ;  /* 0x000e080001067983 */ /* 0x000ea80000300a00 */
[----:B------:R-:W2:Y:S01]  /*1c350*/  LDL.LU.64 R4, [R1+0xe00] ;  /* 0x000e000001047983 */ /* 0x000ea20000300a00 */
[----:B-----5:R-:W-:-:S12]  /*1c360*/  IMAD R28, R28, 0x100, R29 ;  /* 0x000001001c1c7824 */ /* 0x020fd800078e021d */
[----:B------:R0:W-:Y:S04]  /*1c370*/  STL.64 [R1+0x70], R12 ;  /* 0x0000700c01007387 */ /* 0x0001e80000100a00 */
[----:B------:R1:W-:Y:S01]  /*1c380*/  STL.64 [R1+0x78], R14 ;  /* 0x0000780e01007387 */ /* 0x0003e20000100a00 */
[----:B0-----:R-:W-:Y:S02]  /*1c390*/  F2FP.F16.E5M2.UNPACK_B R12, R0 ;  /* 0x00000000ff0c723e */ /* 0x001fe400020004ff */
[----:B------:R-:W-:Y:S02]  /*1c3a0*/  F2FP.F16.E5M2.UNPACK_B R13, R22 ;  /* 0x00000016ff0d723e */ /* 0x000fe400020004ff */
[----:B-1----:R-:W-:Y:S02]  /*1c3b0*/  F2FP.F16.E5M2.UNPACK_B R14, R23 ;  /* 0x00000017ff0e723e */ /* 0x002fe400020004ff */
[----:B------:R-:W-:Y:S01]  /*1c3c0*/  F2FP.F16.E5M2.UNPACK_B R15, R28 ;  /* 0x0000001cff0f723e */ /* 0x000fe200020004ff */
[----:B------:R-:W5:Y:S04]  /*1c3d0*/  LDL.LU R0, [R1+0xaf8] ;  /* 0x000af80001007983 */ /* 0x000f680000300800 */
        /* <DEDUP_REMOVED lines=25> */
[----:B------:R-:W3:Y:S04]  /*1c570*/  LDL.LU.64 R4, [R1+0xdd0] ;  /* 0x000dd00001047983 */ /* 0x000ee80000300a00 */
[----:B------:R-:W5:Y:S04]  /*1c580*/  LDL.LU R2, [R1+0xafc] ;  /* 0x000afc0001027983 */ /* 0x000f680000300800 */
[----:B------:R-:W2:Y:S04]  /*1c590*/  LDL.LU R3, [R1+0xb04] ;  /* 0x000b040001037983 */ /* 0x000ea80000300800 */
[----:B------:R-:W-:Y:S01]  /*1c5a0*/  STL [R1+0xc4c], R29 ;  /* 0x000c4c1d01007387 */ /* 0x000fe20000100800 */
[----:B---3--:R-:W-:-:S15]  /*1c5b0*/  HMMA.16816.F32 R8, R12, R4, R8 ;  /* 0x000000040c08723c */ /* 0x008fde0000001808 */
[----:B------:R-:W-:-:S04]  /*1c5c0*/  NOP ;  /* 0x0000000000007918 */ /* 0x000fc80000000000 */
[----:B------:R-:W-:Y:S04]  /*1c5d0*/  STL.64 [R1+0x30], R8 ;  /* 0x0000300801007387 */ /* 0x000fe80000100a00 */
[----:B------:R0:W-:Y:S04]  /*1c5e0*/  STL.64 [R1+0x38], R10 ;  /* 0x0000380a01007387 */ /* 0x0001e80000100a00 */
[----:B0-----:R-:W2:Y:S04]  /*1c5f0*/  LDL.LU.64 R10, [R1+0xdc8] ;  /* 0x000dc800010a7983 */ /* 0x001ea80000300a00 */
[----:B------:R-:W2:Y:S02]  /*1c600*/  LDL.LU.64 R8, [R1+0xdc0] ;  /* 0x000dc00001087983 */ /* 0x000ea40000300a00 */
[----:B--2---:R-:W-:Y:S02]  /*1c610*/  HMMA.16816.F32 R4, R12, R6, R8 ;  /* 0x000000060c04723c */ /* 0x004fe40000001808 */
[----:B------:R-:W2:Y:S04]  /*1c620*/  LDL.LU.64 R10, [R1+0xdb8] ;  /* 0x000db800010a7983 */ /* 0x000ea80000300a00 */
[----:B------:R-:W4:-:S13]  /*1c630*/  LDL.LU.64 R8, [R1+0xdb0] ;  /* 0x000db00001087983 */ /* 0x000f1a0000300a00 */
[----:B------:R0:W-:Y:S04]  /*1c640*/  STL.64 [R1+0x20], R4 ;  /* 0x0000200401007387 */ /* 0x0001e80000100a00 */
[----:B------:R1:W-:Y:S04]  /*1c650*/  STL.64 [R1+0x28], R6 ;  /* 0x0000280601007387 */ /* 0x0003e80000100a00 */
[----:B0-----:R-:W2:Y:S04]  /*1c660*/  LDL.LU R4, [R1] ;  /* 0x0000000001047983 */ /* 0x001ea80000300800 */
[----:B------:R-:W2:Y:S04]  /*1c670*/  LDL.LU R5, [R1+0x4] ;  /* 0x0000040001057983 */ /* 0x000ea80000300800 */
[----:B-1----:R-:W2:Y:S04]  /*1c680*/  LDL.LU R6, [R1+0x8] ;  /* 0x0000080001067983 */ /* 0x002ea80000300800 */
[----:B------:R-:W2:Y:S01]  /*1c690*/  LDL.LU R7, [R1+0xc] ;  /* 0x00000c0001077983 */ /* 0x000ea20000300800 */
[----:B----4-:R-:W-:-:S15]  /*1c6a0*/  HMMA.16816.F32 R24, R12, R8, R24 ;  /* 0x000000080c18723c */ /* 0x010fde0000001818 */
[----:B------:R-:W-:-:S04]  /*1c6b0*/  NOP ;  /* 0x0000000000007918 */ /* 0x000fc80000000000 */
[----:B------:R-:W-:Y:S04]  /*1c6c0*/  STL [R1+0x10], R24 ;  /* 0x0000101801007387 */ /* 0x000fe80000100800 */
[----:B------:R0:W-:Y:S01]  /*1c6d0*/  STL.64 [R1+0x18], R26 ;  /* 0x0000181a01007387 */ /* 0x0001e20000100a00 */
[----:B------:R-:W-:-:S03]  /*1c6e0*/  IMAD.MOV.U32 R29, RZ, RZ, R25 ;  /* 0x000000ffff1d7224 */ /* 0x000fc600078e0019 */
[----:B0-----:R-:W3:Y:S04]  /*1c6f0*/  LDL.LU.64 R26, [R1+0xda8] ;  /* 0x000da800011a7983 */ /* 0x001ee80000300a00 */
[----:B------:R-:W3:Y:S01]  /*1c700*/  LDL.LU.64 R24, [R1+0xda0] ;  /* 0x000da00001187983 */ /* 0x000ee20000300a00 */
[----:B--2---:R-:W-:Y:S03]  /*1c710*/  HMMA.16816.F32 R4, R12, R10, R4 ;  /* 0x0000000a0c04723c */ /* 0x004fe60000001804 */
[----:B------:R-:W-:-:S15]  /*1c720*/  STL [R1+0xcb0], R29 ;  /* 0x000cb01d01007387 */ /* 0x000fde0000100800 */
[----:B------:R-:W-:Y:S01]  /*1c730*/  NOP ;  /* 0x0000000000007918 */ /* 0x000fe20000000000 */
[----:B------:R-:W-:Y:S04]  /*1c740*/  STL.64 [R1], R4 ;  /* 0x0000000401007387 */ /* 0x000fe80000100a00 */
[----:B------:R-:W-:Y:S01]  /*1c750*/  STL.64 [R1+0x8], R6 ;  /* 0x0000080601007387 */ /* 0x000fe20000100a00 */
[----:B---3--:R-:W-:-:S15]  /*1c760*/  HMMA.16816.F32 R24, R12, R16, R24 ;  /* 0x000000100c18723c */ /* 0x008fde0000001818 */
[----:B------:R-:W-:-:S04]  /*1c770*/  NOP ;  /* 0x0000000000007918 */ /* 0x000fc80000000000 */
[----:B------:R-:W-:Y:S04]  /*1c780*/  STL.64 [R1+0xbc0], R26 ;  /* 0x000bc01a01007387 */ /* 0x000fe80000100a00 */
[----:B------:R0:W-:Y:S04]  /*1c790*/  STL.64 [R1+0xbb8], R24 ;  /* 0x000bb81801007387 */ /* 0x0001e80000100a00 */
        /* <DEDUP_REMOVED lines=17> */
[----:B------:R-:W4:Y:S04]  /*1c8b0*/  LDL.LU R6, [R1+0x3b8] ;  /* 0x0003b80001067983 */ /* 0x000f280000300800 */
        /* <DEDUP_REMOVED lines=14> */
[----:B-----5:R-:W-:-:S02]  /*1c9a0*/  IMAD R0, R0, 0x100, R2 ;  /* 0x0000010000007824 */ /* 0x020fc400078e0202 */
[----:B------:R-:W-:Y:S02]  /*1c9b0*/  IMAD R2, R18, 0x100, R3 ;  /* 0x0000010012027824 */ /* 0x000fe400078e0203 */
[----:B------:R-:W-:Y:S01]  /*1c9c0*/  IMAD R3, R20, 0x100, R19 ;  /* 0x0000010014037824 */ /* 0x000fe200078e0213 */
[----:B------:R-:W5:Y:S04]  /*1c9d0*/  LDL.LU R18, [R1+0x368] ;  /* 0x0003680001127983 */ /* 0x000f680000300800 */
        /* <DEDUP_REMOVED lines=13> */
[----:B------:R-:W-:Y:S01]  /*1cab0*/  IMAD R4, R28, 0x100, R21 ;  /* 0x000001001c047824 */ /* 0x000fe200078e0215 */
[----:B------:R-:W-:-:S02]  /*1cac0*/  F2FP.F16.E5M2.UNPACK_B R20, R23.H1 ;  /* 0x00000017ff14723e */ /* 0x000fc400030004ff */
[----:B---3--:R-:W-:Y:S04]  /*1cad0*/  STL.64 [R1+0xd98], R26 ;  /* 0x000d981a01007387 */ /* 0x008fe80000100a00 */
[----:B--2---:R0:W-:Y:S04]  /*1cae0*/  STL.64 [R1+0xd90], R24 ;  /* 0x000d901801007387 */ /* 0x0041e80000100a00 */
[----:B0-----:R-:W2:Y:S04]  /*1caf0*/  LDL.LU R24, [R1+0x1d0] ;  /* 0x0001d00001187983 */ /* 0x001ea80000300800 */
[----:B------:R-:W2:Y:S04]  /*1cb00*/  LDL.LU R25, [R1+0x1d4] ;  /* 0x0001d40001197983 */ /* 0x000ea80000300800 */
[----:B------:R-:W2:Y:S04]  /*1cb10*/  LDL.LU R26, [R1+0x1d8] ;  /* 0x0001d800011a7983 */ /* 0x000ea80000300800 */
[----:B------:R-:W2:Y:S01]  /*1cb20*/  LDL.LU R27, [R1+0x1dc] ;  /* 0x0001dc00011b7983 */ /* 0x000ea20000300800 */
[----:B------:R-:W-:-:S02]  /*1cb30*/  F2FP.F16.E5M2.UNPACK_B R21, R22.H1 ;  /* 0x00000016ff15723e */ /* 0x000fc400030004ff */
[----:B------:R-:W-:Y:S02]  /*1cb40*/  F2FP.F16.E5M2.UNPACK_B R12, R0 ;  /* 0x00000000ff0c723e */ /* 0x000fe400020004ff */
[----:B------:R-:W-:Y:S02]  /*1cb50*/  F2FP.F16.E5M2.UNPACK_B R13, R2 ;  /* 0x00000002ff0d723e */ /* 0x000fe400020004ff */
[----:B------:R-:W-:Y:S02]  /*1cb60*/  F2FP.F16.E5M2.UNPACK_B R14, R3 ;  /* 0x00000003ff0e723e */ /* 0x000fe400020004ff */
[----:B------:R-:W-:Y:S01]  /*1cb70*/  F2FP.F16.E5M2.UNPACK_B R15, R4 ;  /* 0x00000004ff0f723e */ /* 0x000fe200020004ff */
        /* <DEDUP_REMOVED lines=18> */
[----:B------:R-:W2:Y:S01]  /*1cca0*/  LDL.LU.64 R24, [R1+0xd90] ;  /* 0x000d900001187983 */ /* 0x000ea20000300a00 */
[----:B-----5:R-:W-:-:S02]  /*1ccb0*/  F2FP.F16.E5M2.UNPACK_B R18, R18.H1 ;  /* 0x00000012ff12723e */ /* 0x020fc400030004ff */
[----:B----4-:R-:W-:-:S07]  /*1ccc0*/  F2FP.F16.E5M2.UNPACK_B R19, R19.H1 ;  /* 0x00000013ff13723e */ /* 0x010fce00030004ff */
[----:B--2---:R-:W-:-:S15]  /*1ccd0*/  HMMA.16816.F32 R24, R12, R18, R24 ;  /* 0x000000120c18723c */ /* 0x004fde0000001818 */
[----:B------:R-:W-:-:S04]  /*1cce0*/  NOP ;  /* 0x0000000000007918 */ /* 0x000fc80000000000 */
[----:B------:R-:W-:Y:S04]  /*1ccf0*/  STL.64 [R1+0x220], R24 ;  /* 0x0002201801007387 */ /* 0x000fe80000100a00 */
[----:B------:R0:W-:Y:S04]  /*1cd00*/  STL.64 [R1+0x228], R26 ;  /* 0x0002281a01007387 */ /* 0x0001e80000100a00 */
[----:B0-----:R-:W2:Y:S04]  /*1cd10*/  LDL.LU.64 R26, [R1+0xd88] ;  /* 0x000d8800011a7983 */ /* 0x001ea80000300a00 */
[----:B------:R-:W2:Y:S01]  /*1cd20*/  LDL.LU.64 R24, [R1+0xd80] ;  /* 0x000d800001187983 */ /* 0x000ea20000300a00 */
[----:B---3--:R-:W-:-:S02]  /*1cd30*/  F2FP.F16.E5M2.UNPACK_B R2, R2.H1 ;  /* 0x00000002ff02723e */ /* 0x008fc400030004ff */
        /* <DEDUP_REMOVED lines=24> */
[----:B------:R-:W-:Y:S01]  /*1cec0*/  F2FP.F16.E5M2.UNPACK_B R9, R9.H1 ;  /* 0x00000009ff09723e */ /* 0x000fe200030004ff */
[----:B------:R0:W-:Y:S04]  /*1ced0*/  STL.64 [R1+0xd08], R6 ;  /* 0x000d080601007387 */ /* 0x0001e80000100a00 */
[----:B0-----:R-:W3:Y:S04]  /*1cee0*/  LDL.LU R6, [R1+0xb24] ;  /* 0x000b240001067983 */ /* 0x001ee80000300800 */
[----:B------:R-:W4:Y:S04]  /*1cef0*/  LDL.LU R7, [R1+0xb2c] ;  /* 0x000b2c0001077983 */ /* 0x000f280000300800 */
[----:B------:R0:W-:Y:S04]  /*1cf00*/  STL.64 [R1+0xd00], R4 ;  /* 0x000d000401007387 */ /* 0x0001e80000100a00 */
[----:B0-----:R-:W5:Y:S01]  /*1cf10*/  LDL.LU R5, [R1+0xb1c] ;  /* 0x000b1c0001057983 */ /* 0x001f620000300800 */
        /* <DEDUP_REMOVED lines=16> */
[----:B-----5:R-:W-:Y:S02]  /*1d020*/  IMAD R0, R0, 0x100, R5 ;  /* 0x0000010000007824 */ /* 0x020fe400078e0205 */
[----:B---3--:R-:W-:Y:S02]  /*1d030*/  IMAD R22, R22, 0x100, R6 ;  /* 0x0000010016167824 */ /* 0x008fe400078e0206 */
[----:B----4-:R-:W-:Y:S01]  /*1d040*/  IMAD R23, R23, 0x100, R7 ;  /* 0x0000010017177824 */ /* 0x010fe200078e0207 */
        /* <DEDUP_REMOVED lines=192> */
[----:B------:R2:W-:Y:S02]  /*1dc50*/  STL.64 [R1+0xbe8], R4 ;  /* 0x000be80401007387 */ /* 0x0005e40000100a00 */
[----:B--2---:R-:W-:Y:S02]  /*1dc60*/  HMMA.16816.F32 R4, R12, R8, R24 ;  /* 0x000000080c04723c */ /* 0x004fe40000001818 */
[----:B------:R-:W2:Y:S01]  /*1dc70*/  LDL.LU R24, [R1+0x10] ;  /* 0x0000100001187983 */ /* 0x000ea20000300800 */
[----:B---3--:R-:W-:-:S15]  /*1dc80*/  IMAD.MOV.U32 R25, RZ, RZ, R29 ;  /* 0x000000ffff197224 */ /* 0x008fde00078e001d */
[----:B------:R-:W-:Y:S01]  /*1dc90*/  NOP ;  /* 0x0000000000007918 */ /* 0x000fe20000000000 */
[----:B------:R0:W-:Y:S04]  /*1dca0*/  STL.64 [R1+0x300], R4 ;  /* 0x0003000401007387 */ /* 0x0001e80000100a00 */
[----:B------:R1:W-:Y:S04]  /*1dcb0*/  STL.64 [R1+0x308], R6 ;  /* 0x0003080601007387 */ /* 0x0003e80000100a00 */
[----:B------:R-:W3:Y:S04]  /*1dcc0*/  LDL.LU R29, [R1+0xc4c] ;  /* 0x000c4c00011d7983 */ /* 0x000ee80000300800 */
[----:B------:R-:W4:Y:S04]  /*1dcd0*/  LDL.LU R26, [R1+0x18] ;  /* 0x00001800011a7983 */ /* 0x000f280000300800 */
[----:B------:R-:W4:Y:S04]  /*1dce0*/  LDL.LU R27, [R1+0x1c] ;  /* 0x00001c00011b7983 */ /* 0x000f280000300800 */
[----:B0-----:R-:W5:Y:S04]  /*1dcf0*/  LDL.LU R4, [R1+0x40] ;  /* 0x0000400001047983 */ /* 0x001f680000300800 */
[----:B------:R-:W5:Y:S04]  /*1dd00*/  LDL.LU R5, [R1+0x44] ;  /* 0x0000440001057983 */ /* 0x000f680000300800 */
[----:B-1----:R-:W2:Y:S01]  /*1dd10*/  LDL.LU R6, [R1+0x48] ;  /* 0x0000480001067983 */ /* 0x002ea20000300800 */
[----:B---3--:R-:W-:-:S03]  /*1dd20*/  IMAD.MOV.U32 R7, RZ, RZ, R29 ;  /* 0x000000ffff077224 */ /* 0x008fc600078e001d */
[----:B------:R-:W3:Y:S04]  /*1dd30*/  LDL.LU R29, [R1+0xc48] ;  /* 0x000c4800011d7983 */ /* 0x000ee80000300800 */
[----:B------:R-:W2:Y:S04]  /*1dd40*/  LDL.LU R21, [R1+0xb5c] ;  /* 0x000b5c0001157983 */ /* 0x000ea80000300800 */
[----:B------:R-:W2:Y:S04]  /*1dd50*/  LDL.LU R0, [R1+0xb58] ;  /* 0x000b580001007983 */ /* 0x000ea80000300800 */
[----:B------:R-:W2:Y:S04]  /*1dd60*/  LDL.LU R16, [R1+0xb64] ;  /* 0x000b640001107983 */ /* 0x000ea80000300800 */
[----:B------:R-:W2:Y:S04]  /*1dd70*/  LDL.LU R22, [R1+0xb60] ;  /* 0x000b600001167983 */ /* 0x000ea80000300800 */
[----:B------:R-:W2:Y:S04]  /*1dd80*/  LDL.LU R17, [R1+0xb70] ;  /* 0x000b700001117983 */ /* 0x000ea80000300800 */
[----:B------:R3:W-:Y:S02]  /*1dd90*/  STL.64 [R1+0xc40], R18 ;  /* 0x000c401201007387 */ /* 0x0007e40000100a00 */
[----:B---3--:R-:W-:-:S02]  /*1dda0*/  IMAD.MOV.U32 R19, RZ, RZ, R29 ;  /* 0x000000ffff137224 */ /* 0x008fc400078e001d */
[----:B--2---:R0:W-:Y:S04]  /*1ddb0*/  STL.64 [R1+0xc38], R16 ;  /* 0x000c381001007387 */ /* 0x0041e80000100a00 */
[----:B0-----:R-:W2:Y:S04]  /*1ddc0*/  LDL.LU R16, [R1+0xa0] ;  /* 0x0000a00001107983 */ /* 0x001ea80000300800 */
[----:B------:R-:W2:Y:S04]  /*1ddd0*/  LDL.LU R17, [R1+0xa4] ;  /* 0x0000a40001117983 */ /* 0x000ea80000300800 */
[----:B------:R-:W2:Y:S04]  /*1dde0*/  LDL.LU R18, [R1+0xa8] ;  /* 0x0000a80001127983 */ /* 0x000ea80000300800 */
[----:B------:R-:W3:Y:S04]  /*1ddf0*/  LDL.LU R23, [R1+0xb6c] ;  /* 0x000b6c0001177983 */ /* 0x000ee80000300800 */
        /* <DEDUP_REMOVED lines=31> */
[----:B------:R-:W4:Y:S04]  /*1dff0*/  LDL.LU R26, [R1+0x38] ;  /* 0x00003800011a7983 */ /* 0x000f280000300800 */
[----:B------:R-:W4:Y:S04]  /*1e000*/  LDL.LU R27, [R1+0x3c] ;  /* 0x00003c00011b7983 */ /* 0x000f280000300800 */
[----:B------:R-:W-:Y:S04]  /*1e010*/  STL.64 [R1+0x340], R16 ;  /* 0x0003401001007387 */ /* 0x000fe80000100a00 */
[----:B------:R0:W-:Y:S04]  /*1e020*/  STL.64 [R1+0x348], R18 ;  /* 0x0003481201007387 */ /* 0x0001e80000100a00 */
[----:B0-----:R-:W5:Y:S04]  /*1e030*/  LDL.LU.64 R18, [R1+0xc40] ;  /* 0x000c400001127983 */ /* 0x001f680000300a00 */
[----:B------:R-:W2:Y:S01]  /*1e040*/  LDL.LU.64 R16, [R1+0xc38] ;  /* 0x000c380001107983 */ /* 0x000ea20000300a00 */
[----:B------:R-:W-:-:S03]  /*1e050*/  IMAD R0, R0, 0x100, R21 ;  /* 0x0000010000007824 */ /* 0x000fc600078e0215 */
[----:B------:R-:W4:Y:S01]  /*1e060*/  LDL.LU R21, [R1+0xc30] ;  /* 0x000c300001157983 */ /* 0x000f220000300800 */
[----:B--2---:R-:W-:Y:S02]  /*1e070*/  IMAD R22, R22, 0x100, R16 ;  /* 0x0000010016167824 */ /* 0x004fe400078e0210 */
[----:B---3--:R-:W-:Y:S01]  /*1e080*/  IMAD R23, R23, 0x100, R17 ;  /* 0x0000010017177824 */ /* 0x008fe200078e0211 */
[----:B------:R-:W2:Y:S04]  /*1e090*/  LDL.LU R16, [R1+0xc2c] ;  /* 0x000c2c0001107983 */ /* 0x000ea80000300800 */
[----:B------:R-:W2:Y:S01]  /*1e0a0*/  LDL.LU R17, [R1+0xc28] ;  /* 0x000c280001117983 */ /* 0x000ea20000300800 */
[----:B------:R-:W-:Y:S01]  /*1e0b0*/  IMAD R28, R29, 0x100, R28 ;  /* 0x000001001d1c7824 */ /* 0x000fe200078e021c */
[----:B--2---:R-:W-:Y:S02]  /*1e0c0*/  HMMA.16816.F32 R12, R12, R16, R4 ;  /* 0x000000100c0c723c */ /* 0x004fe40000001804 */
[----:B------:R-:W4:Y:S04]  /*1e0d0*/  LDL.LU.64 R6, [R1+0xc20] ;  /* 0x000c200001067983 */ /* 0x000f280000300a00 */
[----:B------:R-:W4:Y:S04]  /*1e0e0*/  LDL.LU.64 R4, [R1+0xc18] ;  /* 0x000c180001047983 */ /* 0x000f280000300a00 */
[----:B------:R-:W2:Y:S09]  /*1e0f0*/  LDL.LU R29, [R1+0x950] ;  /* 0x00095000011d7983 */ /* 0x000eb20000300800 */
[----:B------:R0:W-:Y:S04]  /*1e100*/  STL.64 [R1+0x370], R12 ;  /* 0x0003700c01007387 */ /* 0x0001e80000100a00 */
[----:B------:R1:W-:Y:S01]  /*1e110*/  STL.64 [R1+0x378], R14 ;  /* 0x0003780e01007387 */ /* 0x0003e20000100a00 */
[----:B0-----:R-:W-:-:S02]  /*1e120*/  F2FP.F16.E5M2.UNPACK_B R12, R0 ;  /* 0x00000000ff0c723e */ /* 0x001fc400020004ff */
[----:B------:R-:W-:Y:S02]  /*1e130*/  F2FP.F16.E5M2.UNPACK_B R13, R22 ;  /* 0x00000016ff0d723e */ /* 0x000fe400020004ff */
[----:B-1----:R-:W-:Y:S02]  /*1e140*/  F2FP.F16.E5M2.UNPACK_B R14, R23 ;  /* 0x00000017ff0e723e */ /* 0x002fe400020004ff */
[----:B------:R-:W-:Y:S01]  /*1e150*/  F2FP.F16.E5M2.UNPACK_B R15, R28 ;  /* 0x0000001cff0f723e */ /* 0x000fe200020004ff */
[----:B------:R-:W3:Y:S04]  /*1e160*/  LDL.LU R0, [R1+0x924] ;  /* 0x0009240001007983 */ /* 0x000ee80000300800 */
[----:B------:R-:W2:Y:S04]  /*1e170*/  LDL.LU R22, [R1+0x3d0] ;  /* 0x0003d00001167983 */ /* 0x000ea80000300800 */
[----:B------:R-:W2:Y:S04]  /*1e180*/  LDL.LU R23, [R1+0x92c] ;  /* 0x00092c0001177983 */ /* 0x000ea80000300800 */
[----:B------:R-:W2:Y:S01]  /*1e190*/  LDL.LU R28, [R1+0x934] ;  /* 0x00093400011c7983 */ /* 0x000ea20000300800 */
[----:B----4-:R-:W-:-:S15]  /*1e1a0*/  HMMA.16816.F32 R4, R12, R20, R4 ;  /* 0x000000140c04723c */ /* 0x010fde0000001804 */
[----:B------:R-:W-:-:S04]  /*1e1b0*/  NOP ;  /* 0x0000000000007918 */ /* 0x000fc80000000000 */
[----:B------:R-:W-:Y:S04]  /*1e1c0*/  STL.64 [R1+0x150], R4 ;  /* 0x0001500401007387 */ /* 0x000fe80000100a00 */
[----:B------:R0:W-:Y:S04]  /*1e1d0*/  STL.64 [R1+0x158], R6 ;  /* 0x0001580601007387 */ /* 0x0001e80000100a00 */
[----:B0-----:R-:W5:Y:S04]  /*1e1e0*/  LDL.LU.64 R6, [R1+0xc10] ;  /* 0x000c100001067983 */ /* 0x001f680000300a00 */
[----:B------:R-:W5:Y:S04]  /*1e1f0*/  LDL.LU.64 R4, [R1+0xc08] ;  /* 0x000c080001047983 */ /* 0x000f680000300a00 */
[----:B------:R-:W4:Y:S04]  /*1e200*/  LDL.LU R21, [R1+0x93c] ;  /* 0x00093c0001157983 */ /* 0x000f280000300800 */
[----:B------:R-:W2:Y:S01]  /*1e210*/  LDL.LU R20, [R1+0x4bc] ;  /* 0x0004bc0001147983 */ /* 0x000ea20000300800 */
[----:B-----5:R-:W-:-:S15]  /*1e220*/  HMMA.16816.F32 R4, R12, R18, R4 ;  /* 0x000000120c04723c */ /* 0x020fde0000001804 */
[----:B------:R-:W-:-:S04]  /*1e230*/  NOP ;  /* 0x0000000000007918 */ /* 0x000fc80000000000 */
[----:B------:R-:W-:Y:S04]  /*1e240*/  STL.64 [R1+0x160], R4 ;  /* 0x0001600401007387 */ /* 0x000fe80000100a00 */
[----:B------:R0:W-:Y:S04]  /*1e250*/  STL.64 [R1+0x168], R6 ;  /* 0x0001680601007387 */ /* 0x0001e80000100a00 */
[----:B0-----:R-:W5:Y:S04]  /*1e260*/  LDL.LU.64 R6, [R1+0xc00] ;  /* 0x000c000001067983 */ /* 0x001f680000300a00 */
[----:B------:R-:W5:Y:S04]  /*1e270*/  LDL.LU.64 R4, [R1+0xbf8] ;  /* 0x000bf80001047983 */ /* 0x000f680000300a00 */
[----:B------:R-:W2:Y:S04]  /*1e280*/  LDL.LU R18, [R1+0x94c] ;  /* 0x00094c0001127983 */ /* 0x000ea80000300800 */
[----:B------:R-:W2:Y:S01]  /*1e290*/  LDL.LU R19, [R1+0x944] ;  /* 0x0009440001137983 */ /* 0x000ea20000300800 */
[----:B-----5:R-:W-:-:S15]  /*1e2a0*/  HMMA.16816.F32 R4, R12, R2, R4 ;  /* 0x000000020c04723c */ /* 0x020fde0000001804 */
[----:B------:R-:W-:-:S04]  /*1e2b0*/  NOP ;  /* 0x0000000000007918 */ /* 0x000fc80000000000 */
[----:B------:R-:W-:Y:S04]  /*1e2c0*/  STL.64 [R1+0x180], R4 ;  /* 0x0001800401007387 */ /* 0x000fe80000100a00 */
[----:B------:R0:W-:Y:S04]  /*1e2d0*/  STL.64 [R1+0x188], R6 ;  /* 0x0001880601007387 */ /* 0x0001e80000100a00 */
[----:B0-----:R-:W5:Y:S04]  /*1e2e0*/  LDL.LU.64 R6, [R1+0xbf0] ;  /* 0x000bf00001067983 */ /* 0x001f680000300a00 */
[----:B------:R-:W2:Y:S04]  /*1e2f0*/  LDL.LU.64 R4, [R1+0xbe8] ;  /* 0x000be80001047983 */ /* 0x000ea80000300a00 */
[----:B------:R-:W3:Y:S04]  /*1e300*/  LDL.LU R2, [R1+0x3d4] ;  /* 0x0003d40001027983 */ /* 0x000ee80000300800 */
[----:B------:R-:W3:Y:S01]  /*1e310*/  LDL.LU R3, [R1+0x954] ;  /* 0x0009540001037983 */ /* 0x000ee20000300800 */
[----:B--2---:R-:W-:-:S15]  /*1e320*/  HMMA.16816.F32 R24, R12, R4, R24 ;  /* 0x000000040c18723c */ /* 0x004fde0000001818 */
[----:B------:R-:W-:-:S04]  /*1e330*/  NOP ;  /* 0x0000000000007918 */ /* 0x000fc80000000000 */
[----:B------:R-:W-:Y:S04]  /*1e340*/  STL.64 [R1+0x1b0], R24 ;  /* 0x0001b01801007387 */ /* 0x000fe80000100a00 */
[----:B------:R0:W-:Y:S04]  /*1e350*/  STL.64 [R1+0x1b8], R26 ;  /* 0x0001b81a01007387 */ /* 0x0001e80000100a00 */
[----:B0-----:R-:W5:Y:S04]  /*1e360*/  LDL.LU.64 R26, [R1+0xbe0] ;  /* 0x000be000011a7983 */ /* 0x001f680000300a00 */
[----:B------:R-:W5:Y:S02]  /*1e370*/  LDL.LU.64 R24, [R1+0xbd8] ;  /* 0x000bd80001187983 */ /* 0x000f640000300a00 */
[----:B-----5:R-:W-:Y:S02]  /*1e380*/  HMMA.16816.F32 R4, R12, R6, R24 ;  /* 0x000000060c04723c */ /* 0x020fe40000001818 */
[----:B------:R-:W2:Y:S04]  /*1e390*/  LDL.LU.64 R26, [R1+0xbd0] ;  /* 0x000bd000011a7983 */ /* 0x000ea80000300a00 */
[----:B------:R-:W2:-:S13]  /*1e3a0*/  LDL.LU.64 R24, [R1+0xbc8] ;  /* 0x000bc80001187983 */ /* 0x000e9a0000300a00 */
[----:B------:R0:W-:Y:S04]  /*1e3b0*/  STL.64 [R1+0x2a0], R4 ;  /* 0x0002a00401007387 */ /* 0x0001e80000100a00 */
[----:B------:R1:W-:Y:S04]  /*1e3c0*/  STL.64 [R1+0x2a8], R6 ;  /* 0x0002a80601007387 */ /* 0x0003e80000100a00 */
[----:B0-----:R-:W5:Y:S04]  /*1e3d0*/  LDL.LU R4, [R1] ;  /* 0x0000000001047983 */ /* 0x001f680000300800 */
[----:B------:R-:W5:Y:S04]  /*1e3e0*/  LDL.LU R5, [R1+0x4] ;  /* 0x0000040001057983 */ /* 0x000f680000300800 */
[----:B-1----:R-:W5:Y:S04]  /*1e3f0*/  LDL.LU R6, [R1+0x8] ;  /* 0x0000080001067983 */ /* 0x002f680000300800 */
[----:B------:R-:W5:Y:S01]  /*1e400*/  LDL.LU R7, [R1+0xc] ;  /* 0x00000c0001077983 */ /* 0x000f620000300800 */
[----:B--2---:R-:W-:-:S15]  /*1e410*/  HMMA.16816.F32 R24, R12, R8, R24 ;  /* 0x000000080c18723c */ /* 0x004fde0000001818 */
[----:B------:R-:W-:-:S04]  /*1e420*/  NOP ;  /* 0x0000000000007918 */ /* 0x000fc80000000000 */
[----:B------:R-:W-:Y:S04]  /*1e430*/  STL.64 [R1+0x2b0], R24 ;  /* 0x0002b01801007387 */ /* 0x000fe80000100a00 */
[----:B------:R0:W-:Y:S04]  /*1e440*/  STL.64 [R1+0x2b8], R26 ;  /* 0x0002b81a01007387 */ /* 0x0001e80000100a00 */
[----:B0-----:R-:W2:Y:S04]  /*1e450*/  LDL.LU.64 R26, [R1+0xbc0] ;  /* 0x000bc000011a7983 */ /* 0x001ea80000300a00 */
[----:B------:R-:W2:Y:S01]  /*1e460*/  LDL.LU.64 R24, [R1+0xbb8] ;  /* 0x000bb80001187983 */ /* 0x000ea20000300a00 */
[----:B-----5:R-:W-:Y:S01]  /*1e470*/  HMMA.16816.F32 R4, R12, R10, R4 ;  /* 0x0000000a0c04723c */ /* 0x020fe20000001804 */
[----:B------:R-:W-:-:S15]  /*1e480*/  USHF.L.U32 UR13, UR10, 0x7, URZ ;  /* 0x000000070a0d7899 */ /* 0x000fde00080006ff */
[----:B------:R-:W-:-:S03]  /*1e490*/  NOP ;  /* 0x0000000000007918 */ /* 0x000fc60000000000 */
[----:B------:R-:W-:Y:S04]  /*1e4a0*/  STL.64 [R1+0x2d0], R4 ;  /* 0x0002d00401007387 */ /* 0x000fe80000100a00 */
[----:B------:R2:W-:Y:S01]  /*1e4b0*/  STL.64 [R1+0x2d8], R6 ;  /* 0x0002d80601007387 */ /* 0x0005e20000100a00 */
[----:B------:R-:W-:Y:S01]  /*1e4c0*/  VIADD R20, R20, 0x1 ;  /* 0x0000000114147836 */ /* 0x000fe20000000000 */
[----:B---3--:R-:W-:Y:S02]  /*1e4d0*/  IADD3 R2, P6, PT, R2, UR13, RZ ;  /* 0x0000000d02027c10 */ /* 0x008fe4000ffde0ff */
[----:B------:R-:W-:Y:S02]  /*1e4e0*/  IADD3 R3, P5, PT, R3, UR13, RZ ;  /* 0x0000000d03037c10 */ /* 0x000fe4000ffbe0ff */
[----:B------:R-:W-:-:S02]  /*1e4f0*/  IADD3 R18, P3, PT, R18, UR13, RZ ;  /* 0x0000000d12127c10 */ /* 0x000fc4000ff7e0ff */
[----:B------:R-:W-:Y:S02]  /*1e500*/  IADD3 R19, P2, PT, R19, UR13, RZ ;  /* 0x0000000d13137c10 */ /* 0x000fe4000ff5e0ff */
[----:B----4-:R-:W-:Y:S02]  /*1e510*/  IADD3 R21, P1, PT, R21, UR13, RZ ;  /* 0x0000000d15157c10 */ /* 0x010fe4000ff3e0ff */
[----:B------:R-:W-:Y:S02]  /*1e520*/  IADD3 R28, P0, PT, R28, UR13, RZ ;  /* 0x0000000d1c1c7c10 */ /* 0x000fe4000ff1e0ff */
[----:B------:R-:W-:Y:S01]  /*1e530*/  IADD3 R23, P4, PT, R23, UR13, RZ ;  /* 0x0000000d17177c10 */ /* 0x000fe2000ff9e0ff */
[----:B--2---:R-:W-:-:S15]  /*1e540*/  HMMA.16816.F32 R4, R12, R16, R24 ;  /* 0x000000100c04723c */ /* 0x004fde0000001818 */
[----:B------:R-:W-:-:S04]  /*1e550*/  NOP ;  /* 0x0000000000007918 */ /* 0x000fc80000000000 */
[----:B------:R-:W-:Y:S04]  /*1e560*/  STL.64 [R1+0x2f0], R4 ;  /* 0x0002f00401007387 */ /* 0x000fe80000100a00 */
[----:B------:R-:W-:Y:S04]  /*1e570*/  STL.64 [R1+0x2f8], R6 ;  /* 0x0002f80601007387 */ /* 0x000fe80000100a00 */
        /* <DEDUP_REMOVED lines=9> */
[----:B0-----:R-:W2:Y:S01]  /*1e610*/  LDL.LU R20, [R1+0x914] ;  /* 0x0009140001147983 */ /* 0x001ea20000300800 */
[----:B------:R-:W-:-:S04]  /*1e620*/  UIADD3 UR4, UPT, UPT, UR8, 0x7f, URZ ;  /* 0x0000007f08047890 */ /* 0x000fc8000fffe0ff */
[----:B------:R-:W-:-:S04]  /*1e630*/  USHF.R.S32.HI UR5, URZ, 0x1f, UR4 ;  /* 0x0000001fff057899 */ /* 0x000fc80008011404 */
[----:B------:R-:W-:Y:S02]  /*1e640*/  ULEA.HI UR5, UR5, UR4, URZ, 0x7 ;  /* 0x0000000405057291 */ /* 0x000fe4000f8f38ff */
[----:B------:R-:W-:-:S06]  /*1e650*/  USHF.R.S32.HI UR4, URZ, 0x1f, UR13 ;  /* 0x0000001fff047899 */ /* 0x000fcc000801140d */
[----:B------:R-:W-:Y:S02]  /*1e660*/  IADD3.X R22, PT, PT, R22, UR4, RZ, P6, !PT ;  /* 0x0000000416167c10 */ /* 0x000fe4000b7fe4ff */
[----:B------:R-:W-:-:S03]  /*1e670*/  IADD3 R0, P6, PT, R0, UR13, RZ ;  /* 0x0000000d00007c10 */ /* 0x000fc6000ffde0ff */
[----:B------:R-:W-:Y:S04]  /*1e680*/  STL [R1+0x3d0], R22 ;  /* 0x0003d01601007387 */ /* 0x000fe80000100800 */
[----:B--2---:R0:W-:Y:S04]  /*1e690*/  STL [R1+0xbb0], R20 ;  /* 0x000bb01401007387 */ /* 0x0041e80000100800 */
[----:B------:R-:W-:Y:S04]  /*1e6a0*/  STL [R1+0x924], R0 ;  /* 0x0009240001007387 */ /* 0x000fe80000100800 */
[----:B0-----:R-:W2:Y:S01]  /*1e6b0*/  LDL.LU R20, [R1+0x948] ;  /* 0x0009480001147983 */ /* 0x001ea20000300800 */
[----:B------:R-:W-:-:S05]  /*1e6c0*/  IADD3.X R29, PT, PT, R29, UR4, RZ, P5, !PT ;  /* 0x000000041d1d7c10 */ /* 0x000fca000affe4ff */
[----:B------:R-:W-:Y:S04]  /*1e6d0*/  STL [R1+0x950], R29 ;  /* 0x0009501d01007387 */ /* 0x000fe80000100800 */
[----:B--2---:R0:W-:Y:S04]  /*1e6e0*/  STL [R1+0xbb4], R20 ;  /* 0x000bb41401007387 */ /* 0x0041e80000100800 */
[----:B0-----:R-:W2:Y:S04]  /*1e6f0*/  LDL.LU R20, [R1+0x91c] ;  /* 0x00091c0001147983 */ /* 0x001ea80000300800 */
[----:B------:R-:W3:Y:S04]  /*1e700*/  LDL.LU R12, [R1+0x940] ;  /* 0x00094000010c7983 */ /* 0x000ee80000300800 */
        /* <DEDUP_REMOVED lines=27> */
[----:B--2---:R-:W-:-:S05]  /*1e8c0*/  IADD3 R20, P5, PT, R20, UR13, RZ ;  /* 0x0000000d14147c10 */ /* 0x004fca000ffbe0ff */
[----:B------:R0:W-:Y:S04]  /*1e8d0*/  STL [R1+0x91c], R20 ;  /* 0x00091c1401007387 */ /* 0x0001e80000100800 */
[----:B0-----:R-:W2:Y:S02]  /*1e8e0*/  LDL.LU R20, [R1+0xbb4] ;  /* 0x000bb40001147983 */ /* 0x001ea40000300800 */
[----:B--2---:R-:W-:-:S05]  /*1e8f0*/  IADD3.X R20, PT, PT, R20, UR4, RZ, P3, !PT ;  /* 0x0000000414147c10 */ /* 0x004fca0009ffe4ff */
[----:B------:R0:W-:Y:S04]  /*1e900*/  STL [R1+0x948], R20 ;  /* 0x0009481401007387 */ /* 0x0001e80000100800 */
[----:B0-----:R-:W2:Y:S01]  /*1e910*/  LDL.LU R20, [R1+0xbb0] ;  /* 0x000bb00001147983 */ /* 0x001ea20000300800 */
[----:B---3--:R-:W-:Y:S02]  /*1e920*/  IADD3.X R12, PT, PT, R12, UR4, RZ, P2, !PT ;  /* 0x000000040c0c7c10 */ /* 0x008fe400097fe4ff */
[----:B----4-:R-:W-:Y:S02]  /*1e930*/  IADD3 R13, P2, PT, R13, UR13, RZ ;  /* 0x0000000d0d0d7c10 */ /* 0x010fe4000ff5e0ff */
[----:B-----5:R-:W-:Y:S02]  /*1e940*/  IADD3.X R14, PT, PT, R14, UR4, RZ, P1, !PT ;  /* 0x000000040e0e7c10 */ /* 0x020fe40008ffe4ff */
[----:B------:R-:W-:-:S02]  /*1e950*/  IADD3 R15, P1, PT, R15, UR13, RZ ;  /* 0x0000000d0f0f7c10 */ /* 0x000fc4000ff3e0ff */
[----:B------:R-:W-:Y:S02]  /*1e960*/  IADD3.X R16, PT, PT, R16, UR4, RZ, P0, !PT ;  /* 0x0000000410107c10 */ /* 0x000fe400087fe4ff */
[----:B------:R-:W-:Y:S02]  /*1e970*/  IADD3 R17, P0, PT, R17, UR13, RZ ;  /* 0x0000000d11117c10 */ /* 0x000fe4000ff1e0ff */
[----:B------:R-:W-:Y:S02]  /*1e980*/  IADD3.X R24, PT, PT, R24, UR4, RZ, P4, !PT ;  /* 0x0000000418187c10 */ /* 0x000fe4000a7fe4ff */
[----:B------:R-:W-:Y:S02]  /*1e990*/  IADD3 R25, P4, PT, R25, UR13, RZ ;  /* 0x0000000d19197c10 */ /* 0x000fe4000ff9e0ff */
[----:B------:R-:W-:Y:S02]  /*1e9a0*/  IADD3.X R26, PT, PT, R26, UR4, RZ, P6, !PT ;  /* 0x000000041a1a7c10 */ /* 0x000fe4000b7fe4ff */
        /* <DEDUP_REMOVED lines=14> */
[----:B--2---:R-:W-:-:S05]  /*1ea90*/  IADD3 R20, P3, PT, R20, UR13, RZ ;  /* 0x0000000d14147c10 */ /* 0x004fca000ff7e0ff */
        /* <DEDUP_REMOVED lines=9> */
[----:B------:R-:W-:-:S03]  /*1eb30*/  IADD3.X R8, PT, PT, R8, UR4, RZ, P3, !PT ;  /* 0x0000000408087c10 */ /* 0x000fc60009ffe4ff */
[----:B------:R-:W-:Y:S01]  /*1eb40*/  STL [R1+0x920], R26 ;  /* 0x0009201a01007387 */ /* 0x000fe20000100800 */
[----:B------:R-:W-:-:S03]  /*1eb50*/  IADD3 R9, P3, PT, R9, UR13, RZ ;  /* 0x0000000d09097c10 */ /* 0x000fc6000ff7e0ff */
        /* <DEDUP_REMOVED lines=17> */
[----:B------:R-:W-:-:S02]  /*1ec70*/  IADD3 R22, P5, PT, R22, UR13, RZ ;  /* 0x0000000d16167c10 */ /* 0x000fc4000ffbe0ff */
[----:B------:R-:W-:-:S03]  /*1ec80*/  IADD3.X R0, PT, PT, R0, UR4, RZ, P3, !PT ;  /* 0x0000000400007c10 */ /* 0x000fc60009ffe4ff */
[----:B------:R-:W-:Y:S04]  /*1ec90*/  STL [R1+0x8ac], R22 ;  /* 0x0008ac1601007387 */ /* 0x000fe80000100800 */
[----:B--2---:R0:W-:Y:S04]  /*1eca0*/  STL [R1+0xba8], R20 ;  /* 0x000ba81401007387 */ /* 0x0041e80000100800 */
[----:B------:R-:W-:Y:S04]  /*1ecb0*/  STL [R1+0x8d8], R0 ;  /* 0x0008d80001007387 */ /* 0x000fe80000100800 */
[----:B0-----:R-:W2:Y:S01]  /*1ecc0*/  LDL.LU R20, [R1+0x89c] ;  /* 0x00089c0001147983 */ /* 0x001ea20000300800 */
[----:B------:R-:W-:-:S05]  /*1ecd0*/  IADD3 R29, P3, PT, R29, UR13, RZ ;  /* 0x0000000d1d1d7c10 */ /* 0x000fca000ff7e0ff */
        /* <DEDUP_REMOVED lines=31> */
[----:B--2---:R-:W-:-:S05]  /*1eed0*/  IADD3.X R20, PT, PT, R20, UR4, RZ, P2, !PT ;  /* 0x0000000414147c10 */ /* 0x004fca00097fe4ff */
[----:B------:R0:W-:Y:S04]  /*1eee0*/  STL [R1+0x8d0], R20 ;  /* 0x0008d01401007387 */ /* 0x0001e80000100800 */
[----:B0-----:R-:W2:Y:S02]  /*1eef0*/  LDL.LU R20, [R1+0xbac] ;  /* 0x000bac0001147983 */ /* 0x001ea40000300800 */
[----:B--2---:R-:W-:-:S05]  /*1ef00*/  IADD3 R20, P2, PT, R20, UR13, RZ ;  /* 0x0000000d14147c10 */ /* 0x004fca000ff5e0ff */
[----:B------:R0:W-:Y:S04]  /*1ef10*/  STL [R1+0x89c], R20 ;  /* 0x00089c1401007387 */ /* 0x0001e80000100800 */
[----:B0-----:R-:W2:Y:S01]  /*1ef20*/  LDL.LU R20, [R1+0xba8] ;  /* 0x000ba80001147983 */ /* 0x001ea20000300800 */
[----:B----4-:R-:W-:Y:S02]  /*1ef30*/  IADD3.X R13, PT, PT, R13, UR4, RZ, P0, !PT ;  /* 0x000000040d0d7c10 */ /* 0x010fe400087fe4ff */
[----:B-----5:R-:W-:Y:S02]  /*1ef40*/  IADD3 R14, P0, PT, R14, UR13, RZ ;  /* 0x0000000d0e0e7c10 */ /* 0x020fe4000ff1e0ff */
[----:B---3--:R-:W-:Y:S02]  /*1ef50*/  IADD3.X R15, PT, PT, R15, UR4, RZ, P4, !PT ;  /* 0x000000040f0f7c10 */ /* 0x008fe4000a7fe4ff */
        /* <DEDUP_REMOVED lines=19> */
[----:B--2---:R-:W-:Y:S02]  /*1f090*/  IADD3.X R20, PT, PT, R20, UR4, RZ, P1, !PT ;  /* 0x0000000414147c10 */ /* 0x004fe40008ffe4ff */
[----:B------:R-:W-:-:S03]  /*1f0a0*/  IADD3 R12, P1, PT, R12, UR13, RZ ;  /* 0x0000000d0c0c7c10 */ /* 0x000fc6000ff3e0ff */
        /* <DEDUP_REMOVED lines=29> */
[----:B------:R-:W-:-:S02]  /*1f280*/  IADD3.X R22, PT, PT, R22, UR4, RZ, P2, !PT ;  /* 0x0000000416167c10 */ /* 0x000fc400097fe4ff */
        /* <DEDUP_REMOVED lines=164> */
[----:B--2---:R-:W-:Y:S02]  /*1fcd0*/  IADD3.X R20, PT, PT, R20, UR4, RZ, P6, !PT ;  /* 0x0000000414147c10 */ /* 0x004fe4000b7fe4ff */
        /* <DEDUP_REMOVED lines=31> */
[----:B0-----:R-:W2:Y:S04]  /*1fed0*/  LDL.LU R0, [R1+0x72c] ;  /* 0x00072c0001007983 */ /* 0x001ea80000300800 */
[----:B------:R-:W3:Y:S01]  /*1fee0*/  LDL.LU R20, [R1+0x724] ;  /* 0x0007240001147983 */ /* 0x000ee20000300800 */
[----:B------:R-:W-:-:S03]  /*1fef0*/  IADD3.X R29, PT, PT, R29, UR4, RZ, P6, !PT ;  /* 0x000000041d1d7c10 */ /* 0x000fc6000b7fe4ff */
[----:B---3--:R0:W-:Y:S04]  /*1ff00*/  STL [R1+0xb94], R20 ;  /* 0x000b941401007387 */ /* 0x0081e80000100800 */
[----:B------:R1:W-:Y:S04]  /*1ff10*/  STL [R1+0x760], R29 ;  /* 0x0007601d01007387 */ /* 0x0003e80000100800 */
[----:B0-----:R-:W3:Y:S04]  /*1ff20*/  LDL.LU R20, [R1+0x758] ;  /* 0x0007580001147983 */ /* 0x001ee80000300800 */
[----:B------:R-:W4:Y:S04]  /*1ff30*/  LDL.LU R12, [R1+0x750] ;  /* 0x00075000010c7983 */ /* 0x000f280000300800 */
[----:B------:R-:W5:Y:S04]  /*1ff40*/  LDL.LU R13, [R1+0x71c] ;  /* 0x00071c00010d7983 */ /* 0x000f680000300800 */
        /* <DEDUP_REMOVED lines=20> */
[----:B------:R-:W5:Y:S01]  /*20090*/  LDL.LU R21, [R1+0x6f8] ;  /* 0x0006f80001157983 */ /* 0x000f620000300800 */
[----:B--2---:R-:W-:-:S03]  /*200a0*/  IADD3 R0, P6, PT, R0, UR13, RZ ;  /* 0x0000000d00007c10 */ /* 0x004fc6000ffde0ff */
[----:B------:R-:W2:Y:S04]  /*200b0*/  LDL.LU R28, [R1+0x6c4] ;  /* 0x0006c400011c7983 */ /* 0x000ea80000300800 */
[----:B------:R-:W2:Y:S04]  /*200c0*/  LDL.LU R23, [R1+0x6f0] ;  /* 0x0006f00001177983 */ /* 0x000ea80000300800 */
[----:B------:R-:W2:Y:S04]  /*200d0*/  LDL.LU R22, [R1+0x6bc] ;  /* 0x0006bc0001167983 */ /* 0x000ea80000300800 */
[----:B-1----:R-:W2:Y:S04]  /*200e0*/  LDL.LU R29, [R1+0x6e8] ;  /* 0x0006e800011d7983 */ /* 0x002ea80000300800 */
[----:B------:R0:W-:Y:S04]  /*200f0*/  STL [R1+0x72c], R0 ;  /* 0x00072c0001007387 */ /* 0x0001e80000100800 */
[----:B0-----:R-:W2:Y:S01]  /*20100*/  LDL.LU R0, [R1+0x6b4] ;  /* 0x0006b40001007983 */ /* 0x001ea20000300800 */
[----:B---3--:R-:W-:-:S05]  /*20110*/  IADD3.X R20, PT, PT, R20, UR4, RZ, P5, !PT ;  /* 0x0000000414147c10 */ /* 0x008fca000affe4ff */
[----:B------:R0:W-:Y:S04]  /*20120*/  STL [R1+0x758], R20 ;  /* 0x0007581401007387 */ /* 0x0001e80000100800 */
[----:B0-----:R-:W3:Y:S01]  /*20130*/  LDL.LU R20, [R1+0xb94] ;  /* 0x000b940001147983 */ /* 0x001ee20000300800 */
[----:B----4-:R-:W-:Y:S02]  /*20140*/  IADD3.X R12, PT, PT, R12, UR4, RZ, P3, !PT ;  /* 0x000000040c0c7c10 */ /* 0x010fe40009ffe4ff */
[----:B-----5:R-:W-:Y:S02]  /*20150*/  IADD3 R13, P3, PT, R13, UR13, RZ ;  /* 0x0000000d0d0d7c10 */ /* 0x020fe4000ff7e0ff */
        /* <DEDUP_REMOVED lines=19> */
[----:B--2---:R-:W-:-:S02]  /*20290*/  IADD3 R28, P4, PT, R28, UR13, RZ ;  /* 0x0000000d1c1c7c10 */ /* 0x004fc4000ff9e0ff */
[----:B------:R-:W-:Y:S02]  /*202a0*/  IADD3.X R23, PT, PT, R23, UR4, RZ, P6, !PT ;  /* 0x0000000417177c10 */ /* 0x000fe4000b7fe4ff */
[----:B------:R-:W-:Y:S02]  /*202b0*/  IADD3 R22, P6, PT, R22, UR13, RZ ;  /* 0x0000000d16167c10 */ /* 0x000fe4000ffde0ff */
[----:B---3--:R-:W-:-:S05]  /*202c0*/  IADD3 R20, P5, PT, R20, UR13, RZ ;  /* 0x0000000d14147c10 */ /* 0x008fca000ffbe0ff */
        /* <DEDUP_REMOVED lines=24> */
[----:B------:R-:W-:Y:S04]  /*20450*/  STL [R1+0x700], R18 ;  /* 0x0007001201007387 */ /* 0x000fe80000100800 */
[----:B------:R-:W-:Y:S04]  /*20460*/  STL [R1+0x6cc], R19 ;  /* 0x0006cc1301007387 */ /* 0x000fe80000100800 */
[----:B------:R-:W-:Y:S04]  /*20470*/  STL [R1+0x6f8], R21 ;  /* 0x0006f81501007387 */ /* 0x000fe80000100800 */
[----:B------:R-:W-:Y:S04]  /*20480*/  STL [R1+0x6c4], R28 ;  /* 0x0006c41c01007387 */ /* 0x000fe80000100800 */
[----:B------:R0:W-:Y:S04]  /*20490*/  STL [R1+0x6e8], R29 ;  /* 0x0006e81d01007387 */ /* 0x0001e80000100800 */
[----:B------:R-:W-:Y:S04]  /*204a0*/  STL [R1+0x6f0], R23 ;  /* 0x0006f01701007387 */ /* 0x000fe80000100800 */
[----:B0-----:R-:W2:Y:S04]  /*204b0*/  LDL.LU R29, [R1+0x6e0] ;  /* 0x0006e000011d7983 */ /* 0x001ea80000300800 */
[----:B------:R-:W-:Y:S04]  /*204c0*/  STL [R1+0x6bc], R22 ;  /* 0x0006bc1601007387 */ /* 0x000fe80000100800 */
[----:B------:R-:W3:Y:S01]  /*204d0*/  LDL.LU R20, [R1+0x6d8] ;  /* 0x0006d80001147983 */ /* 0x000ee20000300800 */
[----:B------:R-:W-:-:S03]  /*204e0*/  IADD3 R0, P5, PT, R0, UR13, RZ ;  /* 0x0000000d00007c10 */ /* 0x000fc6000ffbe0ff */
[----:B---3--:R0:W-:Y:S04]  /*204f0*/  STL [R1+0xb90], R20 ;  /* 0x000b901401007387 */ /* 0x0081e80000100800 */
[----:B0-----:R-:W3:Y:S04]  /*20500*/  LDL.LU R20, [R1+0x6ac] ;  /* 0x0006ac0001147983 */ /* 0x001ee80000300800 */
[----:B------:R0:W-:Y:S04]  /*20510*/  STL [R1+0x6b4], R0 ;  /* 0x0006b40001007387 */ /* 0x0001e80000100800 */
[----:B------:R-:W4:Y:S04]  /*20520*/  LDL.LU R12, [R1+0x6a4] ;  /* 0x0006a400010c7983 */ /* 0x000f280000300800 */
[----:B------:R-:W5:Y:S04]  /*20530*/  LDL.LU R13, [R1+0x6d0] ;  /* 0x0006d000010d7983 */ /* 0x000f680000300800 */
[----:B------:R-:W4:Y:S04]  /*20540*/  LDL.LU R14, [R1+0x69c] ;  /* 0x00069c00010e7983 */ /* 0x000f280000300800 */
        /* <DEDUP_REMOVED lines=19> */
[----:B------:R-:W4:Y:S01]  /*20680*/  LDL.LU R21, [R1+0x64c] ;  /* 0x00064c0001157983 */ /* 0x000f220000300800 */
[----:B--2---:R-:W-:-:S03]  /*20690*/  IADD3.X R29, PT, PT, R29, UR4, RZ, P3, !PT ;  /* 0x000000041d1d7c10 */ /* 0x004fc60009ffe4ff */
[----:B------:R-:W2:Y:S04]  /*206a0*/  LDL.LU R28, [R1+0x678] ;  /* 0x00067800011c7983 */ /* 0x000ea80000300800 */
[----:B------:R-:W2:Y:S04]  /*206b0*/  LDL.LU R23, [R1+0x644] ;  /* 0x0006440001177983 */ /* 0x000ea80000300800 */
[----:B0-----:R-:W2:Y:S04]  /*206c0*/  LDL.LU R0, [R1+0x670] ;  /* 0x0006700001007983 */ /* 0x001ea80000300800 */
[----:B------:R-:W2:Y:S04]  /*206d0*/  LDL.LU R22, [R1+0x63c] ;  /* 0x00063c0001167983 */ /* 0x000ea80000300800 */
[----:B------:R0:W-:Y:S04]  /*206e0*/  STL [R1+0x6e0], R29 ;  /* 0x0006e01d01007387 */ /* 0x0001e80000100800 */
[----:B0-----:R-:W2:Y:S01]  /*206f0*/  LDL.LU R29, [R1+0x668] ;  /* 0x00066800011d7983 */ /* 0x001ea20000300800 */
[----:B---3--:R-:W-:-:S05]  /*20700*/  IADD3 R20, P3, PT, R20, UR13, RZ ;  /* 0x0000000d14147c10 */ /* 0x008fca000ff7e0ff */
[----:B------:R0:W-:Y:S04]  /*20710*/  STL [R1+0x6ac], R20 ;  /* 0x0006ac1401007387 */ /* 0x0001e80000100800 */
[----:B0-----:R-:W3:Y:S01]  /*20720*/  LDL.LU R20, [R1+0xb90] ;  /* 0x000b900001147983 */ /* 0x001ee20000300800 */
[----:B-----5:R-:W-:Y:S02]  /*20730*/  IADD3.X R13, PT, PT, R13, UR4, RZ, P1, !PT ;  /* 0x000000040d0d7c10 */ /* 0x020fe40008ffe4ff */
[----:B----4-:R-:W-:Y:S02]  /*20740*/  IADD3 R14, P1, PT, R14, UR13, RZ ;  /* 0x0000000d0e0e7c10 */ /* 0x010fe4000ff3e0ff */
        /* <DEDUP_REMOVED lines=18> */
[----:B--2---:R-:W-:Y:S02]  /*20870*/  IADD3.X R0, PT, PT, R0, UR4, RZ, P3, !PT ;  /* 0x0000000400007c10 */ /* 0x004fe40009ffe4ff */
[----:B------:R-:W-:-:S02]  /*20880*/  IADD3.X R28, PT, PT, R28, UR4, RZ, P5, !PT ;  /* 0x000000041c1c7c10 */ /* 0x000fc4000affe4ff */
[----:B------:R-:W-:Y:S02]  /*20890*/  IADD3 R23, P5, PT, R23, UR13, RZ ;  /* 0x0000000d17177c10 */ /* 0x000fe4000ffbe0ff */
[----:B---3--:R-:W-:Y:S02]  /*208a0*/  IADD3.X R20, PT, PT, R20, UR4, RZ, P2, !PT ;  /* 0x0000000414147c10 */ /* 0x008fe400097fe4ff */
        /* <DEDUP_REMOVED lines=32> */
[----:B------:R-:W-:-:S02]  /*20ab0*/  IADD3 R22, P3, PT, R22, UR13, RZ ;  /* 0x0000000d16167c10 */ /* 0x000fc4000ff7e0ff */
[----:B------:R-:W-:Y:S01]  /*20ac0*/  IADD3.X R29, PT, PT, R29, UR4, RZ, P2, !PT ;  /* 0x000000041d1d7c10 */ /* 0x000fe200097fe4ff */
[----:B---3--:R0:W-:Y:S04]  /*20ad0*/  STL [R1+0xb8c], R20 ;  /* 0x000b8c1401007387 */ /* 0x0081e80000100800 */
[----:B------:R-:W-:Y:S04]  /*20ae0*/  STL [R1+0x63c], R22 ;  /* 0x00063c1601007387 */ /* 0x000fe80000100800 */
[----:B0-----:R-:W3:Y:S04]  /*20af0*/  LDL.LU R20, [R1+0x660] ;  /* 0x0006600001147983 */ /* 0x001ee80000300800 */
[----:B------:R0:W-:Y:S04]  /*20b00*/  STL [R1+0x668], R29 ;  /* 0x0006681d01007387 */ /* 0x0001e80000100800 */
[----:B------:R-:W4:Y:S04]  /*20b10*/  LDL.LU R12, [R1+0x658] ;  /* 0x00065800010c7983 */ /* 0x000f280000300800 */
[----:B------:R-:W5:Y:S04]  /*20b20*/  LDL.LU R13, [R1+0x624] ;  /* 0x00062400010d7983 */ /* 0x000f680000300800 */
        /* <DEDUP_REMOVED lines=23> */
[----:B0-----:R-:W2:Y:S04]  /*20ca0*/  LDL.LU R29, [R1+0x5f8] ;  /* 0x0005f800011d7983 */ /* 0x001ea80000300800 */
[----:B------:R-:W2:Y:S04]  /*20cb0*/  LDL.LU R23, [R1+0x5c4] ;  /* 0x0005c40001177983 */ /* 0x000ea80000300800 */
[----:B------:R-:W2:Y:S04]  /*20cc0*/  LDL.LU R22, [R1+0x5f0] ;  /* 0x0005f00001167983 */ /* 0x000ea80000300800 */
        /* <DEDUP_REMOVED lines=60> */
[----:B------:R-:W-:-:S03]  /*21090*/  IADD3.X R22, PT, PT, R22, UR4, RZ, P1, !PT ;  /* 0x0000000416167c10 */ /* 0x000fc60008ffe4ff */
[----:B------:R-:W-:Y:S01]  /*210a0*/  STL [R1+0x5c4], R23 ;  /* 0x0005c41701007387 */ /* 0x000fe20000100800 */
[----:B------:R-:W-:-:S03]  /*210b0*/  IADD3 R0, P1, PT, R0, UR13, RZ ;  /* 0x0000000d00007c10 */ /* 0x000fc6000ff3e0ff */
[----:B---3--:R0:W-:Y:S04]  /*210c0*/  STL [R1+0xb88], R20 ;  /* 0x000b881401007387 */ /* 0x0081e80000100800 */
[----:B------:R-:W-:Y:S04]  /*210d0*/  STL [R1+0x5f0], R22 ;  /* 0x0005f01601007387 */ /* 0x000fe80000100800 */
        /* <DEDUP_REMOVED lines=26> */
[----:B0-----:R-:W2:Y:S04]  /*21280*/  LDL.LU R0, [R1+0x580] ;  /* 0x0005800001007983 */ /* 0x001ea80000300800 */
[----:B------:R-:W2:Y:S04]  /*21290*/  LDL.LU R28, [R1+0x984] ;  /* 0x00098400011c7983 */ /* 0x000ea80000300800 */
[----:B------:R-:W2:Y:S04]  /*212a0*/  LDL.LU R23, [R1+0x578] ;  /* 0x0005780001177983 */ /* 0x000ea80000300800 */
        /* <DEDUP_REMOVED lines=17> */
[----:B------:R-:W-:Y:S01]  /*213c0*/  IADD3 R8, P0, PT, R8, UR13, RZ ;  /* 0x0000000d08087c10 */ /* 0x000fe2000ff1e0ff */
[----:B------:R-:W-:Y:S01]  /*213d0*/  USHF.L.U32 UR11, UR9, 0x7, URZ ;  /* 0x00000007090b7899 */ /* 0x000fe200080006ff */
[----:B------:R-:W-:Y:S02]  /*213e0*/  IADD3.X R7, PT, PT, R7, UR4, RZ, P6, !PT ;  /* 0x0000000407077c10 */ /* 0x000fe4000b7fe4ff */
[----:B------:R-:W-:Y:S02]  /*213f0*/  IADD3 R4, P6, PT, R4, UR13, RZ ;  /* 0x0000000d04047c10 */ /* 0x000fe4000ffde0ff */
[----:B------:R-:W-:Y:S02]  /*21400*/  IADD3.X R5, PT, PT, R5, UR4, RZ, P5, !PT ;  /* 0x0000000405057c10 */ /* 0x000fe4000affe4ff */
[----:B------:R-:W-:-:S02]  /*21410*/  IADD3 R2, P5, PT, R2, UR13, RZ ;  /* 0x0000000d02027c10 */ /* 0x000fc4000ffbe0ff */
[----:B------:R-:W-:Y:S02]  /*21420*/  IADD3.X R3, PT, PT, R3, UR4, RZ, P3, !PT ;  /* 0x0000000403037c10 */ /* 0x000fe40009ffe4ff */
[----:B------:R-:W-:Y:S02]  /*21430*/  IADD3 R18, P3, PT, R18, UR11, RZ ;  /* 0x0000000b12127c10 */ /* 0x000fe4000ff7e0ff */
[----:B--2---:R-:W-:Y:S02]  /*21440*/  IADD3.X R0, PT, PT, R0, UR4, RZ, P1, !PT ;  /* 0x0000000400007c10 */ /* 0x004fe40008ffe4ff */
[----:B------:R-:W-:Y:S02]  /*21450*/  IADD3.X R19, PT, PT, R19, UR4, RZ, P2, !PT ;  /* 0x0000000413137c10 */ /* 0x000fe400097fe4ff */
[----:B------:R-:W-:Y:S02]  /*21460*/  IADD3 R21, P2, PT, R21, UR11, RZ ;  /* 0x0000000b15157c10 */ /* 0x000fe4000ff5e0ff */
[----:B------:R-:W-:-:S02]  /*21470*/  IADD3 R28, P1, PT, R28, UR11, RZ ;  /* 0x0000000b1c1c7c10 */ /* 0x000fc4000ff3e0ff */
        /* <DEDUP_REMOVED lines=30> */
[----:B------:R-:W-:Y:S04]  /*21660*/  STL [R1+0x984], R28 ;  /* 0x0009841c01007387 */ /* 0x000fe80000100800 */
[----:B------:R-:W3:Y:S01]  /*21670*/  LDL.LU R20, [R1+0x99c] ;  /* 0x00099c0001147983 */ /* 0x000ee20000300800 */
[----:B------:R-:W-:-:S02]  /*21680*/  IADD3.X R23, PT, PT, R23, UR4, RZ, P0, !PT ;  /* 0x0000000417177c10 */ /* 0x000fc400087fe4ff */
[----:B------:R-:W-:-:S03]  /*21690*/  IADD3 R22, P0, PT, R22, UR11, RZ ;  /* 0x0000000b16167c10 */ /* 0x000fc6000ff1e0ff */
[----:B------:R-:W-:Y:S01]  /*216a0*/  STL [R1+0x578], R23 ;  /* 0x0005781701007387 */ /* 0x000fe20000100800 */
[----:B------:R-:W-:-:S03]  /*216b0*/  IADD3.X R29, PT, PT, R29, UR4, RZ, P4, !PT ;  /* 0x000000041d1d7c10 */ /* 0x000fc6000a7fe4ff */
        /* <DEDUP_REMOVED lines=27> */
[----:B0-----:R-:W2:Y:S04]  /*21870*/  LDL.LU R29, [R1+0x990] ;  /* 0x00099000011d7983 */ /* 0x001ea80000300800 */
[----:B------:R-:W2:Y:S04]  /*21880*/  LDL.LU R21, [R1+0x9fc] ;  /* 0x0009fc0001157983 */ /* 0x000ea80000300800 */
[----:B------:R-:W2:Y:S04]  /*21890*/  LDL.LU R28, [R1+0x998] ;  /* 0x00099800011c7983 */ /* 0x000ea80000300800 */
[----:B------:R-:W2:Y:S04]  /*218a0*/  LDL.LU R23, [R1+0xa04] ;  /* 0x000a040001177983 */ /* 0x000ea80000300800 */
[----:B------:R0:W-:Y:S04]  /*218b0*/  STL [R1+0x994], R0 ;  /* 0x0009940001007387 */ /* 0x0001e80000100800 */
[----:B------:R-:W2:Y:S04]  /*218c0*/  LDL.LU R22, [R1+0x9a0] ;  /* 0x0009a00001167983 */ /* 0x000ea80000300800 */
[----:B0-----:R-:W2:Y:S01]  /*218d0*/  LDL.LU R0, [R1+0xa0c] ;  /* 0x000a0c0001007983 */ /* 0x001ea20000300800 */
[----:B---3--:R-:W-:-:S05]  /*218e0*/  IADD3.X R20, PT, PT, R20, UR4, RZ, P6, !PT ;  /* 0x0000000414147c10 */ /* 0x008fca000b7fe4ff */
[----:B------:R0:W-:Y:S04]  /*218f0*/  STL [R1+0x568], R20 ;  /* 0x0005681401007387 */ /* 0x0001e80000100800 */
[----:B0-----:R-:W3:Y:S01]  /*21900*/  LDL.LU R20, [R1+0xb84] ;  /* 0x000b840001147983 */ /* 0x001ee20000300800 */
[----:B------:R-:W-:Y:S01]  /*21910*/  USHF.R.S32.HI UR12, URZ, 0x1f, UR11 ;  /* 0x0000001fff0c7899 */ /* 0x000fe2000801140b */
[----:B----4-:R-:W-:Y:S02]  /*21920*/  IADD3.X R12, PT, PT, R12, UR4, RZ, P5, !PT ;  /* 0x000000040c0c7c10 */ /* 0x010fe4000affe4ff */
[----:B-----5:R-:W-:-:S03]  /*21930*/  IADD3 R13, P5, PT, R13, UR11, RZ ;  /* 0x0000000b0d0d7c10 */ /* 0x020fc6000ffbe0ff */
        /* <DEDUP_REMOVED lines=19> */
[----:B------:R-:W-:Y:S02]  /*21a70*/  IADD3 R21, P0, PT, R21, UR11, RZ ;  /* 0x0000000b15157c10 */ /* 0x000fe4000ff1e0ff */
[----:B------:R-:W-:Y:S02]  /*21a80*/  IADD3.X R28, PT, PT, R28, UR12, RZ, P4, !PT ;  /* 0x0000000c1c1c7c10 */ /* 0x000fe4000a7fe4ff */
        /* <DEDUP_REMOVED lines=29> */
[----:B------:R-:W-:Y:S04]  /*21c60*/  STL [R1+0x998], R28 ;  /* 0x0009981c01007387 */ /* 0x000fe80000100800 */
[----:B------:R-:W3:Y:S01]  /*21c70*/  LDL.LU R20, [R1+0x9b0] ;  /* 0x0009b00001147983 */ /* 0x000ee20000300800 */
[----:B------:R-:W-:-:S02]  /*21c80*/  IADD3 R23, P4, PT, R23, UR11, RZ ;  /* 0x0000000b17177c10 */ /* 0x000fc4000ff9e0ff */
[----:B------:R-:W-:-:S03]  /*21c90*/  IADD3.X R22, PT, PT, R22, UR12, RZ, P6, !PT ;  /* 0x0000000c16167c10 */ /* 0x000fc6000b7fe4ff */
[----:B------:R-:W-:Y:S01]  /*21ca0*/  STL [R1+0xa04], R23 ;  /* 0x000a041701007387 */ /* 0x000fe20000100800 */
[----:B------:R-:W-:-:S03]  /*21cb0*/  IADD3 R0, P6, PT, R0, UR11, RZ ;  /* 0x0000000b00007c10 */ /* 0x000fc6000ffde0ff */
[----:B---3--:R0:W-:Y:S04]  /*21cc0*/  STL [R1+0xb80], R20 ;  /* 0x000b801401007387 */ /* 0x0081e80000100800 */
[----:B------:R1:W-:Y:S04]  /*21cd0*/  STL [R1+0x9a0], R22 ;  /* 0x0009a01601007387 */ /* 0x0003e80000100800 */
        /* <DEDUP_REMOVED lines=26> */
[----:B------:R-:W2:Y:S04]  /*21e80*/  LDL.LU R28, [R1+0xa18] ;  /* 0x000a1800011c7983 */ /* 0x000ea80000300800 */
[----:B------:R-:W2:Y:S04]  /*21e90*/  LDL.LU R23, [R1+0xa20] ;  /* 0x000a200001177983 */ /* 0x000ea80000300800 */
[----:B------:R0:W-:Y:S04]  /*21ea0*/  STL [R1+0x9a8], R29 ;  /* 0x0009a81d01007387 */ /* 0x0001e80000100800 */
[----:B-1----:R-:W2:Y:S04]  /*21eb0*/  LDL.LU R22, [R1+0xa28] ;  /* 0x000a280001167983 */ /* 0x002ea80000300800 */
[----:B0-----:R-:W2:Y:S04]  /*21ec0*/  LDL.LU R0, [R1+0xa30] ;  /* 0x000a300001007983 */ /* 0x001ea80000300800 */
[----:B------:R-:W2:Y:S01]  /*21ed0*/  LDL.LU R29, [R1+0xa38] ;  /* 0x000a3800011d7983 */ /* 0x000ea20000300800 */
        /* <DEDUP_REMOVED lines=17> */
[----:B---3--:R-:W-:-:S05]  /*21ff0*/  IADD3.X R20, PT, PT, R20, UR12, RZ, P3, !PT ;  /* 0x0000000c14147c10 */ /* 0x008fca0009ffe4ff */
[----:B------:R0:W-:Y:S04]  /*22000*/  STL [R1+0x9b0], R20 ;  /* 0x0009b01401007387 */ /* 0x0001e80000100800 */
[----:B0-----:R-:W3:Y:S01]  /*22010*/  LDL.LU R20, [R1+0xb7c] ;  /* 0x000b7c0001147983 */ /* 0x001ee20000300800 */
[----:B------:R-:W-:-:S05]  /*22020*/  IADD3 R12, P3, PT, R12, UR11, RZ ;  /* 0x0000000b0c0c7c10 */ /* 0x000fca000ff7e0ff */
[----:B------:R0:W-:Y:S04]  /*22030*/  STL [R1+0xa1c], R12 ;  /* 0x000a1c0c01007387 */ /* 0x0001e80000100800 */
[----:B------:R0:W-:Y:S04]  /*22040*/  STL [R1+0x9b8], R13 ;  /* 0x0009b80d01007387 */ /* 0x0001e80000100800 */
[----:B------:R0:W-:Y:S04]  /*22050*/  STL [R1+0xa24], R14 ;  /* 0x000a240e01007387 */ /* 0x0001e80000100800 */
[----:B------:R0:W-:Y:S04]  /*22060*/  STL [R1+0x9c0], R15 ;  /* 0x0009c00f01007387 */ /* 0x0001e80000100800 */
[----:B------:R0:W-:Y:S04]  /*22070*/  STL [R1+0xa2c], R16 ;  /* 0x000a2c1001007387 */ /* 0x0001e80000100800 */
[----:B------:R0:W-:Y:S04]  /*22080*/  STL [R1+0x9c8], R17 ;  /* 0x0009c81101007387 */ /* 0x0001e80000100800 */
[----:B------:R0:W-:Y:S04]  /*22090*/  STL [R1+0xa34], R24 ;  /* 0x000a341801007387 */ /* 0x0001e80000100800 */
[----:B------:R0:W-:Y:S04]  /*220a0*/  STL [R1+0x9d0], R25 ;  /* 0x0009d01901007387 */ /* 0x0001e80000100800 */
[----:B------:R0:W-:Y:S01]  /*220b0*/  STL [R1+0xa3c], R26 ;  /* 0x000a3c1a01007387 */ /* 0x0001e20000100800 */
[----:B------:R-:W-:-:S03]  /*220c0*/  IADD3.X R9, PT, PT, R9, UR12, RZ, P3, !PT ;  /* 0x0000000c09097c10 */ /* 0x000fc60009ffe4ff */
[----:B------:R0:W-:Y:S01]  /*220d0*/  STL [R1+0x9d8], R27 ;  /* 0x0009d81b01007387 */ /* 0x0001e20000100800 */
[----:B------:R-:W-:-:S03]  /*220e0*/  IADD3 R6, P3, PT, R6, UR11, RZ ;  /* 0x0000000b06067c10 */ /* 0x000fc6000ff7e0ff */
[----:B------:R0:W-:Y:S04]  /*220f0*/  STL [R1+0xa54], R10 ;  /* 0x000a540a01007387 */ /* 0x0001e80000100800 */
[----:B------:R0:W-:Y:S04]  /*22100*/  STL [R1+0x9e0], R11 ;  /* 0x0009e00b01007387 */ /* 0x0001e80000100800 */
[----:B------:R0:W-:Y:S01]  /*22110*/  STL [R1+0xa50], R8 ;  /* 0x000a500801007387 */ /* 0x0001e20000100800 */
[----:B------:R-:W-:-:S03]  /*22120*/  IADD3.X R5, PT, PT, R5, UR12, RZ, P1, !PT ;  /* 0x0000000c05057c10 */ /* 0x000fc60008ffe4ff */
[----:B------:R0:W-:Y:S01]  /*22130*/  STL [R1+0x9e8], R9 ;  /* 0x0009e80901007387 */ /* 0x0001e20000100800 */
[----:B------:R-:W-:-:S03]  /*22140*/  IADD3 R2, P1, PT, R2, UR11, RZ ;  /* 0x0000000b02027c10 */ /* 0x000fc6000ff3e0ff */
[----:B------:R0:W-:Y:S01]  /*22150*/  STL [R1+0xa4c], R6 ;  /* 0x000a4c0601007387 */ /* 0x0001e20000100800 */
[----:B------:R-:W-:-:S03]  /*22160*/  IADD3.X R3, PT, PT, R3, UR12, RZ, P0, !PT ;  /* 0x0000000c03037c10 */ /* 0x000fc600087fe4ff */
[----:B------:R0:W-:Y:S01]  /*22170*/  STL [R1+0x9f0], R7 ;  /* 0x0009f00701007387 */ /* 0x0001e20000100800 */
[----:B------:R-:W-:-:S03]  /*22180*/  IADD3 R18, P0, PT, R18, UR11, RZ ;  /* 0x0000000b12127c10 */ /* 0x000fc6000ff1e0ff */
[----:B------:R0:W-:Y:S01]  /*22190*/  STL [R1+0xa48], R4 ;  /* 0x000a480401007387 */ /* 0x0001e20000100800 */
[----:B--2---:R-:W-:-:S03]  /*221a0*/  IADD3.X R19, PT, PT, R19, UR12, RZ, P4, !PT ;  /* 0x0000000c13137c10 */ /* 0x004fc6000a7fe4ff */
[----:B------:R0:W-:Y:S01]  /*221b0*/  STL [R1+0x9f8], R5 ;  /* 0x0009f80501007387 */ /* 0x0001e20000100800 */
[----:B------:R-:W-:-:S03]  /*221c0*/  IADD3.X R21, PT, PT, R21, UR12, RZ, P6, !PT ;  /* 0x0000000c15157c10 */ /* 0x000fc6000b7fe4ff */
        /* <DEDUP_REMOVED lines=10> */
[----:B------:R0:W-:Y:S04]  /*22270*/  STL [R1+0xa18], R28 ;  /* 0x000a181c01007387 */ /* 0x0001e80000100800 */
[----:B------:R0:W-:Y:S04]  /*22280*/  STL [R1+0xa20], R23 ;  /* 0x000a201701007387 */ /* 0x0001e80000100800 */
[----:B------:R0:W-:Y:S01]  /*22290*/  STL [R1+0xa38], R29 ;  /* 0x000a381d01007387 */ /* 0x0001e20000100800 */
[----:B------:R-:W-:-:S03]  /*222a0*/  USHF.R.S32.HI UR5, URZ, 0x7, UR5 ;  /* 0x00000007ff057899 */ /* 0x000fc60008011405 */
[----:B------:R0:W-:Y:S04]  /*222b0*/  STL [R1+0xa28], R22 ;  /* 0x000a281601007387 */ /* 0x0001e80000100800 */
[----:B------:R0:W-:Y:S01]  /*222c0*/  STL [R1+0xa30], R0 ;  /* 0x000a300001007387 */ /* 0x0001e20000100800 */
[----:B---3--:R-:W-:-:S13]  /*222d0*/  ISETP.NE.U32.AND P4, PT, R20, UR5, PT ;  /* 0x0000000514007c0c */ /* 0x008fda000bf85070 */
[----:B0-----:R-:W-:Y:S05]  /*222e0*/  @P4 BRA `(.L_x_1) ;  /* 0xfffffe44009c4947 */ /* 0x001fea000383ffff */
.L_x_0:
[----:B------:R-:W3:Y:S01]  /*222f0*/  LDL.LU R29, [R1+0x334] ;  /* 0x00033400011d7983 */ /* 0x000ee20000300800 */
[----:B------:R-:W0:Y:S01]  /*22300*/  S2UR UR5, SR_CgaCtaId ;  /* 0x00000000000579c3 */ /* 0x000e220000008800 */
[----:B------:R-:W1:Y:S01]  /*22310*/  LDCU.64 UR14, c[0x0][0x398] ;  /* 0x00007300ff0e77ac */ /* 0x000e620008000a00 */
[----:B------:R-:W4:Y:S01]  /*22320*/  LDCU UR16, c[0x0][0x39c] ;  /* 0x00007380ff1077ac */ /* 0x000f220008000800 */
[----:B------:R-:W5:Y:S01]  /*22330*/  LDCU UR11, c[0x0][0x39c] ;  /* 0x00007380ff0b77ac */ /* 0x000f620008000800 */
[----:B------:R-:W2:Y:S01]  /*22340*/  LDCU UR12, c[0x0][0x39c] ;  /* 0x00007380ff0c77ac */ /* 0x000ea20008000800 */
[----:B------:R-:W-:Y:S01]  /*22350*/  UMOV UR4, 0x400 ;  /* 0x0000040000047882 */ /* 0x000fe20000000000 */
[----:B------:R-:W0:Y:S02]  /*22360*/  LDCU UR13, c[0x0][0x39c] ;  /* 0x00007380ff0d77ac */ /* 0x000e240008000800 */
[----:B------:R-:W-:Y:S06]  /*22370*/  BAR.SYNC.DEFER_BLOCKING 0x0 ;  /* 0x0000000000007b1d */ /* 0x000fec0000010000 */
[----:B---3--:R3:W-:Y:S04]  /*22380*/  STL [R1+0xc40], R29 ;  /* 0x000c401d01007387 */ /* 0x0087e80000100800 */
[----:B---3--:R-:W3:Y:S04]  /*22390*/  LDL.LU R29, [R1+0x25c] ;  /* 0x00025c00011d7983 */ /* 0x008ee80000300800 */
        /* <DEDUP_REMOVED lines=10> */
[----:B------:R-:W2:Y:S04]  /*22440*/  LDL.LU R28, [R1+0x338] ;  /* 0x00033800011c7983 */ /* 0x000ea80000300800 */
[----:B--2---:R2:W-:Y:S04]  /*22450*/  STL [R1+0xc3c], R28 ;  /* 0x000c3c1c01007387 */ /* 0x0045e80000100800 */
[----:B--2---:R-:W2:Y:S04]  /*22460*/  LDL.LU R28, [R1+0x330] ;  /* 0x00033000011c7983 */ /* 0x004ea80000300800 */
        /* <DEDUP_REMOVED lines=11> */
[----:B--2---:R-:W3:Y:S04]  /*22520*/  LDL.LU R28, [R1+0x1d0] ;  /* 0x0001d000011c7983 */ /* 0x004ee80000300800 */
        /* <DEDUP_REMOVED lines=26> */
[----:B------:R-:W2:Y:S01]  /*226d0*/  LDL.LU R0, [R1+0x214] ;  /* 0x0002140001007983 */ /* 0x000ea20000300800 */
[----:B---3--:R-:W-:-:S03]  /*226e0*/  F2FP.SATFINITE.E5M2.F32.PACK_AB_MERGE_C R29, R29, R28, RZ ;  /* 0x0000001c1d1d723e */ /* 0x008fc600048060ff */
[----:B------:R-:W3:Y:S04]  /*226f0*/  LDL.LU R28, [R1+0xc6c] ;  /* 0x000c6c00011c7983 */ /* 0x000ee80000300800 */
[----:B------:R0:W-:Y:S04]  /*22700*/  STL [R1+0x78], R29 ;  /* 0x0000781d01007387 */ /* 0x0001e80000100800 */
[----:B0-----:R-:W3:Y:S02]  /*22710*/  LDL.LU R29, [R1+0xc68] ;  /* 0x000c6800011d7983 */ /* 0x001ee40000300800 */
[----:B---3--:R-:W-:-:S02]  /*22720*/  F2FP.SATFINITE.E5M2.F32.PACK_AB_MERGE_C R29, R29, R28, RZ ;  /* 0x0000001c1d1d723e */ /* 0x008fc400048060ff */
        /* <DEDUP_REMOVED lines=20> */
[----:B------:R-:W3:Y:S01]  /*22870*/  LDL.LU R28, [R1+0xc3c] ;  /* 0x000c3c00011c7983 */ /* 0x000ee20000300800 */
[----:B--2---:R-:W-:Y:S02]  /*22880*/  F2FP.SATFINITE.E5M2.F32.PACK_AB_MERGE_C R25, R25, R26, RZ ;  /* 0x0000001a1919723e */ /* 0x004fe400048060ff */
[----:B------:R-:W-:Y:S01]  /*22890*/  F2FP.SATFINITE.E5M2.F32.PACK_AB_MERGE_C R23, R23, R24, RZ ;  /* 0x000000181717723e */ /* 0x000fe200048060ff */
[----:B------:R-:W-:Y:S01]  /*228a0*/  STL [R1+0x64], R29 ;  /* 0x0000641d01007387 */ /* 0x000fe20000100800 */
[----:B------:R-:W-:Y:S02]  /*228b0*/  F2FP.SATFINITE.E5M2.F32.PACK_AB_MERGE_C R21, R21, R22, RZ ;  /* 0x000000161515723e */ /* 0x000fe400048060ff */
[----:B------:R-:W-:Y:S02]  /*228c0*/  F2FP.SATFINITE.E5M2.F32.PACK_AB_MERGE_C R19, R19, R20, RZ ;  /* 0x000000141313723e */ /* 0x000fe400048060ff */
[----:B------:R-:W-:Y:S02]  /*228d0*/  F2FP.SATFINITE.E5M2.F32.PACK_AB_MERGE_C R17, R17, R18, RZ ;  /* 0x000000121111723e */ /* 0x000fe400048060ff */
[----:B------:R-:W-:-:S02]  /*228e0*/  F2FP.SATFINITE.E5M2.F32.PACK_AB_MERGE_C R15, R15, R16, RZ ;  /* 0x000000100f0f723e */ /* 0x000fc400048060ff */
[----:B------:R-:W-:Y:S02]  /*228f0*/  F2FP.SATFINITE.E5M2.F32.PACK_AB_MERGE_C R13, R13, R14, RZ ;  /* 0x0000000e0d0d723e */ /* 0x000fe400048060ff */
[----:B------:R-:W-:Y:S02]  /*22900*/  F2FP.SATFINITE.E5M2.F32.PACK_AB_MERGE_C R11, R11, R12, RZ ;  /* 0x0000000c0b0b723e */ /* 0x000fe400048060ff */
[----:B------:R-:W-:Y:S02]  /*22910*/  F2FP.SATFINITE.E5M2.F32.PACK_AB_MERGE_C R9, R9, R10, RZ ;  /* 0x0000000a0909723e */ /* 0x000fe400048060ff */
[----:B------:R-:W-:Y:S02]  /*22920*/  F2FP.SATFINITE.E5M2.F32.PACK_AB_MERGE_C R14, R5, R6, RZ ;  /* 0x00000006050e723e */ /* 0x000fe400048060ff */
[----:B------:R-:W-:Y:S02]  /*22930*/  F2FP.SATFINITE.E5M2.F32.PACK_AB_MERGE_C R7, R7, R8, RZ ;  /* 0x000000080707723e */ /* 0x000fe400048060ff */
[----:B---3--:R-:W-:-:S05]  /*22940*/  F2FP.SATFINITE.E5M2.F32.PACK_AB_MERGE_C R27, R27, R28, RZ ;  /* 0x0000001c1b1b723e */ /* 0x008fca00048060ff */
        /* <DEDUP_REMOVED lines=10> */
[----:B------:R-:W-:Y:S01]  /*229f0*/  STL [R1+0xbc4], R14 ;  /* 0x000bc40e01007387 */ /* 0x000fe20000100800 */
[----:B0-----:R-:W-:-:S02]  /*22a00*/  F2FP.SATFINITE.E5M2.F32.PACK_AB_MERGE_C R11, R3, R4, RZ ;  /* 0x00000004030b723e */ /* 0x001fc400048060ff */
[----:B------:R-:W-:Y:S01]  /*22a10*/  F2FP.SATFINITE.E5M2.F32.PACK_AB_MERGE_C R3, R0, R2, RZ ;  /* 0x000000020003723e */ /* 0x000fe200048060ff */
[----:B------:R-:W-:Y:S04]  /*22a20*/  STL [R1+0x10], R7 ;  /* 0x0000100701007387 */ /* 0x000fe80000100800 */
[----:B------:R-:W-:Y:S04]  /*22a30*/  STL [R1+0xbc8], R11 ;  /* 0x000bc80b01007387 */ /* 0x000fe80000100800 */
[----:B------:R-:W2:Y:S04]  /*22a40*/  LDL.LU R2, [R1+0x218] ;  /* 0x0002180001027983 */ /* 0x000ea80000300800 */
[----:B------:R-:W2:Y:S04]  /*22a50*/  LDL.LU R0, [R1+0x21c] ;  /* 0x00021c0001007983 */ /* 0x000ea80000300800 */
[----:B------:R-:W-:Y:S04]  /*22a60*/  STL [R1+0x38], R3 ;  /* 0x0000380301007387 */ /* 0x000fe80000100800 */
[----:B------:R-:W3:Y:S04]  /*22a70*/  LDL.LU R15, [R1+0x2ec] ;  /* 0x0002ec00010f7983 */ /* 0x000ee80000300800 */
[----:B---3--:R0:W-:Y:S04]  /*22a80*/  STL [R1+0xc34], R15 ;  /* 0x000c340f01007387 */ /* 0x0081e80000100800 */
[----:B0-----:R-:W3:Y:S04]  /*22a90*/  LDL.LU R15, [R1+0x2e4] ;  /* 0x0002e400010f7983 */ /* 0x001ee80000300800 */
[----:B------:R-:W2:Y:S04]  /*22aa0*/  LDL.LU R11, [R1+0x380] ;  /* 0x00038000010b7983 */ /* 0x000ea80000300800 */
[----:B--2---:R0:W-:Y:S04]  /*22ab0*/  STL [R1+0xc14], R11 ;  /* 0x000c140b01007387 */ /* 0x0041e80000100800 */
[----:B0-----:R-:W2:Y:S04]  /*22ac0*/  LDL.LU R11, [R1+0x358] ;  /* 0x00035800010b7983 */ /* 0x001ea80000300800 */
        /* <DEDUP_REMOVED lines=9> */
[----:B0-----:R-:W3:Y:S04]  /*22b60*/  LDL.LU R11, [R1+0x2e0] ;  /* 0x0002e000010b7983 */ /* 0x001ee80000300800 */
[----:B------:R-:W2:Y:S04]  /*22b70*/  LDL.LU R14, [R1+0x384] ;  /* 0x00038400010e7983 */ /* 0x000ea80000300800 */
[----:B--2---:R0:W-:Y:S04]  /*22b80*/  STL [R1+0xc1c], R14 ;  /* 0x000c1c0e01007387 */ /* 0x0041e80000100800 */
[----:B0-----:R-:W2:Y:S04]  /*22b90*/  LDL.LU R14, [R1+0x350] ;  /* 0x00035000010e7983 */ /* 0x001ea80000300800 */
[----:B--2---:R0:W-:Y:S04]  /*22ba0*/  STL [R1+0xc24], R14 ;  /* 0x000c240e01007387 */ /* 0x0041e80000100800 */
[----:B0-----:R-:W2:Y:S01]  /*22bb0*/  LDL.LU R14, [R1+0x318] ;  /* 0x00031800010e7983 */ /* 0x001ea20000300800 */
[----:B------:R-:W-:-:S02]  /*22bc0*/  F2FP.SATFINITE.E5M2.F32.PACK_AB_MERGE_C R0, R0, R2, RZ ;  /* 0x000000020000723e */ /* 0x000fc400048060ff */
[----:B---3--:R-:W-:Y:S01]  /*22bd0*/  F2FP.SATFINITE.E5M2.F32.PACK_AB_MERGE_C R15, R15, R11, RZ ;  /* 0x0000000b0f0f723e */ /* 0x008fe200048060ff */
[----:B--2---:R0:W-:Y:S04]  /*22be0*/  STL [R1+0xc2c], R14 ;  /* 0x000c2c0e01007387 */ /* 0x0041e80000100800 */
[----:B0-----:R-:W2:Y:S04]  /*22bf0*/  LDL.LU R14, [R1+0x310] ;  /* 0x00031000010e7983 */ /* 0x001ea80000300800 */
[----:B------:R-:W3:Y:S04]  /*22c00*/  LDL.LU R29, [R1+0x388] ;  /* 0x00038800011d7983 */ /* 0x000ee80000300800 */
[----:B------:R-:W3:Y:S04]  /*22c10*/  LDL.LU R28, [R1+0x38c] ;  /* 0x00038c00011c7983 */ /* 0x000ee80000300800 */
        /* <DEDUP_REMOVED lines=12> */
[----:B------:R0:W-:Y:S04]  /*22ce0*/  STL [R1+0x34], R0 ;  /* 0x0000340001007387 */ /* 0x0001e80000100800 */
        /* <DEDUP_REMOVED lines=11> */
[----:B0-----:R-:W2:Y:S04]  /*22da0*/  LDL.LU R0, [R1+0x2cc] ;  /* 0x0002cc0001007983 */ /* 0x001ea80000300800 */
[----:B------:R-:W2:Y:S04]  /*22db0*/  LDL.LU R11, [R1+0xc38] ;  /* 0x000c3800010b7983 */ /* 0x000ea80000300800 */
[----:B------:R0:W-:Y:S04]  /*22dc0*/  STL [R1+0xc], R15 ;  /* 0x00000c0f01007387 */ /* 0x0001e80000100800 */
[----:B0-----:R-:W2:Y:S02]  /*22dd0*/  LDL.LU R15, [R1+0xc34] ;  /* 0x000c3400010f7983 */ /* 0x001ea40000300800 */
[----:B--2---:R-:W-:-:S02]  /*22de0*/  F2FP.SATFINITE.E5M2.F32.PACK_AB_MERGE_C R15, R15, R11, RZ ;  /* 0x0000000b0f0f723e */ /* 0x004fc400048060ff */
[----:B------:R-:W2:Y:S04]  /*22df0*/  LDL.LU R11, [R1+0xc30] ;  /* 0x000c3000010b7983 */ /* 0x000ea80000300800 */
[----:B------:R0:W-:Y:S04]  /*22e00*/  STL [R1+0xbc0], R15 ;  /* 0x000bc00f01007387 */ /* 0x0001e80000100800 */
[----:B0-----:R-:W3:Y:S01]  /*22e10*/  LDL.LU R15, [R1+0x35c] ;  /* 0x00035c00010f7983 */ /* 0x001ee20000300800 */
[----:B--2---:R-:W-:-:S03]  /*22e20*/  F2FP.SATFINITE.E5M2.F32.PACK_AB_MERGE_C R11, R11, R14, RZ ;  /* 0x0000000e0b0b723e */ /* 0x004fc600048060ff */
[----:B------:R-:W2:Y:S04]  /*22e30*/  LDL.LU R14, [R1+0xc2c] ;  /* 0x000c2c00010e7983 */ /* 0x000ea80000300800 */
[----:B------:R0:W-:Y:S04]  /*22e40*/  STL [R1+0x48], R11 ;  /* 0x0000480b01007387 */ /* 0x0001e80000100800 */
[----:B0-----:R-:W2:Y:S02]  /*22e50*/  LDL.LU R11, [R1+0xc28] ;  /* 0x000c2800010b7983 */ /* 0x001ea40000300800 */
[----:B--2---:R-:W-:-:S02]  /*22e60*/  F2FP.SATFINITE.E5M2.F32.PACK_AB_MERGE_C R11, R11, R14, RZ ;  /* 0x0000000e0b0b723e */ /* 0x004fc400048060ff */
[----:B------:R-:W2:Y:S04]  /*22e70*/  LDL.LU R14, [R1+0xc24] ;  /* 0x000c2400010e7983 */ /* 0x000ea80000300800 */
[----:B------:R0:W-:Y:S04]  /*22e80*/  STL [R1+0x44], R11 ;  /* 0x0000440b01007387 */ /* 0x0001e80000100800 */
[----:B0-----:R-:W2:Y:S02]  /*22e90*/  LDL.LU R11, [R1+0xc20] ;  /* 0x000c2000010b7983 */ /* 0x001ea40000300800 */
[----:B--2---:R-:W-:-:S02]  /*22ea0*/  F2FP.SATFINITE.E5M2.F32.PACK_AB_MERGE_C R11, R11, R14, RZ ;  /* 0x0000000e0b0b723e */ /* 0x004fc400048060ff */
[----:B------:R-:W2:Y:S04]  /*22eb0*/  LDL.LU R14, [R1+0xc1c] ;  /* 0x000c1c00010e7983 */ /* 0x000ea80000300800 */
[----:B------:R0:W-:Y:S04]  /*22ec0*/  STL [R1+0x40], R11 ;  /* 0x0000400b01007387 */ /* 0x0001e80000100800 */
[----:B0-----:R-:W3:Y:S02]  /*22ed0*/  LDL.LU R11, [R1+0xc18] ;  /* 0x000c1800010b7983 */ /* 0x001ee40000300800 */
[----:B---3--:R-:W-:-:S02]  /*22ee0*/  F2FP.SATFINITE.E5M2.F32.PACK_AB_MERGE_C R15, R15, R11, RZ ;  /* 0x0000000b0f0f723e */ /* 0x008fc400048060ff */
[----:B------:R-:W2:Y:S01]  /*22ef0*/  LDL.LU R11, [R1+0xc14] ;  /* 0x000c1400010b7983 */ /* 0x000ea20000300800 */
[----:B------:R-:W-:Y:S02]  /*22f00*/  F2FP.SATFINITE.E5M2.F32.PACK_AB_MERGE_C R13, R13, R23, RZ ;  /* 0x000000170d0d723e */ /* 0x000fe400048060ff */
[----:B------:R-:W-:Y:S01]  /*22f10*/  F2FP.SATFINITE.E5M2.F32.PACK_AB_MERGE_C R12, R12, R22, RZ ;  /* 0x000000160c0c723e */ /* 0x000fe200048060ff */
[----:B------:R0:W-:Y:S01]  /*22f20*/  STL [R1+0x3c], R15 ;  /* 0x00003c0f01007387 */ /* 0x0001e20000100800 */
[----:B------:R-:W-:Y:S02]  /*22f30*/  F2FP.SATFINITE.E5M2.F32.PACK_AB_MERGE_C R7, R7, R21, RZ ;  /* 0x000000150707723e */ /* 0x000fe400048060ff */
[----:B------:R-:W-:Y:S02]  /*22f40*/  F2FP.SATFINITE.E5M2.F32.PACK_AB_MERGE_C R6, R6, R20, RZ ;  /* 0x000000140606723e */ /* 0x000fe400048060ff */
[----:B------:R-:W-:Y:S02]  /*22f50*/  F2FP.SATFINITE.E5M2.F32.PACK_AB_MERGE_C R23, R18, R19, RZ ;  /* 0x000000131217723e */ /* 0x000fe400048060ff */
[----:B------:R-:W-:-:S02]  /*22f60*/  F2FP.SATFINITE.E5M2.F32.PACK_AB_MERGE_C R22, R16, R17, RZ ;  /* 0x000000111016723e */ /* 0x000fc400048060ff */
[----:B------:R-:W-:Y:S02]  /*22f70*/  F2FP.SATFINITE.E5M2.F32.PACK_AB_MERGE_C R21, R9, R10, RZ ;  /* 0x0000000a0915723e */ /* 0x000fe400048060ff */
[----:B0-----:R-:W-:Y:S02]  /*22f80*/  F2FP.SATFINITE.E5M2.F32.PACK_AB_MERGE_C R15, R28, R29, RZ ;  /* 0x0000001d1c0f723e */ /* 0x001fe400048060ff */
[----:B------:R-:W-:Y:S02]  /*22f90*/  F2FP.SATFINITE.E5M2.F32.PACK_AB_MERGE_C R20, R5, R8, RZ ;  /* 0x000000080514723e */ /* 0x000fe400048060ff */
[----:B------:R-:W-:Y:S02]  /*22fa0*/  F2FP.SATFINITE.E5M2.F32.PACK_AB_MERGE_C R3, R3, R4, RZ ;  /* 0x000000040303723e */ /* 0x000fe400048060ff */
[----:B------:R-:W-:Y:S02]  /*22fb0*/  F2FP.SATFINITE.E5M2.F32.PACK_AB_MERGE_C R0, R0, R2, RZ ;  /* 0x000000020000723e */ /* 0x000fe400048060ff */
[----:B--2---:R-:W-:-:S02]  /*22fc0*/  F2FP.SATFINITE.E5M2.F32.PACK_AB_MERGE_C R11, R14, R11, RZ ;  /* 0x0000000b0e0b723e */ /* 0x004fc400048060ff */
[----:B------:R-:W-:-:S03]  /*22fd0*/  F2FP.SATFINITE.E5M2.F32.PACK_AB_MERGE_C R14, R26, R27, RZ ;  /* 0x0000001b1a0e723e */ /* 0x000fc600048060ff */
[----:B------:R0:W-:Y:S04]  /*22fe0*/  STL [R1+0x58], R11 ;  /* 0x0000580b01007387 */ /* 0x0001e80000100800 */
[----:B------:R-:W-:Y:S04]  /*22ff0*/  STL [R1+0x54], R15 ;  /* 0x0000540f01007387 */ /* 0x000fe80000100800 */
[----:B------:R-:W-:Y:S01]  /*23000*/  STL [R1+0x50], R14 ;  /* 0x0000500e01007387 */ /* 0x000fe20000100800 */
[----:B0-----:R-:W-:-:S03]  /*23010*/  F2FP.SATFINITE.E5M2.F32.PACK_AB_MERGE_C R11, R24, R25, RZ ;  /* 0x00000019180b723e */ /* 0x001fc600048060ff */
[----:B------:R0:W-:Y:S04]  /*23020*/  STL [R1+0xbcc], R13 ;  /* 0x000bcc0d01007387 */ /* 0x0001e80000100800 */
[----:B------:R-:W-:Y:S04]  /*23030*/  STL [R1+0x4c], R11 ;  /* 0x00004c0b01007387 */ /* 0x000fe80000100800 */
[----:B------:R-:W-:Y:S01]  /*23040*/  STL [R1+0xbd0], R12 ;  /* 0x000bd00c01007387 */ /* 0x000fe20000100800 */
[----:B0-----:R-:W0:Y:S03]  /*23050*/  S2R R13, SR_TID.X ;  /* 0x00000000000d7919 */ /* 0x001e260000002100 */
[----:B------:R-:W-:Y:S04]  /*23060*/  STL [R1+0xbd4], R7 ;  /* 0x000bd40701007387 */ /* 0x000fe80000100800 */
[----:B0-----:R0:W-:Y:S04]  /*23070*/  STL [R1+0xbd8], R13 ;  /* 0x000bd80d01007387 */ /* 0x0011e80000100800 */
[----:B------:R-:W-:Y:S04]  /*23080*/  STL [R1+0xbdc], R6 ;  /* 0x000bdc0601007387 */ /* 0x000fe80000100800 */
[----:B------:R-:W-:Y:S04]  /*23090*/  STL [R1+0xbe0], R23 ;  /* 0x000be01701007387 */ /* 0x000fe80000100800 */
[----:B------:R-:W-:Y:S04]  /*230a0*/  STL [R1+0xbe4], R22 ;  /* 0x000be41601007387 */ /* 0x000fe80000100800 */
[----:B------:R-:W-:Y:S04]  /*230b0*/  STL [R1+0xbe8], R21 ;  /* 0x000be81501007387 */ /* 0x000fe80000100800 */
[----:B------:R-:W-:Y:S04]  /*230c0*/  STL [R1+0xbec], R20 ;  /* 0x000bec1401007387 */ /* 0x000fe80000100800 */
[----:B0-----:R-:W2:Y:S04]  /*230d0*/  LDL.LU R13, [R1+0x304] ;  /* 0x00030400010d7983 */ /* 0x001ea80000300800 */
[----:B------:R-:W-:Y:S04]  /*230e0*/  STL [R1+0x8], R3 ;  /* 0x0000080301007387 */ /* 0x000fe80000100800 */
[----:B------:R-:W3:Y:S04]  /*230f0*/  LDL.LU R28, [R1+0x308] ;  /* 0x00030800011c7983 */ /* 0x000ee80000300800 */
[----:B------:R-:W-:Y:S04]  /*23100*/  STL [R1+0x4], R0 ;  /* 0x0000040001007387 */ /* 0x000fe80000100800 */
[----:B---3--:R0:W-:Y:S04]  /*23110*/  STL [R1+0xc10], R28 ;  /* 0x000c101c01007387 */ /* 0x0081e80000100800 */
[----:B0-----:R-:W2:Y:S04]  /*23120*/  LDL.LU R28, [R1+0x300] ;  /* 0x00030000011c7983 */ /* 0x001ea80000300800 */
[----:B------:R-:W3:Y:S04]  /*23130*/  LDL.LU R9, [R1+0x30c] ;  /* 0x00030c0001097983 */ /* 0x000ee80000300800 */
[----:B------:R-:W2:Y:S04]  /*23140*/  LDL.LU R8, [R1+0x340] ;  /* 0x0003400001087983 */ /* 0x000ea80000300800 */
[----:B------:R-:W2:Y:S04]  /*23150*/  LDL.LU R0, [R1+0x344] ;  /* 0x0003440001007983 */ /* 0x000ea80000300800 */
[----:B------:R-:W2:Y:S04]  /*23160*/  LDL.LU R29, [R1+0x150] ;  /* 0x00015000011d7983 */ /* 0x000ea80000300800 */
[----:B--2---:R0:W-:Y:S04]  /*23170*/  STL [R1+0xbf8], R29 ;  /* 0x000bf81d01007387 */ /* 0x0041e80000100800 */
[----:B0-----:R-:W2:Y:S04]  /*23180*/  LDL.LU R29, [R1+0x37c] ;  /* 0x00037c00011d7983 */ /* 0x001ea80000300800 */
[----:B--2---:R0:W-:Y:S04]  /*23190*/  STL [R1+0xc00], R29 ;  /* 0x000c001d01007387 */ /* 0x0041e80000100800 */
[----:B0-----:R-:W2:Y:S04]  /*231a0*/  LDL.LU R29, [R1+0x374] ;  /* 0x00037400011d7983 */ /* 0x001ea80000300800 */
[----:B--2---:R0:W-:Y:S04]  /*231b0*/  STL [R1+0xc08], R29 ;  /* 0x000c081d01007387 */ /* 0x0041e80000100800 */
[----:B0-----:R-:W2:Y:S04]  /*231c0*/  LDL.LU R29, [R1+0x34c] ;  /* 0x00034c00011d7983 */ /* 0x001ea80000300800 */
        /* <DEDUP_REMOVED lines=8> */
[----:B------:R-:W2:Y:S04]  /*23250*/  LDL.LU R2, [R1+0x15c] ;  /* 0x00015c0001027983 */ /* 0x000ea80000300800 */
[----:B------:R-:W2:Y:S04]  /*23260*/  LDL.LU R3, [R1+0x164] ;  /* 0x0001640001037983 */ /* 0x000ea80000300800 */
[----:B------:R-:W2:Y:S04]  /*23270*/  LDL.LU R4, [R1+0x16c] ;  /* 0x00016c0001047983 */ /* 0x000ea80000300800 */
[----:B--2---:R0:W-:Y:S04]  /*23280*/  STL [R1+0xbf4], R4 ;  /* 0x000bf40401007387 */ /* 0x0041e80000100800 */
[----:B0-----:R-:W2:Y:S04]  /*23290*/  LDL.LU R4, [R1+0x160] ;  /* 0x0001600001047983 */ /* 0x001ea80000300800 */
[----:B------:R-:W2:Y:S01]  /*232a0*/  LDL.LU R20, [R1+0x180] ;  /* 0x0001800001147983 */ /* 0x000ea20000300800 */
[----:B------:R-:W-:-:S03]  /*232b0*/  F2FP.SATFINITE.E5M2.F32.PACK_AB_MERGE_C R13, R13, R28, RZ ;  /* 0x0000001c0d0d723e */ /* 0x000fc600048060ff */
[----:B--2---:R0:W-:Y:S04]  /*232c0*/  STL [R1+0xbf0], R20 ;  /* 0x000bf01401007387 */ /* 0x0041e80000100800 */
        /* <DEDUP_REMOVED lines=18> */
[----:B------:R-:W3:Y:S01]  /*233f0*/  LDL.LU R28, [R1+0xc10] ;  /* 0x000c1000011c7983 */ /* 0x000ee20000300800 */
[----:B------:R-:W-:-:S03]  /*23400*/  F2FP.SATFINITE.E5M2.F32.PACK_AB_MERGE_C R0, R0, R8, RZ ;  /* 0x000000080000723e */ /* 0x000fc600048060ff */
[----:B------:R0:W-:Y:S01]  /*23410*/  STL [R1], R13 ;  /* 0x0000000d01007387 */ /* 0x0001e20000100800 */
[----:B------:R-:W-:-:S03]  /*23420*/  F2FP.SATFINITE.E5M2.F32.PACK_AB_MERGE_C R29, R29, R5, RZ ;  /* 0x000000051d1d723e */ /* 0x000fc600048060ff */
[----:B0-----:R-:W2:Y:S01]  /*23430*/  LDL.LU R13, [R1+0x2d8] ;  /* 0x0002d800010d7983 */ /* 0x001ea20000300800 */
[----:B---3--:R-:W-:-:S03]  /*23440*/  F2FP.SATFINITE.E5M2.F32.PACK_AB_MERGE_C R28, R9, R28, RZ ;  /* 0x0000001c091c723e */ /* 0x008fc600048060ff */
[----:B------:R-:W3:Y:S04]  /*23450*/  LDL.LU R9, [R1+0x2dc] ;  /* 0x0002dc0001097983 */ /* 0x000ee80000300800 */
[----:B------:R-:W2:Y:S04]  /*23460*/  LDL.LU R8, [R1+0x2f0] ;  /* 0x0002f00001087983 */ /* 0x000ea80000300800 */
[----:B------:R0:W-:Y:S04]  /*23470*/  STL [R1+0x2c], R0 ;  /* 0x00002c0001007387 */ /* 0x0001e80000100800 */
[----:B0-----:R-:W2:Y:S04]  /*23480*/  LDL.LU R0, [R1+0x2f4] ;  /* 0x0002f40001007983 */ /* 0x001ea80000300800 */
        /* <DEDUP_REMOVED lines=10> */
[----:B0-----:R-:W2:Y:S01]  /*23530*/  LDL.LU R29, [R1+0xbf8] ;  /* 0x000bf800011d7983 */ /* 0x001ea20000300800 */
[----:B------:R-:W-:Y:S02]  /*23540*/  F2FP.SATFINITE.E5M2.F32.PACK_AB_MERGE_C R2, R2, R10, RZ ;  /* 0x0000000a0202723e */ /* 0x000fe400048060ff */
[----:B------:R-:W-:-:S02]  /*23550*/  F2FP.SATFINITE.E5M2.F32.PACK_AB_MERGE_C R3, R3, R4, RZ ;  /* 0x000000040303723e */ /* 0x000fc400048060ff */
[----:B--2---:R-:W-:Y:S02]  /*23560*/  F2FP.SATFINITE.E5M2.F32.PACK_AB_MERGE_C R5, R5, R29, RZ ;  /* 0x0000001d0505723e */ /* 0x004fe400048060ff */
[----:B------:R-:W2:Y:S04]  /*23570*/  LDL.LU R29, [R1+0x2f8] ;  /* 0x0002f800011d7983 */ /* 0x000ea80000300800 */
[----:B------:R-:W2:Y:S04]  /*23580*/  LDL.LU R10, [R1+0x2fc] ;  /* 0x0002fc00010a7983 */ /* 0x000ea80000300800 */
[----:B------:R-:W2:Y:S02]  /*23590*/  LDL.LU R4, [R1+0xbf4] ;  /* 0x000bf40001047983 */ /* 0x000ea40000300800 */
[----:B--2---:R-:W-:-:S02]  /*235a0*/  F2FP.SATFINITE.E5M2.F32.PACK_AB_MERGE_C R4, R4, R20, RZ ;  /* 0x000000140404723e */ /* 0x004fc400048060ff */
[----:B------:R-:W2:Y:S01]  /*235b0*/  LDL.LU R20, [R1+0xbf0] ;  /* 0x000bf00001147983 */ /* 0x000ea20000300800 */
[----:B------:R-:W-:Y:S02]  /*235c0*/  F2FP.SATFINITE.E5M2.F32.PACK_AB_MERGE_C R18, R18, R21, RZ ;  /* 0x000000151212723e */ /* 0x000fe400048060ff */
[----:B------:R-:W-:Y:S02]  /*235d0*/  F2FP.SATFINITE.E5M2.F32.PACK_AB_MERGE_C R17, R17, R22, RZ ;  /* 0x000000161111723e */ /* 0x000fe400048060ff */
[----:B------:R-:W-:Y:S02]  /*235e0*/  F2FP.SATFINITE.E5M2.F32.PACK_AB_MERGE_C R16, R16, R23, RZ ;  /* 0x000000171010723e */ /* 0x000fe400048060ff */
[----:B------:R-:W-:Y:S02]  /*235f0*/  F2FP.SATFINITE.E5M2.F32.PACK_AB_MERGE_C R24, R24, R15, RZ ;  /* 0x0000000f1818723e */ /* 0x000fe400048060ff */
[----:B------:R-:W-:Y:S02]  /*23600*/  F2FP.SATFINITE.E5M2.F32.PACK_AB_MERGE_C R27, R27, R7, RZ ;  /* 0x000000071b1b723e */ /* 0x000fe400048060ff */
[----:B------:R-:W-:-:S02]  /*23610*/  F2FP.SATFINITE.E5M2.F32.PACK_AB_MERGE_C R26, R26, R12, RZ ;  /* 0x0000000c1a1a723e */ /* 0x000fc400048060ff */
[----:B------:R-:W-:Y:S02]  /*23620*/  F2FP.SATFINITE.E5M2.F32.PACK_AB_MERGE_C R15, R14, R11, RZ ;  /* 0x0000000b0e0f723e */ /* 0x000fe400048060ff */
[----:B------:R-:W-:Y:S02]  /*23630*/  F2FP.SATFINITE.E5M2.F32.PACK_AB_MERGE_C R25, R25, R6, RZ ;  /* 0x000000061919723e */ /* 0x000fe400048060ff */
[----:B---3--:R-:W-:Y:S02]  /*23640*/  F2FP.SATFINITE.E5M2.F32.PACK_AB_MERGE_C R9, R9, R13, RZ ;  /* 0x0000000d0909723e */ /* 0x008fe400048060ff */
[----:B--2---:R-:W-:Y:S02]  /*23650*/  F2FP.SATFINITE.E5M2.F32.PACK_AB_MERGE_C R19, R19, R20, RZ ;  /* 0x000000141313723e */ /* 0x004fe400048060ff */
[----:B------:R-:W2:Y:S04]  /*23660*/  LDL.LU R20, [R1+0xbec] ;  /* 0x000bec0001147983 */ /* 0x000ea80000300800 */
[----:B------:R-:W3:Y:S04]  /*23670*/  LDL.LU R21, [R1+0xbe8] ;  /* 0x000be80001157983 */ /* 0x000ee80000300800 */
[----:B------:R-:W2:Y:S04]  /*23680*/  LDL.LU R22, [R1+0xbe4] ;  /* 0x000be40001167983 */ /* 0x000ea80000300800 */
[----:B------:R-:W3:Y:S04]  /*23690*/  LDL.LU R23, [R1+0xbe0] ;  /* 0x000be00001177983 */ /* 0x000ee80000300800 */
[----:B------:R-:W1:Y:S04]  /*236a0*/  LDL R12, [R1+0xb78] ;  /* 0x000b7800010c7983 */ /* 0x000e680000100800 */
[----:B------:R-:W2:Y:S04]  /*236b0*/  LDL R7, [R1+0x3d8] ;  /* 0x0003d80001077983 */ /* 0x000ea80000100800 */
[----:B------:R-:W3:Y:S04]  /*236c0*/  LDL.LU R6, [R1+0xbdc] ;  /* 0x000bdc0001067983 */ /* 0x000ee80000300800 */
[----:B------:R-:W3:Y:S04]  /*236d0*/  LDL.LU R11, [R1+0x68] ;  /* 0x00006800010b7983 */ /* 0x000ee80000300800 */
[----:B------:R-:W3:Y:S04]  /*236e0*/  LDL.LU R14, [R1+0x5c] ;  /* 0x00005c00010e7983 */ /* 0x000ee80000300800 */
[----:B------:R0:W-:Y:S04]  /*236f0*/  STL [R1+0x20], R15 ;  /* 0x0000200f01007387 */ /* 0x0001e80000100800 */
[----:B0-----:R-:W3:Y:S04]  /*23700*/  LDL.LU R15, [R1+0x10] ;  /* 0x00001000010f7983 */ /* 0x001ee80000300800 */
[----:B------:R-:W3:Y:S01]  /*23710*/  LDL.LU R13, [R1+0xbd8] ;  /* 0x000bd800010d7983 */ /* 0x000ee20000300800 */
[----:B------:R-:W-:-:S03]  /*23720*/  F2FP.SATFINITE.E5M2.F32.PACK_AB_MERGE_C R0, R0, R8, RZ ;  /* 0x000000080000723e */ /* 0x000fc600048060ff */
[----:B------:R-:W-:Y:S01]  /*23730*/  STL [R1+0x1c], R9 ;  /* 0x00001c0901007387 */ /* 0x000fe20000100800 */
[----:B------:R-:W-:Y:S01]  /*23740*/  ULEA UR4, UR5, UR4, 0x18 ;  /* 0x0000000405047291 */ /* 0x000fe2000f8ec0ff */
[----:B------:R-:W-:Y:S01]  /*23750*/  F2FP.SATFINITE.E5M2.F32.PACK_AB_MERGE_C R29, R10, R29, RZ ;  /* 0x0000001d0a1d723e */ /* 0x000fe200048060ff */
[----:B------:R-:W0:Y:S01]  /*23760*/  LDCU UR5, c[0x0][0x3b4] ;  /* 0x00007680ff0577ac */ /* 0x000e220008000800 */
[----:B------:R2:W-:Y:S01]  /*23770*/  STL [R1+0x14], R0 ;  /* 0x0000140001007387 */ /* 0x0005e20000100800 */
[----:B-1----:R-:W-:Y:S01]  /*23780*/  ISETP.GE.AND P0, PT, R12, UR14, PT ;  /* 0x0000000e0c007c0c */ /* 0x002fe2000bf06270 */
[----:B------:R-:W1:Y:S01]  /*23790*/  LDCU UR14, c[0x0][0x39c] ;  /* 0x00007380ff0e77ac */ /* 0x000e620008000800 */
[----:B--2---:R-:W-:-:S05]  /*237a0*/  VIADD R0, R7, 0x7f ;  /* 0x0000007f07007836 */ /* 0x004fca0000000000 */
[----:B----4-:R-:W-:Y:S01]  /*237b0*/  ISETP.LT.AND P1, PT, R0, UR16, !P0 ;  /* 0x0000001000007c0c */ /* 0x010fe2000c721270 */
[----:B------:R-:W2:Y:S01]  /*237c0*/  LDCU UR16, c[0x0][0x39c] ;  /* 0x00007380ff1077ac */ /* 0x000ea20008000800 */
[C---:B---3--:R-:W-:Y:S02]  /*237d0*/  IMAD.SHL.U32 R9, R13.reuse, 0x80, RZ ;  /* 0x000000800d097824 */ /* 0x048fe400078e00ff */
[----:B------:R-:W-:-:S03]  /*237e0*/  IMAD.SHL.U32 R8, R13, 0x100, RZ ;  /* 0x000001000d087824 */ /* 0x000fc600078e00ff */
[----:B------:R-:W-:Y:S02]  /*237f0*/  LOP3.LUT R9, R9, 0x800, RZ, 0xc0, !PT ;  /* 0x0000080009097812 */ /* 0x000fe400078ec0ff */
[----:B------:R-:W-:Y:S01]  /*23800*/  LOP3.LUT R8, R8, 0x2000, RZ, 0xc0, !PT ;  /* 0x0000200008087812 */ /* 0x000fe200078ec0ff */
[----:B------:R-:W-:-:S03]  /*23810*/  IMAD.SHL.U32 R10, R13, 0x10, RZ ;  /* 0x000000100d0a7824 */ /* 0x000fc600078e00ff */
[----:B------:R-:W-:Y:S01]  /*23820*/  IADD3 R0, PT, PT, R8, UR4, R9 ;  /* 0x0000000408007c10 */ /* 0x000fe2000fffe009 */
[C---:B------:R-:W-:Y:S02]  /*23830*/  VIADD R8, R7.reuse, 0x1 ;  /* 0x0000000107087836 */ /* 0x040fe40000000000 */
[C---:B------:R-:W-:Y:S01]  /*23840*/  VIADD R9, R7.reuse, 0x2 ;  /* 0x0000000207097836 */ /* 0x040fe20000000000 */
[----:B------:R-:W-:Y:S01]  /*23850*/  LOP3.LUT R12, R10, 0xf0, RZ, 0xc0, !PT ;  /* 0x000000f00a0c7812 */ /* 0x000fe200078ec0ff */
[----:B------:R-:W-:Y:S01]  /*23860*/  VIADD R10, R7, 0x3 ;  /* 0x00000003070a7836 */ /* 0x000fe20000000000 */
[----:B-----5:R-:W-:Y:S01]  /*23870*/  ISETP.LT.AND P5, PT, R8, UR11, !P0 ;  /* 0x0000000b08007c0c */ /* 0x020fe2000c7a1270 */
[----:B------:R-:W3:Y:S01]  /*23880*/  LDL.LU R7, [R1+0xbd4] ;  /* 0x000bd40001077983 */ /* 0x000ee20000300800 */
[----:B------:R-:W-:Y:S01]  /*23890*/  ISETP.LT.AND P4, PT, R9, UR12, !P0 ;  /* 0x0000000c09007c0c */ /* 0x000fe2000c781270 */
[----:B------:R-:W-:Y:S01]  /*238a0*/  IMAD.SHL.U32 R13, R13, 0x4, RZ ;  /* 0x000000040d0d7824 */ /* 0x000fe200078e00ff */
[----:B------:R-:W-:Y:S01]  /*238b0*/  ISETP.LT.AND P3, PT, R10, UR13, !P0 ;  /* 0x0000000d0a007c0c */ /* 0x000fe2000c761270 */
[----:B------:R-:W4:Y:S01]  /*238c0*/  LDL.LU R8, [R1+0x78] ;  /* 0x0000780001087983 */ /* 0x000f220000300800 */
[----:B------:R-:W5:Y:S03]  /*238d0*/  LDCU.64 UR12, c[0x0][0x390] ;  /* 0x00007200ff0c77ac */ /* 0x000f660008000a00 */
[----:B------:R-:W2:Y:S01]  /*238e0*/  LDL.LU R9, [R1+0x6c] ;  /* 0x00006c0001097983 */ /* 0x000ea20000300800 */
[----:B------:R-:W-:Y:S01]  /*238f0*/  LOP3.LUT R13, R13, 0x700, RZ, 0xc0, !PT ;  /* 0x000007000d0d7812 */ /* 0x000fe200078ec0ff */
[----:B------:R-:W0:Y:S02]  /*23900*/  LDCU UR11, c[0x0][0x39c] ;  /* 0x00007380ff0b77ac */ /* 0x000e240008000800 */
[----:B------:R-:W3:Y:S01]  /*23910*/  LDL.LU R10, [R1+0x18] ;  /* 0x00001800010a7983 */ /* 0x000ee20000300800 */
[----:B------:R-:W-:-:S03]  /*23920*/  IADD3 R0, PT, PT, R13, R0, R12 ;  /* 0x000000000d007210 */ /* 0x000fc60007ffe00c */
[----:B------:R-:W3:Y:S04]  /*23930*/  LDL.LU R12, [R1+0xbd0] ;  /* 0x000bd000010c7983 */ /* 0x000ee80000300800 */
[----:B------:R-:W3:Y:S01]  /*23940*/  LDL.LU R13, [R1+0xbcc] ;  /* 0x000bcc00010d7983 */ /* 0x000ee20000300800 */
[----:B----4-:R-:W-:-:S03]  /*23950*/  PRMT R8, R8, 0x5410, R11 ;  /* 0x0000541008087816 */ /* 0x010fc6000000000b */
[----:B------:R-:W4:Y:S01]  /*23960*/  LDL.LU R11, [R1+0xbc8] ;  /* 0x000bc800010b7983 */ /* 0x000f220000300800 */
[----:B--2---:R-:W-:-:S03]  /*23970*/  PRMT R9, R9, 0x5410, R14 ;  /* 0x0000541009097816 */ /* 0x004fc6000000000e */
[----:B------:R-:W3:Y:S01]  /*23980*/  LDL.LU R14, [R1+0xbc4] ;  /* 0x000bc400010e7983 */ /* 0x000ee20000300800 */
[----:B----4-:R-:W-:Y:S02]  /*23990*/  PRMT R11, R15, 0x5410, R11 ;  /* 0x000054100f0b7816 */ /* 0x010fe4000000000b */
[----:B---3--:R-:W-:Y:S02]  /*239a0*/  PRMT R10, R10, 0x5410, R14 ;  /* 0x000054100a0a7816 */ /* 0x008fe4000000000e */
[----:B------:R-:W2:Y:S04]  /*239b0*/  LDL.LU R14, [R1+0x38] ;  /* 0x00003800010e7983 */ /* 0x000ea80000300800 */
[----:B------:R3:W-:Y:S04]  /*239c0*/  STSM.16.M88.4 [R0], R8 ;  /* 0x0000000800007844 */ /* 0x0007e80000000200 */
[----:B------:R-:W4:Y:S01]  /*239d0*/  LDL.LU R15, [R1+0xbc0] ;  /* 0x000bc000010f7983 */ /* 0x000f220000300800 */
[----:B---3--:R-:W3:Y:S01]  /*239e0*/  S2R R11, SR_TID.X ;  /* 0x00000000000b7919 */ /* 0x008ee20000002100 */
[----:B------:R-:W-:-:S02]  /*239f0*/  PRMT R8, R13, 0x5410, R7 ;  /* 0x000054100d087816 */ /* 0x000fc40000000007 */
[----:B------:R-:W-:Y:S01]  /*23a00*/  PRMT R9, R12, 0x5410, R6 ;  /* 0x000054100c097816 */ /* 0x000fe20000000006 */
[----:B------:R-:W2:Y:S01]  /*23a10*/  LDL.LU R13, [R1+0x70] ;  /* 0x00007000010d7983 */ /* 0x000ea20000300800 */
[----:B------:R-:W-:-:S03]  /*23a20*/  PRMT R10, R5, 0x5410, R3 ;  /* 0x00005410050a7816 */ /* 0x000fc60000000003 */
[----:B------:R-:W4:Y:S04]  /*23a30*/  LDL.LU R7, [R1+0x34] ;  /* 0x0000340001077983 */ /* 0x000f280000300800 */
[----:B------:R-:W2:Y:S04]  /*23a40*/  LDL.LU R12, [R1+0x74] ;  /* 0x00007400010c7983 */ /* 0x000ea80000300800 */
[----:B------:R-:W2:Y:S04]  /*23a50*/  LDL.LU R6, [R1+0xc] ;  /* 0x00000c0001067983 */ /* 0x000ea80000300800 */
[----:B------:R-:W5:Y:S01]  /*23a60*/  LDL.LU R5, [R1+0x60] ;  /* 0x0000600001057983 */ /* 0x000f620000300800 */
[----:B---3--:R-:W-:-:S02]  /*23a70*/  LOP3.LUT R3, R11, 0x1ff, RZ, 0xc0, !PT ;  /* 0x000001ff0b037812 */ /* 0x008fc400078ec0ff */
[----:B------:R-:W-:Y:S02]  /*23a80*/  PRMT R11, R2, 0x5410, R4 ;  /* 0x00005410020b7816 */ /* 0x000fe40000000004 */
[----:B------:R-:W3:Y:S04]  /*23a90*/  LDL.LU R4, [R1+0x64] ;  /* 0x0000640001047983 */ /* 0x000ee80000300800 */
[----:B------:R0:W-:Y:S04]  /*23aa0*/  STSM.16.M88.4 [R0+0x1000], R8 ;  /* 0x0010000800007844 */ /* 0x0001e80000000200 */
[----:B------:R-:W3:Y:S01]  /*23ab0*/  LDL.LU R2, [R1+0x88] ;  /* 0x0000880001027983 */ /* 0x000ee20000300800 */
[----:B0-----:R-:W-:Y:S01]  /*23ac0*/  LEA R8, R3, UR4, 0x4 ;  /* 0x0000000403087c11 */ /* 0x001fe2000f8e20ff */
[----:B------:R-:W0:Y:S02]  /*23ad0*/  LDCU UR4, c[0x0][0x3b8] ;  /* 0x00007700ff0477ac */ /* 0x000e240008000800 */
[----:B------:R-:W3:Y:S04]  /*23ae0*/  LDL.LU R3, [R1+0x80] ;  /* 0x0000800001037983 */ /* 0x000ee80000300800 */
[----:B------:R-:W-:Y:S01]  /*23af0*/  STL [R1+0x18], R8 ;  /* 0x0000180801007387 */ /* 0x000fe20000100800 */
[----:B------:R-:W-:Y:S01]  /*23b00*/  BAR.SYNC.DEFER_BLOCKING 0x0 ;  /* 0x0000000000007b1d */ /* 0x000fe20000010000 */
[----:B----4-:R-:W-:-:S02]  /*23b10*/  PRMT R15, R7, 0x5410, R15 ;  /* 0x00005410070f7816 */ /* 0x010fc4000000000f */
[----:B--2---:R-:W-:Y:S02]  /*23b20*/  PRMT R14, R14, 0x5410, R6 ;  /* 0x000054100e0e7816 */ /* 0x004fe40000000006 */
[----:B-----5:R-:W-:Y:S02]  /*23b30*/  PRMT R13, R13, 0x5410, R5 ;  /* 0x000054100d0d7816 */ /* 0x020fe40000000005 */
[----:B---3--:R-:W-:Y:S02]  /*23b40*/  PRMT R12, R12, 0x5410, R4 ;  /* 0x000054100c0c7816 */ /* 0x008fe40000000004 */
[----:B------:R-:W2:Y:S04]  /*23b50*/  LDS.128 R4, [R8] ;  /* 0x0000000008047984 */ /* 0x000ea80000000c00 */
[----:B--2---:R2:W-:Y:S02]  /*23b60*/  STL.64 [R1+0xbb8], R6 ;  /* 0x000bb80601007387 */ /* 0x0045e40000100a00 */
[----:B--2---:R-:W-:-:S05]  /*23b70*/  IMAD.MOV.U32 R7, RZ, RZ, R8 ;  /* 0x000000ffff077224 */ /* 0x004fca00078e0008 */
[----:B------:R-:W2:Y:S01]  /*23b80*/  LDS.128 R8, [R7+0x2000] ;  /* 0x0020000007087984 */ /* 0x000ea20000000c00 */
[----:B------:R-:W-:Y:S06]  /*23b90*/  BAR.SYNC.DEFER_BLOCKING 0x0 ;  /* 0x0000000000007b1d */ /* 0x000fec0000010000 */
[----:B------:R-:W-:Y:S04]  /*23ba0*/  STL.64 [R1+0xbb0], R4 ;  /* 0x000bb00401007387 */ /* 0x000fe80000100a00 */
[----:B------:R3:W-:Y:S04]  /*23bb0*/  STSM.16.M88.4 [R0], R12 ;  /* 0x0000000c00007844 */ /* 0x0007e80000000200 */
[----:B--2---:R2:W-:Y:S01]  /*23bc0*/  STL.64 [R1+0xba8], R10 ;  /* 0x000ba80a01007387 */ /* 0x0045e20000100a00 */
[----:B---3--:R-:W-:-:S03]  /*23bd0*/  PRMT R12, R23, 0x5410, R21 ;  /* 0x00005410170c7816 */ /* 0x008fc60000000015 */
[----:B--2---:R-:W2:Y:S04]  /*23be0*/  LDL.LU R10, [R1+0x3c] ;  /* 0x00003c00010a7983 */ /* 0x004ea80000300800 */
[----:B------:R-:W2:Y:S04]  /*23bf0*/  LDL.LU R11, [R1+0x44] ;  /* 0x00004400010b7983 */ /* 0x000ea80000300800 */
[----:B------:R3:W-:Y:S04]  /*23c00*/  STL.64 [R1+0xba0], R8 ;  /* 0x000ba00801007387 */ /* 0x0007e80000100a00 */
[----:B---3--:R-:W3:Y:S04]  /*23c10*/  LDL.LU R8, [R1+0x40] ;  /* 0x0000400001087983 */ /* 0x008ee80000300800 */
[----:B------:R-:W3:Y:S04]  /*23c20*/  LDL.LU R9, [R1+0x48] ;  /* 0x0000480001097983 */ /* 0x000ee80000300800 */
[----:B------:R-:W4:Y:S04]  /*23c30*/  LDL.LU R23, [R1+0x7c] ;  /* 0x00007c0001177983 */ /* 0x000f280000300800 */
[----:B------:R-:W4:Y:S01]  /*23c40*/  LDL.LU R21, [R1+0x84] ;  /* 0x0000840001157983 */ /* 0x000f220000300800 */
[----:B------:R-:W-:-:S02]  /*23c50*/  PRMT R13, R22, 0x5410, R20 ;  /* 0x00005410160d7816 */ /* 0x000fc40000000014 */
[----:B------:R-:W-:Y:S02]  /*23c60*/  PRMT R14, R19, 0x5410, R17 ;  /* 0x00005410130e7816 */ /* 0x000fe40000000011 */
[----:B------:R-:W-:-:S05]  /*23c70*/  PRMT R15, R18, 0x5410, R16 ;  /* 0x00005410120f7816 */ /* 0x000fca0000000010 */
[----:B------:R-:W-:Y:S01]  /*23c80*/  STSM.16.M88.4 [R0+0x1000], R12 ;  /* 0x0010000c00007844 */ /* 0x000fe20000000200 */
[----:B------:R-:W-:Y:S01]  /*23c90*/  IMAD.MOV.U32 R17, RZ, RZ, R7 ;  /* 0x000000ffff117224 */ /* 0x000fe200078e0007 */
[----:B------:R-:W-:Y:S06]  /*23ca0*/  BAR.SYNC.DEFER_BLOCKING 0x0 ;  /* 0x0000000000007b1d */ /* 0x000fec0000010000 */
[----:B------:R-:W5:Y:S01]  /*23cb0*/  LDS.128 R12, [R17] ;  /* 0x00000000110c7984 */ /* 0x000f620000000c00 */
[----:B------:R-:W-:-:S03]  /*23cc0*/  PRMT R20, R2, 0x5410, R3 ;  /* 0x0000541002147816 */ /* 0x000fc60000000003 */
[----:B------:R-:W5:Y:S04]  /*23cd0*/  LDL.LU R3, [R1+0xb78] ;  /* 0x000b780001037983 */ /* 0x000f680000300800 */
[----:B------:R-:W5:Y:S04]  /*23ce0*/  LDL.LU R4, [R1+0x98] ;  /* 0x0000980001047983 */ /* 0x000f680000300800 */
[----:B------:R-:W5:Y:S04]  /*23cf0*/  LDL.LU R5, [R1+0x94] ;  /* 0x0000940001057983 */ /* 0x000f680000300800 */
[----:B------:R-:W5:Y:S04]  /*23d00*/  LDL.LU R6, [R1+0x58] ;  /* 0x0000580001067983 */ /* 0x000f680000300800 */
[----:B------:R-:W5:Y:S04]  /*23d10*/  LDL.LU R7, [R1+0x4c] ;  /* 0x00004c0001077983 */ /* 0x000f680000300800 */
[----:B------:R-:W5:Y:S01]  /*23d20*/  LDL.LU R2, [R1+0x54] ;  /* 0x0000540001027983 */ /* 0x000f620000300800 */
[----:B---3--:R-:W-:-:S03]  /*23d30*/  PRMT R22, R9, 0x5410, R8 ;  /* 0x0000541009167816 */ /* 0x008fc60000000008 */
[----:B------:R-:W3:Y:S04]  /*23d40*/  LDL.LU R8, [R1+0x2c] ;  /* 0x00002c0001087983 */ /* 0x000ee80000300800 */
[----:B------:R-:W3:Y:S01]  /*23d50*/  LDL.LU R9, [R1+0x30] ;  /* 0x0000300001097983 */ /* 0x000ee20000300800 */
[----:B----4-:R-:W-:Y:S02]  /*23d60*/  PRMT R21, R21, 0x5410, R23 ;  /* 0x0000541015157816 */ /* 0x010fe40000000017 */
[----:B--2---:R-:W-:Y:S02]  /*23d70*/  PRMT R23, R11, 0x5410, R10 ;  /* 0x000054100b177816 */ /* 0x004fe4000000000a */
[----:B------:R-:W2:Y:S04]  /*23d80*/  LDL.LU R10, [R1+0x20] ;  /* 0x00002000010a7983 */ /* 0x000ea80000300800 */
[----:B------:R-:W4:Y:S04]  /*23d90*/  LDL.LU R11, [R1+0x1c] ;  /* 0x00001c00010b7983 */ /* 0x000f280000300800 */
[----:B-----5:R5:W-:Y:S04]  /*23da0*/  STL [R1+0xb90], R14 ;  /* 0x000b900e01007387 */ /* 0x020be80000100800 */
[----:B-----5:R-:W2:Y:S04]  /*23db0*/  LDL.LU R14, [R1+0x14] ;  /* 0x00001400010e7983 */ /* 0x020ea80000300800 */
[----:B------:R5:W-:Y:S04]  /*23dc0*/  STL.64 [R1+0xb88], R12 ;  /* 0x000b880c01007387 */ /* 0x000be80000100a00 */
[----:B-----5:R-:W5:Y:S04]  /*23dd0*/  LDL R12, [R1+0x18] ;  /* 0x00001800010c7983 */ /* 0x020f680000100800 */
[----:B------:R-:W2:Y:S04]  /*23de0*/  LDL.LU R13, [R1+0x28] ;  /* 0x00002800010d7983 */ /* 0x000ea80000300800 */
[----:B------:R0:W-:Y:S04]  /*23df0*/  STL [R1+0xb80], R15 ;  /* 0x000b800f01007387 */ /* 0x0001e80000100800 */
[----:B0-----:R-:W3:Y:S04]  /*23e00*/  LDL.LU R15, [R1+0x24] ;  /* 0x00002400010f7983 */ /* 0x001ee80000300800 */
[----:B-----5:R-:W0:Y:S01]  /*23e10*/  LDS.128 R16, [R12+0x2000] ;  /* 0x002000000c107984 */ /* 0x020e220000000c00 */
[----:B------:R-:W-:Y:S06]  /*23e20*/  BAR.SYNC.DEFER_BLOCKING 0x0 ;  /* 0x0000000000007b1d */ /* 0x000fec0000010000 */
[----:B------:R-:W-:Y:S04]  /*23e30*/  STSM.16.M88.4 [R0], R20 ;  /* 0x0000001400007844 */ /* 0x000fe80000000200 */
[----:B0-----:R0:W-:Y:S04]  /*23e40*/  STL.64 [R1+0xb98], R18 ;  /* 0x000b981201007387 */ /* 0x0011e80000100a00 */
[----:B0-----:R-:W5:Y:S04]  /*23e50*/  LDL.LU R18, [R1+0x8c] ;  /* 0x00008c0001127983 */ /* 0x001f680000300800 */
[----:B------:R-:W2:Y:S04]  /*23e60*/  LDL.LU R19, [R1+0x50] ;  /* 0x0000500001137983 */ /* 0x000ea80000300800 */
[----:B------:R-:W2:Y:S04]  /*23e70*/  LDL.LU R21, [R1] ;  /* 0x0000000001157983 */ /* 0x000ea80000300800 */
[----:B------:R-:W2:Y:S04]  /*23e80*/  LDL.LU R22, [R1+0x8] ;  /* 0x0000080001167983 */ /* 0x000ea80000300800 */
[----:B------:R-:W3:Y:S01]  /*23e90*/  LDL.LU R23, [R1+0x4] ;  /* 0x0000040001177983 */ /* 0x000ee20000300800 */
[----:B--2---:R-:W-:-:S02]  /*23ea0*/  PRMT R20, R22, 0x5410, R21 ;  /* 0x0000541016147816 */ /* 0x004fc40000000015 */
[----:B---3--:R-:W-:Y:S02]  /*23eb0*/  PRMT R21, R23, 0x5410, R28 ;  /* 0x0000541017157816 */ /* 0x008fe4000000001c */
[----:B------:R-:W2:Y:S01]  /*23ec0*/  LDL.LU R28, [R1+0x90] ;  /* 0x00009000011c7983 */ /* 0x000ea20000300800 */
[----:B------:R-:W-:Y:S02]  /*23ed0*/  PRMT R22, R27, 0x5410, R25 ;  /* 0x000054101b167816 */ /* 0x000fe40000000019 */
[----:B------:R-:W-:-:S05]  /*23ee0*/  PRMT R23, R26, 0x5410, R24 ;  /* 0x000054101a177816 */ /* 0x000fca0000000018 */
[----:B------:R-:W-:Y:S01]  /*23ef0*/  STSM.16.M88.4 [R0+0x1000], R20 ;  /* 0x0010001400007844 */ /* 0x000fe20000000200 */
[----:B------:R-:W-:Y:S06]  /*23f00*/  BAR.SYNC.DEFER_BLOCKING 0x0 ;  /* 0x0000000000007b1d */ /* 0x000fec0000010000 */
[----:B------:R-:W0:Y:S04]  /*23f10*/  LDS.128 R20, [R12] ;  /* 0x000000000c147984 */ /* 0x000e280000000c00 */
[----:B------:R-:W3:Y:S01]  /*23f20*/  LDS.128 R24, [R12+0x2000] ;  /* 0x002000000c187984 */ /* 0x000ee20000000c00 */
[----:B-----5:R-:W-:-:S02]  /*23f30*/  PRMT R5, R5, 0x5410, R18 ;  /* 0x0000541005057816 */ /* 0x020fc40000000012 */
[----:B------:R-:W-:Y:S02]  /*23f40*/  PRMT R6, R6, 0x5410, R19 ;  /* 0x0000541006067816 */ /* 0x000fe40000000013 */
[----:B------:R-:W-:Y:S01]  /*23f50*/  PRMT R7, R2, 0x5410, R7 ;  /* 0x0000541002077816 */ /* 0x000fe20000000007 */
[----:B0-----:R0:W-:Y:S04]  /*23f60*/  STL [R1+0xb7c], R23 ;  /* 0x000b7c1701007387 */ /* 0x0011e80000100800 */
[----:B0-----:R-:W5:Y:S01]  /*23f70*/  LDL R23, [R1+0x3d8] ;  /* 0x0003d80001177983 */ /* 0x001f620000100800 */
[----:B------:R-:W-:Y:S02]  /*23f80*/  PRMT R8, R8, 0x5410, R15 ;  /* 0x0000541008087816 */ /* 0x000fe4000000000f */
[----:B------:R-:W-:-:S02]  /*23f90*/  PRMT R9, R9, 0x5410, R13 ;  /* 0x0000541009097816 */ /* 0x000fc4000000000d */
[----:B------:R-:W-:Y:S02]  /*23fa0*/  PRMT R10, R10, 0x5410, R14 ;  /* 0x000054100a0a7816 */ /* 0x000fe4000000000e */
[----:B----4-:R-:W-:Y:S01]  /*23fb0*/  PRMT R11, R11, 0x5410, R29 ;  /* 0x000054100b0b7816 */ /* 0x010fe2000000001d */
[----:B------:R-:W-:Y:S01]  /*23fc0*/  BAR.SYNC.DEFER_BLOCKING 0x0 ;  /* 0x0000000000007b1d */ /* 0x000fe20000010000 */
[----:B--2---:R-:W-:-:S05]  /*23fd0*/  PRMT R4, R4, 0x5410, R28 ;  /* 0x0000541004047816 */ /* 0x004fca000000001c */
[----:B------:R0:W-:Y:S04]  /*23fe0*/  STSM.16.M88.4 [R0], R4 ;  /* 0x0000000400007844 */ /* 0x0001e80000000200 */
[----:B0-----:R-:W2:Y:S04]  /*23ff0*/  LDL.LU.64 R6, [R1+0xbb8] ;  /* 0x000bb80001067983 */ /* 0x001ea80000300a00 */
[----:B------:R-:W4:Y:S04]  /*24000*/  LDL.LU.64 R4, [R1+0xbb0] ;  /* 0x000bb00001047983 */ /* 0x000f280000300a00 */
[----:B------:R0:W-:Y:S04]  /*24010*/  STSM.16.M88.4 [R0+0x1000], R8 ;  /* 0x0010000800007844 */ /* 0x0001e80000000200 */
[----:B0-----:R-:W2:Y:S04]  /*24020*/  LDL.LU.64 R10, [R1+0xba8] ;  /* 0x000ba800010a7983 */ /* 0x001ea80000300a00 */
[----:B------:R-:W2:Y:S01]  /*24030*/  LDL.LU.64 R8, [R1+0xba0] ;  /* 0x000ba00001087983 */ /* 0x000ea20000300a00 */
[----:B------:R-:W-:Y:S01]  /*24040*/  IMAD R3, R3, UR5, RZ ;  /* 0x0000000503037c24 */ /* 0x000fe2000f8e02ff */
[----:B------:R-:W0:Y:S01]  /*24050*/  LDCU UR5, c[0x0][0x39c] ;  /* 0x00007380ff0577ac */ /* 0x000e220008000800 */
[----:B------:R-:W-:Y:S03]  /*24060*/  BAR.SYNC.DEFER_BLOCKING 0x0 ;  /* 0x0000000000007b1d */ /* 0x000fe60000010000 */
[----:B------:R-:W-:-:S04]  /*24070*/  IADD3 R2, P6, PT, R3, UR12, RZ ;  /* 0x0000000c03027c10 */ /* 0x000fc8000ffde0ff */
[----:B------:R-:W-:Y:S01]  /*24080*/  LEA.HI.X.SX32 R3, R3, UR13, 0x1, P6 ;  /* 0x0000000d03037c11 */ /* 0x000fe2000b0f0eff */
[----:B------:R-:W0:Y:S01]  /*24090*/  LDCU UR12, c[0x0][0x39c] ;  /* 0x00007380ff0c77ac */ /* 0x000e220008000800 */
[----:B------:R-:W0:Y:S01]  /*240a0*/  LDCU UR13, c[0x0][0x39c] ;  /* 0x00007380ff0d77ac */ /* 0x000e220008000800 */
[C---:B-----5:R-:W-:Y:S01]  /*240b0*/  IMAD R12, R23.reuse, UR4, RZ ;  /* 0x00000004170c7c24 */ /* 0x060fe2000f8e02ff */
[----:B------:R-:W-:Y:S01]  /*240c0*/  ISETP.LT.AND P2, PT, R23, UR15, !P0 ;  /* 0x0000000f17007c0c */ /* 0x000fe2000c741270 */
[----:B------:R-:W5:Y:S03]  /*240d0*/  LDCU UR15, c[0x0][0x39c] ;  /* 0x00007380ff0f77ac */ /* 0x000f660008000800 */
[----:B------:R-:W-:-:S04]  /*240e0*/  IADD3 R28, P6, PT, R12, R2, RZ ;  /* 0x000000020c1c7210 */ /* 0x000fc80007fde0ff */
[C---:B------:R-:W-:Y:S01]  /*240f0*/  LEA.HI.X.SX32 R29, R12.reuse, R3, 0x1, P6 ;  /* 0x000000030c1d7211 */ /* 0x040fe200030f0eff */
[----:B------:R-:W-:-:S04]  /*24100*/  VIADD R12, R12, UR4 ;  /* 0x000000040c0c7c36 */ /* 0x000fc80008000000 */
[----:B------:R-:W-:Y:S01]  /*24110*/  VIADD R0, R12, UR4 ;  /* 0x000000040c007c36 */ /* 0x000fe20008000000 */
[----:B----4-:R-:W-:-:S05]  /*24120*/  PRMT R13, R4, 0x7770, RZ ;  /* 0x00007770040d7816 */ /* 0x010fca00000000ff */
[----:B------:R4:W-:Y:S01]  /*24130*/  @P2 STG.E.U8 desc[UR6][R28.64], R13 ;  /* 0x0000000d1c002986 */ /* 0x0009e2000c101106 */
[----:B------:R-:W-:-:S04]  /*24140*/  IADD3 R14, P2, PT, R12, R2, RZ ;  /* 0x000000020c0e7210 */ /* 0x000fc80007f5e0ff */
[----:B------:R-:W-:Y:S02]  /*24150*/  LEA.HI.X.SX32 R15, R12, R3, 0x1, P2 ;  /* 0x000000030c0f7211 */ /* 0x000fe400010f0eff */
[----:B------:R-:W-:Y:S01]  /*24160*/  PRMT R12, R4, 0x7771, RZ ;  /* 0x00007771040c7816 */ /* 0x000fe200000000ff */
[C---:B----4-:R-:W-:Y:S02]  /*24170*/  VIADD R28, R23.reuse, 0x4 ;  /* 0x00000004171c7836 */ /* 0x050fe40000000000 */
[----:B------:R-:W-:-:S03]  /*24180*/  VIADD R29, R23, 0x5 ;  /* 0x00000005171d7836 */ /* 0x000fc60000000000 */
[----:B0-----:R-:W-:Y:S01]  /*24190*/  ISETP.LT.AND P2, PT, R28, UR5, !P0 ;  /* 0x000000051c007c0c */ /* 0x001fe2000c741270 */
[----:B------:R0:W-:Y:S01]  /*241a0*/  @P5 STG.E.U8 desc[UR6][R14.64], R12 ;  /* 0x0000000c0e005986 */ /* 0x0001e2000c101106 */
[C---:B------:R-:W-:Y:S01]  /*241b0*/  IADD3 R28, P6, PT, R0.reuse, R2, RZ ;  /* 0x00000002001c7210 */ /* 0x040fe20007fde0ff */
[----:B------:R-:W4:Y:S01]  /*241c0*/  LDCU UR5, c[0x0][0x39c] ;  /* 0x00007380ff0577ac */ /* 0x000f220008000800 */
[----:B------:R-:W-:Y:S02]  /*241d0*/  ISETP.LT.AND P5, PT, R29, UR11, !P0 ;  /* 0x0000000b1d007c0c */ /* 0x000fe4000c7a1270 */
[C---:B------:R-:W-:Y:S01]  /*241e0*/  LEA.HI.X.SX32 R29, R0.reuse, R3, 0x1, P6 ;  /* 0x00000003001d7211 */ /* 0x040fe200030f0eff */
[----:B------:R-:W1:Y:S01]  /*241f0*/  LDCU UR11, c[0x0][0x39c] ;  /* 0x00007380ff0b77ac */ /* 0x000e620008000800 */
[----:B------:R-:W-:Y:S01]  /*24200*/  PRMT R13, R5, 0x7770, RZ ;  /* 0x00007770050d7816 */ /* 0x000fe200000000ff */
[----:B0-----:R-:W-:Y:S02]  /*24210*/  VIADD R12, R0, UR4 ;  /* 0x00000004000c7c36 */ /* 0x001fe40008000000 */
[----:B------:R-:W-:-:S02]  /*24220*/  VIADD R0, R23, 0x6 ;  /* 0x0000000617007836 */ /* 0x000fc40000000000 */
[----:B------:R0:W-:Y:S01]  /*24230*/  @P4 STG.E.U8 desc[UR6][R28.64], R13 ;  /* 0x0000000d1c004986 */ /* 0x0001e2000c101106 */
[-C--:B------:R-:W-:Y:S02]  /*24240*/  IADD3 R18, P6, PT, R12, R2.reuse, RZ ;  /* 0x000000020c127210 */ /* 0x080fe40007fde0ff */
[----:B------:R-:W-:Y:S01]  /*24250*/  ISETP.LT.AND P4, PT, R0, UR12, !P0 ;  /* 0x0000000c00007c0c */ /* 0x000fe2000c781270 */
[C---:B------:R-:W-:Y:S01]  /*24260*/  VIADD R0, R12.reuse, UR4 ;  /* 0x000000040c007c36 */ /* 0x040fe20008000000 */
[----:B------:R-:W-:Y:S01]  /*24270*/  LEA.HI.X.SX32 R19, R12, R3, 0x1, P6 ;  /* 0x000000030c137211 */ /* 0x000fe200030f0eff */
[----:B------:R-:W1:Y:S01]  /*24280*/  LDCU UR12, c[0x0][0x39c] ;  /* 0x00007380ff0c77ac */ /* 0x000e620008000800 */
[----:B------:R-:W-:Y:S02]  /*24290*/  PRMT R14, R5, 0x7771, RZ ;  /* 0x00007771050e7816 */ /* 0x000fe400000000ff */
[----:B0-----:R-:W-:Y:S02]  /*242a0*/  IADD3 R28, P6, PT, R0, R2, RZ ;  /* 0x00000002001c7210 */ /* 0x001fe40007fde0ff */
[----:B--2---:R-:W-:-:S02]  /*242b0*/  PRMT R12, R6, 0x7770, RZ ;  /* 0x00007770060c7816 */ /* 0x004fc400000000ff */
[C---:B------:R-:W-:Y:S01]  /*242c0*/  LEA.HI.X.SX32 R29, R0.reuse, R3, 0x1, P6 ;  /* 0x00000003001d7211 */ /* 0x040fe200030f0eff */
[----:B------:R-:W-:Y:S01]  /*242d0*/  VIADD R0, R0, UR4 ;  /* 0x0000000400007c36 */ /* 0x000fe20008000000 */
[----:B------:R0:W-:Y:S01]  /*242e0*/  @P3 STG.E.U8 desc[UR6][R18.64], R14 ;  /* 0x0000000e12003986 */ /* 0x0001e2000c101106 */
[----:B------:R-:W-:-:S03]  /*242f0*/  VIADD R13, R23, 0x7 ;  /* 0x00000007170d7836 */ /* 0x000fc60000000000 */
[----:B------:R2:W-:Y:S02]  /*24300*/  @P2 STG.E.U8 desc[UR6][R28.64], R12 ;  /* 0x0000000c1c002986 */ /* 0x0005e4000c101106 */
[----:B----4-:R-:W-:Y:S01]  /*24310*/  ISETP.LT.AND P3, PT, R13, UR5, !P0 ;  /* 0x000000050d007c0c */ /* 0x010fe2000c761270 */
[----:B------:R-:W4:Y:S01]  /*24320*/  LDCU UR5, c[0x0][0x39c] ;  /* 0x00007380ff0577ac */ /* 0x000f220008000800 */
[----:B------:R-:W-:Y:S01]  /*24330*/  PRMT R13, R6, 0x7771, RZ ;  /* 0x00007771060d7816 */ /* 0x000fe200000000ff */
[----:B0-----:R-:W-:Y:S01]  /*24340*/  VIADD R14, R23, 0x8 ;  /* 0x00000008170e7836 */ /* 0x001fe20000000000 */
[C---:B--2---:R-:W-:Y:S01]  /*24350*/  IADD3 R28, P2, PT, R0.reuse, R2, RZ ;  /* 0x00000002001c7210 */ /* 0x044fe20007f5e0ff */
[----:B------:R-:W-:-:S03]  /*24360*/  VIADD R12, R0, UR4 ;  /* 0x00000004000c7c36 */ /* 0x000fc60008000000 */
[-C--:B------:R-:W-:Y:S01]  /*24370*/  LEA.HI.X.SX32 R29, R0, R3.reuse, 0x1, P2 ;  /* 0x00000003001d7211 */ /* 0x080fe200010f0eff */
[----:B------:R-:W-:Y:S01]  /*24380*/  VIADD R0, R23, 0x9 ;  /* 0x0000000917007836 */ /* 0x000fe20000000000 */
[----:B-1----:R-:W-:Y:S01]  /*24390*/  ISETP.LT.AND P2, PT, R14, UR11, !P0 ;  /* 0x0000000b0e007c0c */ /* 0x002fe2000c741270 */
[----:B------:R-:W0:Y:S01]  /*243a0*/  LDCU UR11, c[0x0][0x39c] ;  /* 0x00007380ff0b77ac */ /* 0x000e220008000800 */
[----:B------:R-:W-:Y:S01]  /*243b0*/  IADD3 R14, P6, PT, R12, R2, RZ ;  /* 0x000000020c0e7210 */ /* 0x000fe20007fde0ff */
[----:B------:R1:W-:Y:S01]  /*243c0*/  @P5 STG.E.U8 desc[UR6][R28.64], R13 ;  /* 0x0000000d1c005986 */ /* 0x0003e2000c101106 */
[----:B------:R-:W-:Y:S01]  /*243d0*/  ISETP.LT.AND P5, PT, R0, UR12, !P0 ;  /* 0x0000000c00007c0c */ /* 0x000fe2000c7a1270 */
[C---:B------:R-:W-:Y:S01]  /*243e0*/  VIADD R0, R12.reuse, UR4 ;  /* 0x000000040c007c36 */ /* 0x040fe20008000000 */
[----:B------:R-:W-:Y:S01]  /*243f0*/  LEA.HI.X.SX32 R15, R12, R3, 0x1, P6 ;  /* 0x000000030c0f7211 */ /* 0x000fe200030f0eff */
[----:B------:R-:W2:Y:S01]  /*24400*/  LDCU UR12, c[0x0][0x39c] ;  /* 0x00007380ff0c77ac */ /* 0x000ea20008000800 */
[----:B------:R-:W-:-:S02]  /*24410*/  PRMT R12, R7, 0x7771, RZ ;  /* 0x00007771070c7816 */ /* 0x000fc400000000ff */
[----:B-1----:R-:W-:Y:S02]  /*24420*/  PRMT R29, R7, 0x7770, RZ ;  /* 0x00007770071d7816 */ /* 0x002fe400000000ff */
[C---:B------:R-:W-:Y:S01]  /*24430*/  IADD3 R28, P6, PT, R0.reuse, R2, RZ ;  /* 0x00000002001c7210 */ /* 0x040fe20007fde0ff */
[----:B------:R-:W-:Y:S02]  /*24440*/  VIADD R13, R23, 0xa ;  /* 0x0000000a170d7836 */ /* 0x000fe40000000000 */
[----:B------:R1:W-:Y:S03]  /*24450*/  @P4 STG.E.U8 desc[UR6][R14.64], R29 ;  /* 0x0000001d0e004986 */ /* 0x0003e6000c101106 */
[----:B----4-:R-:W-:Y:S01]  /*24460*/  ISETP.LT.AND P4, PT, R13, UR5, !P0 ;  /* 0x000000050d007c0c */ /* 0x010fe2000c781270 */
[----:B------:R-:W4:Y:S01]  /*24470*/  LDCU UR5, c[0x0][0x39c] ;  /* 0x00007380ff0577ac */ /* 0x000f220008000800 */
[C---:B-1----:R-:W-:Y:S01]  /*24480*/  LEA.HI.X.SX32 R29, R0.reuse, R3, 0x1, P6 ;  /* 0x00000003001d7211 */ /* 0x042fe200030f0eff */
[----:B------:R-:W-:-:S04]  /*24490*/  VIADD R0, R0, UR4 ;  /* 0x0000000400007c36 */ /* 0x000fc80008000000 */
[----:B------:R1:W-:Y:S01]  /*244a0*/  @P3 STG.E.U8 desc[UR6][R28.64], R12 ;  /* 0x0000000c1c003986 */ /* 0x0003e2000c101106 */
[----:B------:R-:W-:Y:S01]  /*244b0*/  VIADD R13, R23, 0xb ;  /* 0x0000000b170d7836 */ /* 0x000fe20000000000 */
[C---:B-1----:R-:W-:Y:S01]  /*244c0*/  IADD3 R28, P3, PT, R0.reuse, R2, RZ ;  /* 0x00000002001c7210 */ /* 0x042fe20007f7e0ff */
[----:B------:R-:W-:-:S03]  /*244d0*/  VIADD R12, R0, UR4 ;  /* 0x00000004000c7c36 */ /* 0x000fc60008000000 */
[----:B------:R-:W-:Y:S02]  /*244e0*/  LEA.HI.X.SX32 R29, R0, R3, 0x1, P3 ;  /* 0x00000003001d7211 */ /* 0x000fe400018f0eff */
[----:B------:R-:W-:Y:S02]  /*244f0*/  PRMT R0, R8, 0x7770, RZ ;  /* 0x0000777008007816 */ /* 0x000fe400000000ff */
[----:B------:R-:W-:-:S03]  /*24500*/  IADD3 R14, P3, PT, R12, R2, RZ ;  /* 0x000000020c0e7210 */ /* 0x000fc60007f7e0ff */
[----:B------:R1:W-:Y:S01]  /*24510*/  @P2 STG.E.U8 desc[UR6][R28.64], R0 ;  /* 0x000000001c002986 */ /* 0x0003e2000c101106 */
[----:B0-----:R-:W-:Y:S01]  /*24520*/  ISETP.LT.AND P6, PT, R13, UR11, !P0 ;  /* 0x0000000b0d007c0c */ /* 0x001fe2000c7c1270 */
[----:B------:R-:W0:Y:S01]  /*24530*/  LDCU UR11, c[0x0][0x39c] ;  /* 0x00007380ff0b77ac */ /* 0x000e220008000800 */
[CC--:B------:R-:W-:Y:S01]  /*24540*/  LEA.HI.X.SX32 R15, R12.reuse, R3.reuse, 0x1, P3 ;  /* 0x000000030c0f7211 */ /* 0x0c0fe200018f0eff */
[C---:B-1----:R-:W-:Y:S02]  /*24550*/  VIADD R28, R23.reuse, 0xc ;  /* 0x0000000c171c7836 */ /* 0x042fe40000000000 */
[----:B------:R-:W-:Y:S01]  /*24560*/  VIADD R0, R12, UR4 ;  /* 0x000000040c007c36 */ /* 0x000fe20008000000 */
[----:B------:R-:W-:Y:S01]  /*24570*/  PRMT R12, R8, 0x7771, RZ ;  /* 0x00007771080c7816 */ /* 0x000fe200000000ff */
[----:B------:R-:W-:Y:S01]  /*24580*/  VIADD R29, R23, 0xd ;  /* 0x0000000d171d7836 */ /* 0x000fe20000000000 */
[----:B----4-:R-:W-:Y:S01]  /*24590*/  ISETP.LT.AND P2, PT, R28, UR5, !P0 ;  /* 0x000000051c007c0c */ /* 0x010fe2000c741270 */
[----:B------:R-:W1:Y:S01]  /*245a0*/  LDCU UR5, c[0x0][0x39c] ;  /* 0x00007380ff0577ac */ /* 0x000e620008000800 */
[C---:B------:R-:W-:Y:S01]  /*245b0*/  IADD3 R28, P3, PT, R0.reuse, R2, RZ ;  /* 0x00000002001c7210 */ /* 0x040fe20007f7e0ff */
[----:B------:R4:W-:Y:S01]  /*245c0*/  @P5 STG.E.U8 desc[UR6][R14.64], R12 ;  /* 0x0000000c0e005986 */ /* 0x0009e2000c101106 */
[----:B--2---:R-:W-:Y:S01]  /*245d0*/  ISETP.LT.AND P5, PT, R29, UR12, !P0 ;  /* 0x0000000c1d007c0c */ /* 0x004fe2000c7a1270 */
[----:B------:R-:W2:Y:S01]  /*245e0*/  LDCU UR12, c[0x0][0x39c] ;  /* 0x00007380ff0c77ac */ /* 0x000ea20008000800 */
[----:B------:R-:W-:-:S02]  /*245f0*/  LEA.HI.X.SX32 R29, R0, R3, 0x1, P3 ;  /* 0x00000003001d7211 */ /* 0x000fc400018f0eff */
[----:B------:R-:W-:Y:S01]  /*24600*/  PRMT R13, R9, 0x7770, RZ ;  /* 0x00007770090d7816 */ /* 0x000fe200000000ff */
[----:B----4-:R-:W-:-:S04]  /*24610*/  VIADD R12, R0, UR4 ;  /* 0x00000004000c7c36 */ /* 0x010fc80008000000 */
[----:B------:R4:W-:Y:S01]  /*24620*/  @P4 STG.E.U8 desc[UR6][R28.64], R13 ;  /* 0x0000000d1c004986 */ /* 0x0009e2000c101106 */
[----:B------:R-:W-:Y:S02]  /*24630*/  VIADD R14, R23, 0xe ;  /* 0x0000000e170e7836 */ /* 0x000fe40000000000 */
[C---:B------:R-:W-:Y:S01]  /*24640*/  VIADD R0, R12.reuse, UR4 ;  /* 0x000000040c007c36 */ /* 0x040fe20008000000 */
[-C--:B------:R-:W-:Y:S02]  /*24650*/  IADD3 R18, P4, PT, R12, R2.reuse, RZ ;  /* 0x000000020c127210 */ /* 0x080fe40007f9e0ff */
[----:B0-----:R-:W-:Y:S01]  /*24660*/  ISETP.LT.AND P3, PT, R14, UR11, !P0 ;  /* 0x0000000b0e007c0c */ /* 0x001fe2000c761270 */
[----:B------:R-:W0:Y:S01]  /*24670*/  LDCU UR11, c[0x0][0x39c] ;  /* 0x00007380ff0b77ac */ /* 0x000e220008000800 */
[----:B------:R-:W-:Y:S02]  /*24680*/  LEA.HI.X.SX32 R19, R12, R3, 0x1, P4 ;  /* 0x000000030c137211 */ /* 0x000fe400020f0eff */
[----:B----4-:R-:W-:-:S02]  /*24690*/  IADD3 R28, P4, PT, R0, R2, RZ ;  /* 0x00000002001c7210 */ /* 0x010fc40007f9e0ff */
[----:B------:R-:W-:Y:S02]  /*246a0*/  PRMT R14, R9, 0x7771, RZ ;  /* 0x00007771090e7816 */ /* 0x000fe400000000ff */
[----:B------:R-:W-:Y:S02]  /*246b0*/  PRMT R12, R10, 0x7770, RZ ;  /* 0x000077700a0c7816 */ /* 0x000fe400000000ff */
[C---:B------:R-:W-:Y:S01]  /*246c0*/  LEA.HI.X.SX32 R29, R0.reuse, R3, 0x1, P4 ;  /* 0x00000003001d7211 */ /* 0x040fe200020f0eff */
[----:B------:R-:W-:Y:S01]  /*246d0*/  VIADD R0, R0, UR4 ;  /* 0x0000000400007c36 */ /* 0x000fe20008000000 */
[----:B------:R4:W-:Y:S01]  /*246e0*/  @P6 STG.E.U8 desc[UR6][R18.64], R14 ;  /* 0x0000000e12006986 */ /* 0x0009e2000c101106 */
[----:B------:R-:W-:-:S03]  /*246f0*/  VIADD R13, R23, 0xf ;  /* 0x0000000f170d7836 */ /* 0x000fc60000000000 */
[----:B------:R0:W-:Y:S02]  /*24700*/  @P2 STG.E.U8 desc[UR6][R28.64], R12 ;  /* 0x0000000c1c002986 */ /* 0x0001e4000c101106 */
[----:B-1----:R-:W-:Y:S01]  /*24710*/  ISETP.LT.AND P4, PT, R13, UR5, !P0 ;  /* 0x000000050d007c0c */ /* 0x002fe2000c781270 */
[----:B------:R-:W1:Y:S01]  /*24720*/  LDCU UR5, c[0x0][0x39c] ;  /* 0x00007380ff0577ac */ /* 0x000e620008000800 */
[----:B------:R-:W-:Y:S01]  /*24730*/  PRMT R13, R10, 0x7771, RZ ;  /* 0x000077710a0d7816 */ /* 0x000fe200000000ff */
[----:B----4-:R-:W-:Y:S01]  /*24740*/  VIADD R14, R23, 0x10 ;  /* 0x00000010170e7836 */ /* 0x010fe20000000000 */
[----:B------:R-:W4:Y:S01]  /*24750*/  LDL.LU.64 R18, [R1+0xb98] ;  /* 0x000b980001127983 */ /* 0x000f220000300a00 */
[C---:B0-----:R-:W-:Y:S01]  /*24760*/  IADD3 R28, P2, PT, R0.reuse, R2, RZ ;  /* 0x00000002001c7210 */ /* 0x041fe20007f5e0ff */
[----:B------:R-:W-:-:S03]  /*24770*/  VIADD R12, R0, UR4 ;  /* 0x00000004000c7c36 */ /* 0x000fc60008000000 */
[-C--:B------:R-:W-:Y:S01]  /*24780*/  LEA.HI.X.SX32 R29, R0, R3.reuse, 0x1, P2 ;  /* 0x00000003001d7211 */ /* 0x080fe200010f0eff */
[----:B------:R-:W-:Y:S01]  /*24790*/  VIADD R0, R23, 0x11 ;  /* 0x0000001117007836 */ /* 0x000fe20000000000 */
[----:B------:R-:W-:Y:S01]  /*247a0*/  ISETP.LT.AND P2, PT, R14, UR11, !P0 ;  /* 0x0000000b0e007c0c */ /* 0x000fe2000c741270 */
[----:B------:R-:W0:Y:S01]  /*247b0*/  LDCU UR11, c[0x0][0x39c] ;  /* 0x00007380ff0b77ac */ /* 0x000e220008000800 */
[----:B------:R-:W-:Y:S01]  /*247c0*/  IADD3 R14, P6, PT, R12, R2, RZ ;  /* 0x000000020c0e7210 */ /* 0x000fe20007fde0ff */
[----:B------:R1:W-:Y:S01]  /*247d0*/  @P5 STG.E.U8 desc[UR6][R28.64], R13 ;  /* 0x0000000d1c005986 */ /* 0x0003e2000c101106 */
[----:B--2---:R-:W-:Y:S01]  /*247e0*/  ISETP.LT.AND P5, PT, R0, UR12, !P0 ;  /* 0x0000000c00007c0c */ /* 0x004fe2000c7a1270 */
        /* <DEDUP_REMOVED lines=8> */
[----:B------:R-:W-:Y:S01]  /*24870*/  ISETP.LT.AND P3, PT, R13, UR5, !P0 ;  /* 0x000000050d007c0c */ /* 0x000fe2000c761270 */
[----:B------:R-:W0:Y:S01]  /*24880*/  LDCU UR5, c[0x0][0x39c] ;  /* 0x00007380ff0577ac */ /* 0x000e220008000800 */
[C---:B-1----:R-:W-:Y:S01]  /*24890*/  LEA.HI.X.SX32 R29, R0.reuse, R3, 0x1, P6 ;  /* 0x00000003001d7211 */ /* 0x042fe200030f0eff */
[----:B------:R-:W-:-:S04]  /*248a0*/  VIADD R0, R0, UR4 ;  /* 0x0000000400007c36 */ /* 0x000fc80008000000 */
[----:B------:R1:W-:Y:S01]  /*248b0*/  @P4 STG.E.U8 desc[UR6][R28.64], R12 ;  /* 0x0000000c1c004986 */ /* 0x0003e2000c101106 */
[C---:B------:R-:W-:Y:S01]  /*248c0*/  VIADD R14, R0.reuse, UR4 ;  /* 0x00000004000e7c36 */ /* 0x040fe20008000000 */
[----:B-1----:R-:W-:Y:S01]  /*248d0*/  IADD3 R28, P4, PT, R0, R2, RZ ;  /* 0x00000002001c7210 */ /* 0x002fe20007f9e0ff */
[----:B------:R-:W-:-:S03]  /*248e0*/  VIADD R12, R23, 0x13 ;  /* 0x00000013170c7836 */ /* 0x000fc60000000000 */
[-C--:B------:R-:W-:Y:S02]  /*248f0*/  LEA.HI.X.SX32 R29, R0, R3.reuse, 0x1, P4 ;  /* 0x00000003001d7211 */ /* 0x080fe400020f0eff */
[----:B------:R-:W-:Y:S02]  /*24900*/  PRMT R0, R4, 0x7772, RZ ;  /* 0x0000777204007816 */ /* 0x000fe400000000ff */
[----:B0-----:R-:W-:Y:S01]  /*24910*/  ISETP.LT.AND P6, PT, R12, UR11, !P0 ;  /* 0x0000000b0c007c0c */ /* 0x001fe2000c7c1270 */
[----:B------:R-:W0:Y:S01]  /*24920*/  LDCU UR11, c[0x0][0x39c] ;  /* 0x00007380ff0b77ac */ /* 0x000e220008000800 */
[C---:B------:R-:W-:Y:S01]  /*24930*/  IADD3 R12, P4, PT, R14.reuse, R2, RZ ;  /* 0x000000020e0c7210 */ /* 0x040fe20007f9e0ff */
[----:B------:R1:W-:Y:S03]  /*24940*/  @P2 STG.E.U8 desc[UR6][R28.64], R0 ;  /* 0x000000001c002986 */ /* 0x0003e6000c101106 */
[----:B------:R-:W-:Y:S01]  /*24950*/  LEA.HI.X.SX32 R13, R14, R3, 0x1, P4 ;  /* 0x000000030e0d7211 */ /* 0x000fe200020f0eff */
[----:B-1----:R-:W-:-:S02]  /*24960*/  VIADD R28, R23, 0x14 ;  /* 0x00000014171c7836 */ /* 0x002fc40000000000 */
[----:B------:R-:W-:Y:S01]  /*24970*/  VIADD R0, R14, UR4 ;  /* 0x000000040e007c36 */ /* 0x000fe20008000000 */
[----:B------:R-:W-:Y:S01]  /*24980*/  PRMT R29, R4, 0x7773, RZ ;  /* 0x00007773041d7816 */ /* 0x000fe200000000ff */
[C---:B------:R-:W-:Y:S01]  /*24990*/  VIADD R4, R23.reuse, 0x15 ;  /* 0x0000001517047836 */ /* 0x040fe20000000000 */
[----:B------:R-:W-:Y:S01]  /*249a0*/  ISETP.LT.AND P2, PT, R28, UR5, !P0 ;  /* 0x000000051c007c0c */ /* 0x000fe2000c741270 */
[----:B------:R-:W1:Y:S01]  /*249b0*/  LDCU UR5, c[0x0][0x39c] ;  /* 0x00007380ff0577ac */ /* 0x000e620008000800 */
[----:B------:R-:W-:Y:S01]  /*249c0*/  IADD3 R28, P4, PT, R0, R2, RZ ;  /* 0x00000002001c7210 */ /* 0x000fe20007f9e0ff */
[----:B------:R0:W-:Y:S01]  /*249d0*/  @P5 STG.E.U8 desc[UR6][R12.64], R29 ;  /* 0x0000001d0c005986 */ /* 0x0001e2000c101106 */
[----:B--2---:R-:W-:Y:S01]  /*249e0*/  ISETP.LT.AND P5, PT, R4, UR12, !P0 ;  /* 0x0000000c04007c0c */ /* 0x004fe2000c7a1270 */
[C---:B------:R-:W-:Y:S01]  /*249f0*/  VIADD R4, R23.reuse, 0x16 ;  /* 0x0000001617047836 */ /* 0x040fe20000000000 */
[----:B------:R-:W-:Y:S01]  /*24a00*/  PRMT R15, R6, 0x7772, RZ ;  /* 0x00007772060f7816 */ /* 0x000fe200000000ff */
[----:B------:R-:W-:Y:S01]  /*24a10*/  VIADD R14, R23, 0x17 ;  /* 0x00000017170e7836 */ /* 0x000fe20000000000 */
[----:B------:R-:W2:Y:S01]  /*24a20*/  LDCU UR12, c[0x0][0x39c] ;  /* 0x00007380ff0c77ac */ /* 0x000ea20008000800 */
[C---:B0-----:R-:W-:Y:S01]  /*24a30*/  LEA.HI.X.SX32 R29, R0.reuse, R3, 0x1, P4 ;  /* 0x00000003001d7211 */ /* 0x041fe200020f0eff */
[----:B------:R-:W-:Y:S01]  /*24a40*/  VIADD R0, R0, UR4 ;  /* 0x0000000400007c36 */ /* 0x000fe20008000000 */
[----:B------:R-:W-:-:S02]  /*24a50*/  PRMT R12, R5, 0x7772, RZ ;  /* 0x00007772050c7816 */ /* 0x000fc400000000ff */
[----:B------:R-:W-:Y:S01]  /*24a60*/  ISETP.LT.AND P4, PT, R4, UR11, !P0 ;  /* 0x0000000b04007c0c */ /* 0x000fe2000c781270 */
[C---:B------:R-:W-:Y:S01]  /*24a70*/  VIADD R4, R0.reuse, UR4 ;  /* 0x0000000400047c36 */ /* 0x040fe20008000000 */
[----:B------:R-:W-:Y:S01]  /*24a80*/  PRMT R5, R5, 0x7773, RZ ;  /* 0x0000777305057816 */ /* 0x000fe200000000ff */
[----:B------:R0:W-:Y:S01]  /*24a90*/  @P3 STG.E.U8 desc[UR6][R28.64], R12 ;  /* 0x0000000c1c003986 */ /* 0x0001e2000c101106 */
[----:B------:R-:W1:Y:S01]  /*24aa0*/  LDCU UR11, c[0x0][0x39c] ;  /* 0x00007380ff0b77ac */ /* 0x000e620008000800 */
[----:B0-----:R-:W-:-:S04]  /*24ab0*/  IADD3 R28, P3, PT, R0, R2, RZ ;  /* 0x00000002001c7210 */ /* 0x001fc80007f7e0ff */
[----:B------:R-:W-:Y:S02]  /*24ac0*/  LEA.HI.X.SX32 R29, R0, R3, 0x1, P3 ;  /* 0x00000003001d7211 */ /* 0x000fe400018f0eff */
[----:B------:R-:W-:-:S04]  /*24ad0*/  IADD3 R12, P3, PT, R4, R2, RZ ;  /* 0x00000002040c7210 */ /* 0x000fc80007f7e0ff */
[----:B------:R-:W-:Y:S01]  /*24ae0*/  LEA.HI.X.SX32 R13, R4, R3, 0x1, P3 ;  /* 0x00000003040d7211 */ /* 0x000fe200018f0eff */
[----:B------:R-:W-:Y:S01]  /*24af0*/  @P6 STG.E.U8 desc[UR6][R28.64], R5 ;  /* 0x000000051c006986 */ /* 0x000fe2000c101106 */
[----:B-1----:R-:W-:Y:S01]  /*24b00*/  ISETP.LT.AND P3, PT, R14, UR5, !P0 ;  /* 0x000000050e007c0c */ /* 0x002fe2000c761270 */
[----:B------:R-:W-:Y:S01]  /*24b10*/  VIADD R0, R4, UR4 ;  /* 0x0000000404007c36 */ /* 0x000fe20008000000 */
[----:B------:R-:W0:Y:S01]  /*24b20*/  LDCU UR5, c[0x0][0x39c] ;  /* 0x00007380ff0577ac */ /* 0x000e220008000800 */
[----:B------:R-:W3:Y:S04]  /*24b30*/  LDL.LU R14, [R1+0xb90] ;  /* 0x000b9000010e7983 */ /* 0x000ee80000300800 */
[----:B------:R1:W-:Y:S04]  /*24b40*/  @P2 STG.E.U8 desc[UR6][R12.64], R15 ;  /* 0x0000000f0c002986 */ /* 0x0003e8000c101106 */
[----:B-1----:R-:W3:Y:S01]  /*24b50*/  LDL.LU.64 R12, [R1+0xb88] ;  /* 0x000b8800010c7983 */ /* 0x002ee20000300a00 */
[----:B------:R-:W-:-:S02]  /*24b60*/  IADD3 R4, P6, PT, R0, R2, RZ ;  /* 0x0000000200047210 */ /* 0x000fc40007fde0ff */
[----:B------:R-:W-:Y:S01]  /*24b70*/  PRMT R28, R6, 0x7773, RZ ;  /* 0x00007773061c7816 */ /* 0x000fe200000000ff */
[C---:B------:R-:W-:Y:S01]  /*24b80*/  VIADD R6, R0.reuse, UR4 ;  /* 0x0000000400067c36 */ /* 0x040fe20008000000 */
[----:B------:R-:W-:Y:S01]  /*24b90*/  LEA.HI.X.SX32 R5, R0, R3, 0x1, P6 ;  /* 0x0000000300057211 */ /* 0x000fe200030f0eff */
[----:B------:R-:W-:-:S04]  /*24ba0*/  VIADD R29, R23, 0x18 ;  /* 0x00000018171d7836 */ /* 0x000fc80000000000 */
[----:B------:R1:W-:Y:S01]  /*24bb0*/  @P5 STG.E.U8 desc[UR6][R4.64], R28 ;  /* 0x0000001c04005986 */ /* 0x0003e2000c101106 */
[----:B------:R-:W-:Y:S02]  /*24bc0*/  ISETP.LT.AND P2, PT, R29, UR11, !P0 ;  /* 0x0000000b1d007c0c */ /* 0x000fe4000c741270 */
[----:B------:R-:W-:Y:S01]  /*24bd0*/  PRMT R15, R7, 0x7772, RZ ;  /* 0x00007772070f7816 */ /* 0x000fe200000000ff */
[----:B------:R-:W-:Y:S01]  /*24be0*/  VIADD R0, R23, 0x19 ;  /* 0x0000001917007836 */ /* 0x000fe20000000000 */
[----:B------:R-:W0:Y:S01]  /*24bf0*/  LDCU UR11, c[0x0][0x39c] ;  /* 0x00007380ff0b77ac */ /* 0x000e220008000800 */
[----:B-1----:R-:W-:-:S04]  /*24c00*/  IADD3 R28, P6, PT, R6, R2, RZ ;  /* 0x00000002061c7210 */ /* 0x002fc80007fde0ff */
[----:B------:R-:W-:-:S05]  /*24c10*/  LEA.HI.X.SX32 R29, R6, R3, 0x1, P6 ;  /* 0x00000003061d7211 */ /* 0x000fca00030f0eff */
[----:B------:R1:W-:Y:S04]  /*24c20*/  @P4 STG.E.U8 desc[UR6][R28.64], R15 ;  /* 0x0000000f1c004986 */ /* 0x0003e8000c101106 */
[----:B-1----:R-:W4:Y:S01]  /*24c30*/  LDL.LU R15, [R1+0xb80] ;  /* 0x000b8000010f7983 */ /* 0x002f220000300800 */
[----:B--2---:R-:W-:Y:S01]  /*24c40*/  ISETP.LT.AND P5, PT, R0, UR12, !P0 ;  /* 0x0000000c00007c0c */ /* 0x004fe2000c7a1270 */
[----:B------:R-:W-:Y:S01]  /*24c50*/  VIADD R0, R6, UR4 ;  /* 0x0000000406007c36 */ /* 0x000fe20008000000 */
[----:B------:R-:W-:Y:S01]  /*24c60*/  PRMT R7, R7, 0x7773, RZ ;  /* 0x0000777307077816 */ /* 0x000fe200000000ff */
[----:B------:R-:W-:Y:S01]  /*24c70*/  VIADD R6, R23, 0x1a ;  /* 0x0000001a17067836 */ /* 0x000fe20000000000 */
[----:B------:R-:W1:Y:S02]  /*24c80*/  LDCU UR12, c[0x0][0x39c] ;  /* 0x00007380ff0c77ac */ /* 0x000e640008000800 */
[----:B------:R-:W-:-:S04]  /*24c90*/  IADD3 R4, P6, PT, R0, R2, RZ ;  /* 0x0000000200047210 */ /* 0x000fc80007fde0ff */
[C---:B------:R-:W-:Y:S01]  /*24ca0*/  LEA.HI.X.SX32 R5, R0.reuse, R3, 0x1, P6 ;  /* 0x0000000300057211 */ /* 0x040fe200030f0eff */
[----:B------:R-:W-:Y:S01]  /*24cb0*/  VIADD R0, R0, UR4 ;  /* 0x0000000400007c36 */ /* 0x000fe20008000000 */
[----:B0-----:R-:W-:Y:S01]  /*24cc0*/  ISETP.LT.AND P4, PT, R6, UR5, !P0 ;  /* 0x0000000506007c0c */ /* 0x001fe2000c781270 */
[----:B------:R-:W0:Y:S02]  /*24cd0*/  LDCU UR5, c[0x0][0x39c] ;  /* 0x00007380ff0577ac */ /* 0x000e240008000800 */
[----:B------:R2:W-:Y:S01]  /*24ce0*/  @P3 STG.E.U8 desc[UR6][R4.64], R7 ;  /* 0x0000000704003986 */ /* 0x0005e2000c101106 */
[----:B------:R-:W-:Y:S01]  /*24cf0*/  IADD3 R6, P3, PT, R0, R2, RZ ;  /* 0x0000000200067210 */ /* 0x000fe20007f7e0ff */
[----:B--2---:R-:W-:-:S03]  /*24d00*/  VIADD R4, R23, 0x1b ;  /* 0x0000001b17047836 */ /* 0x004fc60000000000 */
[CC--:B------:R-:W-:Y:S01]  /*24d10*/  LEA.HI.X.SX32 R7, R0.reuse, R3.reuse, 0x1, P3 ;  /* 0x0000000300077211 */ /* 0x0c0fe200018f0eff */
[----:B------:R-:W-:Y:S01]  /*24d20*/  VIADD R5, R0, UR4 ;  /* 0x0000000400057c36 */ /* 0x000fe20008000000 */
[----:B------:R-:W-:Y:S02]  /*24d30*/  PRMT R0, R8, 0x7772, RZ ;  /* 0x0000777208007816 */ /* 0x000fe400000000ff */
[----:B------:R-:W-:Y:S01]  /*24d40*/  ISETP.LT.AND P6, PT, R4, UR11, !P0 ;  /* 0x0000000b04007c0c */ /* 0x000fe2000c7c1270 */
[----:B------:R-:W2:Y:S01]  /*24d50*/  LDCU UR11, c[0x0][0x39c] ;  /* 0x00007380ff0b77ac */ /* 0x000ea20008000800 */
[-C--:B------:R-:W-:Y:S01]  /*24d60*/  IADD3 R4, P3, PT, R5, R2.reuse, RZ ;  /* 0x0000000205047210 */ /* 0x080fe20007f7e0ff */
[----:B------:R0:W-:Y:S01]  /*24d70*/  @P2 STG.E.U8 desc[UR6][R6.64], R0 ;  /* 0x0000000006002986 */ /* 0x0001e2000c101106 */
[----:B------:R-:W-:Y:S01]  /*24d80*/  PRMT R8, R8, 0x7773, RZ ;  /* 0x0000777308087816 */ /* 0x000fe200000000ff */
[----:B0-----:R-:W-:Y:S02]  /*24d90*/  VIADD R6, R23, 0x1c ;  /* 0x0000001c17067836 */ /* 0x001fe40000000000 */
[C---:B------:R-:W-:Y:S01]  /*24da0*/  VIADD R0, R5.reuse, UR4 ;  /* 0x0000000405007c36 */ /* 0x040fe20008000000 */
[----:B------:R-:W-:Y:S01]  /*24db0*/  LEA.HI.X.SX32 R5, R5, R3, 0x1, P3 ;  /* 0x0000000305057211 */ /* 0x000fe200018f0eff */
[----:B------:R-:W-:Y:S01]  /*24dc0*/  VIADD R7, R23, 0x1d ;  /* 0x0000001d17077836 */ /* 0x000fe20000000000 */
[----:B------:R-:W-:Y:S01]  /*24dd0*/  ISETP.LT.AND P2, PT, R6, UR5, !P0 ;  /* 0x0000000506007c0c */ /* 0x000fe2000c741270 */
[----:B------:R-:W0:Y:S01]  /*24de0*/  LDCU UR5, c[0x0][0x39c] ;  /* 0x00007380ff0577ac */ /* 0x000e220008000800 */
[----:B------:R-:W-:Y:S01]  /*24df0*/  IADD3 R6, P3, PT, R0, R2, RZ ;  /* 0x0000000200067210 */ /* 0x000fe20007f7e0ff */
[----:B------:R2:W-:Y:S01]  /*24e00*/  @P5 STG.E.U8 desc[UR6][R4.64], R8 ;  /* 0x0000000804005986 */ /* 0x0005e2000c101106 */
[----:B-1----:R-:W-:-:S02]  /*24e10*/  ISETP.LT.AND P5, PT, R7, UR12, !P0 ;  /* 0x0000000c07007c0c */ /* 0x002fc4000c7a1270 */
[----:B------:R-:W-:Y:S01]  /*24e20*/  PRMT R29, R9, 0x7772, RZ ;  /* 0x00007772091d7816 */ /* 0x000fe200000000ff */
[C---:B------:R-:W-:Y:S01]  /*24e30*/  VIADD R28, R23.reuse, 0x1e ;  /* 0x0000001e171c7836 */ /* 0x040fe20000000000 */
[C---:B------:R-:W-:Y:S01]  /*24e40*/  LEA.HI.X.SX32 R7, R0.reuse, R3, 0x1, P3 ;  /* 0x0000000300077211 */ /* 0x040fe200018f0eff */
[----:B------:R-:W-:Y:S01]  /*24e50*/  VIADD R0, R0, UR4 ;  /* 0x0000000400007c36 */ /* 0x000fe20008000000 */
[----:B------:R-:W1:Y:S03]  /*24e60*/  LDCU UR12, c[0x0][0x39c] ;  /* 0x00007380ff0c77ac */ /* 0x000e660008000800 */
[----:B------:R0:W-:Y:S01]  /*24e70*/  @P4 STG.E.U8 desc[UR6][R6.64], R29 ;  /* 0x0000001d06004986 */ /* 0x0001e2000c101106 */
[----:B--2---:R-:W-:Y:S01]  /*24e80*/  VIADD R5, R0, UR4 ;  /* 0x0000000400057c36 */ /* 0x004fe20008000000 */
[----:B------:R-:W-:Y:S01]  /*24e90*/  ISETP.LT.AND P3, PT, R28, UR11, !P0 ;  /* 0x0000000b1c007c0c */ /* 0x000fe2000c761270 */
[----:B------:R-:W2:Y:S01]  /*24ea0*/  LDCU UR11, c[0x0][0x39c] ;  /* 0x00007380ff0b77ac */ /* 0x000ea20008000800 */
[----:B------:R-:W-:Y:S01]  /*24eb0*/  VIADD R28, R23, 0x1f ;  /* 0x0000001f171c7836 */ /* 0x000fe20000000000 */
[----:B0-----:R-:W-:-:S04]  /*24ec0*/  IADD3 R6, P4, PT, R0, R2, RZ ;  /* 0x0000000200067210 */ /* 0x001fc80007f9e0ff */
[-C--:B------:R-:W-:Y:S02]  /*24ed0*/  LEA.HI.X.SX32 R7, R0, R3.reuse, 0x1, P4 ;  /* 0x0000000300077211 */ /* 0x080fe400020f0eff */
[C---:B------:R-:W-:Y:S01]  /*24ee0*/  IADD3 R4, P4, PT, R5.reuse, R2, RZ ;  /* 0x0000000205047210 */ /* 0x040fe20007f9e0ff */
[----:B------:R-:W-:Y:S01]  /*24ef0*/  VIADD R8, R5, UR4 ;  /* 0x0000000405087c36 */ /* 0x000fe20008000000 */
[----:B------:R-:W-:Y:S02]  /*24f00*/  PRMT R9, R9, 0x7773, RZ ;  /* 0x0000777309097816 */ /* 0x000fe400000000ff */
[----:B------:R-:W-:Y:S02]  /*24f10*/  LEA.HI.X.SX32 R5, R5, R3, 0x1, P4 ;  /* 0x0000000305057211 */ /* 0x000fe400020f0eff */
[----:B------:R-:W-:Y:S01]  /*24f20*/  ISETP.LT.AND P4, PT, R28, UR5, !P0 ;  /* 0x000000051c007c0c */ /* 0x000fe2000c781270 */
[----:B------:R-:W0:Y:S01]  /*24f30*/  LDCU UR5, c[0x0][0x39c] ;  /* 0x00007380ff0577ac */ /* 0x000e220008000800 */
[----:B------:R1:W-:Y:S01]  /*24f40*/  @P6 STG.E.U8 desc[UR6][R6.64], R9 ;  /* 0x0000000906006986 */ /* 0x0003e2000c101106 */
[----:B------:R-:W-:Y:S01]  /*24f50*/  PRMT R0, R10, 0x7772, RZ ;  /* 0x000077720a007816 */ /* 0x000fe200000000ff */
[----:B------:R-:W-:-:S04]  /*24f60*/  VIADD R28, R23, 0x20 ;  /* 0x00000020171c7836 */ /* 0x000fc80000000000 */
[----:B------:R0:W-:Y:S01]  /*24f70*/  @P2 STG.E.U8 desc[UR6][R4.64], R0 ;  /* 0x0000000004002986 */ /* 0x0001e2000c101106 */
[----:B-1----:R-:W-:Y:S02]  /*24f80*/  IADD3 R6, P6, PT, R8, R2, RZ ;  /* 0x0000000208067210 */ /* 0x002fe40007fde0ff */
[----:B------:R-:W-:Y:S01]  /*24f90*/  PRMT R9, R10, 0x7773, RZ ;  /* 0x000077730a097816 */ /* 0x000fe200000000ff */
[C---:B------:R-:W-:Y:S01]  /*24fa0*/  VIADD R10, R8.reuse, UR4 ;  /* 0x00000004080a7c36 */ /* 0x040fe20008000000 */
[----:B------:R-:W-:Y:S01]  /*24fb0*/  LEA.HI.X.SX32 R7, R8, R3, 0x1, P6 ;  /* 0x0000000308077211 */ /* 0x000fe200030f0eff */
[----:B------:R-:W-:-:S03]  /*24fc0*/  VIADD R8, R23, 0x21 ;  /* 0x0000002117087836 */ /* 0x000fc60000000000 */
[CC--:B0-----:R-:W-:Y:S01]  /*24fd0*/  IADD3 R4, P6, PT, R10.reuse, R2.reuse, RZ ;  /* 0x000000020a047210 */ /* 0x0c1fe20007fde0ff */
[----:B------:R0:W-:Y:S01]  /*24fe0*/  @P5 STG.E.U8 desc[UR6][R6.64], R9 ;  /* 0x0000000906005986 */ /* 0x0001e2000c101106 */
[----:B------:R-:W-:Y:S01]  /*24ff0*/  VIADD R0, R10, UR4 ;  /* 0x000000040a007c36 */ /* 0x000fe20008000000 */
[----:B--2---:R-:W-:Y:S01]  /*25000*/  ISETP.LT.AND P2, PT, R28, UR11, !P0 ;  /* 0x0000000b1c007c0c */ /* 0x004fe2000c741270 */
[----:B------:R-:W1:Y:S01]  /*25010*/  LDCU UR11, c[0x0][0x39c] ;  /* 0x00007380ff0b77ac */ /* 0x000e620008000800 */
[----:B------:R-:W-:Y:S01]  /*25020*/  ISETP.LT.AND P5, PT, R8, UR12, !P0 ;  /* 0x0000000c08007c0c */ /* 0x000fe2000c7a1270 */
[----:B------:R-:W-:Y:S01]  /*25030*/  VIADD R8, R23, 0x22 ;  /* 0x0000002217087836 */ /* 0x000fe20000000000 */
[----:B------:R-:W-:Y:S01]  /*25040*/  LEA.HI.X.SX32 R5, R10, R3, 0x1, P6 ;  /* 0x000000030a057211 */ /* 0x000fe200030f0eff */
[----:B------:R-:W2:Y:S01]  /*25050*/  LDCU UR12, c[0x0][0x39c] ;  /* 0x00007380ff0c77ac */ /* 0x000ea20008000800 */
[----:B------:R-:W-:Y:S02]  /*25060*/  PRMT R29, R11, 0x7772, RZ ;  /* 0x000077720b1d7816 */ /* 0x000fe400000000ff */
[----:B0-----:R-:W-:-:S03]  /*25070*/  IADD3 R6, P6, PT, R0, R2, RZ ;  /* 0x0000000200067210 */ /* 0x001fc60007fde0ff */
[----:B------:R0:W-:Y:S01]  /*25080*/  @P3 STG.E.U8 desc[UR6][R4.64], R29 ;  /* 0x0000001d04003986 */ /* 0x0001e2000c101106 */
[----:B------:R-:W-:Y:S01]  /*25090*/  ISETP.LT.AND P3, PT, R8, UR5, !P0 ;  /* 0x0000000508007c0c */ /* 0x000fe2000c761270 */
[----:B------:R-:W2:Y:S01]  /*250a0*/  LDCU UR5, c[0x0][0x39c] ;  /* 0x00007380ff0577ac */ /* 0x000ea20008000800 */
[----:B------:R-:W-:Y:S01]  /*250b0*/  PRMT R11, R11, 0x7773, RZ ;  /* 0x000077730b0b7816 */ /* 0x000fe200000000ff */
[C---:B------:R-:W-:Y:S01]  /*250c0*/  VIADD R9, R0.reuse, UR4 ;  /* 0x0000000400097c36 */ /* 0x040fe20008000000 */
[----:B------:R-:W-:Y:S01]  /*250d0*/  LEA.HI.X.SX32 R7, R0, R3, 0x1, P6 ;  /* 0x0000000300077211 */ /* 0x000fe200030f0eff */
[----:B------:R-:W-:Y:S02]  /*250e0*/  VIADD R0, R23, 0x23 ;  /* 0x0000002317007836 */ /* 0x000fe40000000000 */
[C---:B------:R-:W-:Y:S02]  /*250f0*/  VIADD R10, R9.reuse, UR4 ;  /* 0x00000004090a7c36 */ /* 0x040fe40008000000 */
[----:B------:R2:W-:Y:S01]  /*25100*/  @P4 STG.E.U8 desc[UR6][R6.64], R11 ;  /* 0x0000000b06004986 */ /* 0x0005e2000c101106 */
[----:B------:R-:W-:-:S02]  /*25110*/  IADD3 R8, P4, PT, R9, R2, RZ ;  /* 0x0000000209087210 */ /* 0x000fc40007f9e0ff */
[----:B-1----:R-:W-:Y:S01]  /*25120*/  ISETP.LT.AND P6, PT, R0, UR11, !P0 ;  /* 0x0000000b00007c0c */ /* 0x002fe2000c7c1270 */
[----:B------:R-:W1:Y:S01]  /*25130*/  LDCU UR11, c[0x0][0x39c] ;  /* 0x00007380ff0b77ac */ /* 0x000e620008000800 */
[-C--:B------:R-:W-:Y:S02]  /*25140*/  LEA.HI.X.SX32 R9, R9, R3.reuse, 0x1, P4 ;  /* 0x0000000309097211 */ /* 0x080fe400020f0eff */
[C---:B0-----:R-:W-:Y:S01]  /*25150*/  IADD3 R4, P4, PT, R10.reuse, R2, RZ ;  /* 0x000000020a047210 */ /* 0x041fe20007f9e0ff */
[C---:B------:R-:W-:Y:S02]  /*25160*/  VIADD R0, R10.reuse, UR4 ;  /* 0x000000040a007c36 */ /* 0x040fe40008000000 */
[C---:B--2---:R-:W-:Y:S01]  /*25170*/  VIADD R6, R23.reuse, 0x24 ;  /* 0x0000002417067836 */ /* 0x044fe20000000000 */
[----:B------:R-:W-:Y:S01]  /*25180*/  LEA.HI.X.SX32 R5, R10, R3, 0x1, P4 ;  /* 0x000000030a057211 */ /* 0x000fe200020f0eff */
[C---:B------:R-:W-:Y:S02]  /*25190*/  VIADD R7, R23.reuse, 0x25 ;  /* 0x0000002517077836 */ /* 0x040fe40000000000 */
[----:B------:R-:W-:Y:S01]  /*251a0*/  VIADD R10, R23, 0x26 ;  /* 0x00000026170a7836 */ /* 0x000fe20000000000 */
[----:B---3--:R-:W-:-:S02]  /*251b0*/  PRMT R28, R12, 0x7770, RZ ;  /* 0x000077700c1c7816 */ /* 0x008fc400000000ff */
[----:B------:R-:W-:-:S03]  /*251c0*/  PRMT R11, R12, 0x7771, RZ ;  /* 0x000077710c0b7816 */ /* 0x000fc600000000ff */
[----:B------:R0:W-:Y:S01]  /*251d0*/  @P2 STG.E.U8 desc[UR6][R8.64], R28 ;  /* 0x0000001c08002986 */ /* 0x0001e2000c101106 */
[----:B------:R-:W-:Y:S01]  /*251e0*/  ISETP.LT.AND P2, PT, R6, UR5, !P0 ;  /* 0x0000000506007c0c */ /* 0x000fe2000c741270 */
[----:B------:R-:W2:Y:S01]  /*251f0*/  LDCU UR5, c[0x0][0x39c] ;  /* 0x00007380ff0577ac */ /* 0x000ea20008000800 */
[C---:B------:R-:W-:Y:S01]  /*25200*/  IADD3 R6, P4, PT, R0.reuse, R2, RZ ;  /* 0x0000000200067210 */ /* 0x040fe20007f9e0ff */
[----:B------:R3:W-:Y:S01]  /*25210*/  @P5 STG.E.U8 desc[UR6][R4.64], R11 ;  /* 0x0000000b04005986 */ /* 0x0007e2000c101106 */
[----:B------:R-:W-:Y:S01]  /*25220*/  ISETP.LT.AND P5, PT, R7, UR12, !P0 ;  /* 0x0000000c07007c0c */ /* 0x000fe2000c7a1270 */
[----:B------:R-:W2:Y:S01]  /*25230*/  LDCU UR12, c[0x0][0x39c] ;  /* 0x00007380ff0c77ac */ /* 0x000ea20008000800 */
[C---:B------:R-:W-:Y:S02]  /*25240*/  LEA.HI.X.SX32 R7, R0.reuse, R3, 0x1, P4 ;  /* 0x0000000300077211 */ /* 0x040fe400020f0eff */
[----:B------:R-:W-:Y:S01]  /*25250*/  PRMT R29, R13, 0x7770, RZ ;  /* 0x000077700d1d7816 */ /* 0x000fe200000000ff */
[----:B0-----:R-:W-:-:S04]  /*25260*/  VIADD R9, R0, UR4 ;  /* 0x0000000400097c36 */ /* 0x001fc80008000000 */
[----:B------:R0:W-:Y:S01]  /*25270*/  @P3 STG.E.U8 desc[UR6][R6.64], R29 ;  /* 0x0000001d06003986 */ /* 0x0001e2000c101106 */
[C---:B------:R-:W-:Y:S01]  /*25280*/  VIADD R28, R9.reuse, UR4 ;  /* 0x00000004091c7c36 */ /* 0x040fe20008000000 */
[CC--:B------:R-:W-:Y:S02]  /*25290*/  IADD3 R8, P3, PT, R9.reuse, R2.reuse, RZ ;  /* 0x0000000209087210 */ /* 0x0c0fe40007f7e0ff */
[----:B-1----:R-:W-:Y:S01]  /*252a0*/  ISETP.LT.AND P4, PT, R10, UR11, !P0 ;  /* 0x0000000b0a007c0c */ /* 0x002fe2000c781270 */
[----:B------:R-:W1:Y:S01]  /*252b0*/  LDCU UR11, c[0x0][0x39c] ;  /* 0x00007380ff0b77ac */ /* 0x000e620008000800 */
[----:B------:R-:W-:Y:S02]  /*252c0*/  LEA.HI.X.SX32 R9, R9, R3, 0x1, P3 ;  /* 0x0000000309097211 */ /* 0x000fe400018f0eff */
[----:B------:R-:W-:Y:S01]  /*252d0*/  IADD3 R10, P3, PT, R28, R2, RZ ;  /* 0x000000021c0a7210 */ /* 0x000fe20007f7e0ff */
[----:B------:R-:W-:Y:S01]  /*252e0*/  VIADD R0, R23, 0x27 ;  /* 0x0000002717007836 */ /* 0x000fe20000000000 */
[----:B---3--:R-:W-:-:S02]  /*252f0*/  PRMT R5, R13, 0x7771, RZ ;  /* 0x000077710d057816 */ /* 0x008fc400000000ff */
[----:B0-----:R-:W-:Y:S02]  /*25300*/  PRMT R29, R14, 0x7770, RZ ;  /* 0x000077700e1d7816 */ /* 0x001fe400000000ff */
[C---:B------:R-:W-:Y:S01]  /*25310*/  LEA.HI.X.SX32 R11, R28.reuse, R3, 0x1, P3 ;  /* 0x000000031c0b7211 */ /* 0x040fe200018f0eff */
[----:B------:R-:W-:Y:S01]  /*25320*/  VIADD R28, R28, UR4 ;  /* 0x000000041c1c7c36 */ /* 0x000fe20008000000 */
[----:B------:R0:W-:Y:S01]  /*25330*/  @P6 STG.E.U8 desc[UR6][R8.64], R5 ;  /* 0x0000000508006986 */ /* 0x0001e2000c101106 */
[----:B--2---:R-:W-:Y:S01]  /*25340*/  ISETP.LT.AND P3, PT, R0, UR5, !P0 ;  /* 0x0000000500007c0c */ /* 0x004fe2000c761270 */
[----:B------:R-:W2:Y:S02]  /*25350*/  LDCU UR5, c[0x0][0x39c] ;  /* 0x00007380ff0577ac */ /* 0x000ea40008000800 */
[----:B------:R3:W-:Y:S01]  /*25360*/  @P2 STG.E.U8 desc[UR6][R10.64], R29 ;  /* 0x0000001d0a002986 */ /* 0x0007e2000c101106 */
[----:B------:R-:W-:Y:S01]  /*25370*/  IADD3 R6, P2, PT, R28, R2, RZ ;  /* 0x000000021c067210 */ /* 0x000fe20007f5e0ff */
[----:B------:R-:W-:-:S02]  /*25380*/  VIADD R4, R23, 0x28 ;  /* 0x0000002817047836 */ /* 0x000fc40000000000 */
[C---:B------:R-:W-:Y:S01]  /*25390*/  VIADD R0, R28.reuse, UR4 ;  /* 0x000000041c007c36 */ /* 0x040fe20008000000 */
[-C--:B------:R-:W-:Y:S02]  /*253a0*/  LEA.HI.X.SX32 R7, R28, R3.reuse, 0x1, P2 ;  /* 0x000000031c077211 */ /* 0x080fe400010f0eff */
[----:B0-----:R-:W-:Y:S01]  /*253b0*/  PRMT R9, R14, 0x7771, RZ ;  /* 0x000077710e097816 */ /* 0x001fe200000000ff */
[----:B------:R-:W-:Y:S01]  /*253c0*/  VIADD R5, R23, 0x29 ;  /* 0x0000002917057836 */ /* 0x000fe20000000000 */
[----:B-1----:R-:W-:Y:S01]  /*253d0*/  ISETP.LT.AND P2, PT, R4, UR11, !P0 ;  /* 0x0000000b04007c0c */ /* 0x002fe2000c741270 */
[C---:B------:R-:W-:Y:S01]  /*253e0*/  VIADD R8, R0.reuse, UR4 ;  /* 0x0000000400087c36 */ /* 0x040fe20008000000 */
[CC--:B------:R-:W-:Y:S01]  /*253f0*/  IADD3 R4, P6, PT, R0.reuse, R2.reuse, RZ ;  /* 0x0000000200047210 */ /* 0x0c0fe20007fde0ff */
[----:B------:R0:W-:Y:S01]  /*25400*/  @P5 STG.E.U8 desc[UR6][R6.64], R9 ;  /* 0x0000000906005986 */ /* 0x0001e2000c101106 */
[----:B------:R-:W-:Y:S01]  /*25410*/  ISETP.LT.AND P5, PT, R5, UR12, !P0 ;  /* 0x0000000c05007c0c */ /* 0x000fe2000c7a1270 */
[----:B------:R-:W1:Y:S01]  /*25420*/  LDCU UR11, c[0x0][0x39c] ;  /* 0x00007380ff0b77ac */ /* 0x000e620008000800 */
[----:B------:R-:W-:Y:S01]  /*25430*/  LEA.HI.X.SX32 R5, R0, R3, 0x1, P6 ;  /* 0x0000000300057211 */ /* 0x000fe200030f0eff */
[----:B------:R-:W-:Y:S01]  /*25440*/  VIADD R0, R23, 0x2a ;  /* 0x0000002a17007836 */ /* 0x000fe20000000000 */
[----:B----4-:R-:W-:Y:S01]  /*25450*/  PRMT R28, R15, 0x7770, RZ ;  /* 0x000077700f1c7816 */ /* 0x010fe200000000ff */
[----:B------:R-:W4:Y:S01]  /*25460*/  LDCU UR12, c[0x0][0x39c] ;  /* 0x00007380ff0c77ac */ /* 0x000f220008000800 */
[----:B---3--:R-:W-:-:S03]  /*25470*/  IADD3 R10, P6, PT, R8, R2, RZ ;  /* 0x00000002080a7210 */ /* 0x008fc60007fde0ff */
[----:B------:R3:W-:Y:S01]  /*25480*/  @P4 STG.E.U8 desc[UR6][R4.64], R28 ;  /* 0x0000001c04004986 */ /* 0x0007e2000c101106 */
[----:B--2---:R-:W-:Y:S01]  /*25490*/  ISETP.LT.AND P4, PT, R0, UR5, !P0 ;  /* 0x0000000500007c0c */ /* 0x004fe2000c781270 */
[----:B------:R-:W2:Y:S01]  /*254a0*/  LDCU UR5, c[0x0][0x39c] ;  /* 0x00007380ff0577ac */ /* 0x000ea20008000800 */
[C---:B------:R-:W-:Y:S01]  /*254b0*/  LEA.HI.X.SX32 R11, R8.reuse, R3, 0x1, P6 ;  /* 0x00000003080b7211 */ /* 0x040fe200030f0eff */
[----:B0-----:R-:W-:Y:S01]  /*254c0*/  VIADD R7, R8, UR4 ;  /* 0x0000000408077c36 */ /* 0x001fe20008000000 */
[----:B------:R-:W-:Y:S01]  /*254d0*/  PRMT R29, R15, 0x7771, RZ ;  /* 0x000077710f1d7816 */ /* 0x000fe200000000ff */
[----:B------:R-:W-:Y:S02]  /*254e0*/  VIADD R0, R23, 0x2b ;  /* 0x0000002b17007836 */ /* 0x000fe40000000000 */
[C---:B------:R-:W-:Y:S02]  /*254f0*/  VIADD R6, R7.reuse, UR4 ;  /* 0x0000000407067c36 */ /* 0x040fe40008000000 */
[----:B------:R0:W-:Y:S01]  /*25500*/  @P3 STG.E.U8 desc[UR6][R10.64], R29 ;  /* 0x0000001d0a003986 */ /* 0x0001e2000c101106 */
[----:B------:R-:W-:-:S02]  /*25510*/  IADD3 R8, P3, PT, R7, R2, RZ ;  /* 0x0000000207087210 */ /* 0x000fc40007f7e0ff */
[----:B---3--:R-:W-:Y:S02]  /*25520*/  PRMT R28, R16, 0x7770, RZ ;  /* 0x00007770101c7816 */ /* 0x008fe400000000ff */
[-C--:B------:R-:W-:Y:S01]  /*25530*/  LEA.HI.X.SX32 R9, R7, R3.reuse, 0x1, P3 ;  /* 0x0000000307097211 */ /* 0x080fe200018f0eff */
[----:B------:R-:W-:Y:S01]  /*25540*/  VIADD R7, R23, 0x2c ;  /* 0x0000002c17077836 */ /* 0x000fe20000000000 */
[----:B------:R-:W-:Y:S02]  /*25550*/  IADD3 R4, P3, PT, R6, R2, RZ ;  /* 0x0000000206047210 */ /* 0x000fe40007f7e0ff */
[----:B-1----:R-:W-:Y:S01]  /*25560*/  ISETP.LT.AND P6, PT, R0, UR11, !P0 ;  /* 0x0000000b00007c0c */ /* 0x002fe2000c7c1270 */
[C---:B------:R-:W-:Y:S01]  /*25570*/  VIADD R0, R6.reuse, UR4 ;  /* 0x0000000406007c36 */ /* 0x040fe20008000000 */
[----:B------:R-:W1:Y:S01]  /*25580*/  LDCU UR11, c[0x0][0x39c] ;  /* 0x00007380ff0b77ac */ /* 0x000e620008000800 */
[----:B------:R3:W-:Y:S01]  /*25590*/  @P2 STG.E.U8 desc[UR6][R8.64], R28 ;  /* 0x0000001c08002986 */ /* 0x0007e2000c101106 */
[----:B------:R-:W-:-:S02]  /*255a0*/  LEA.HI.X.SX32 R5, R6, R3, 0x1, P3 ;  /* 0x0000000306057211 */ /* 0x000fc400018f0eff */
[----:B0-----:R-:W-:Y:S02]  /*255b0*/  PRMT R11, R16, 0x7771, RZ ;  /* 0x00007771100b7816 */ /* 0x001fe400000000ff */
[----:B--2---:R-:W-:Y:S01]  /*255c0*/  ISETP.LT.AND P2, PT, R7, UR5, !P0 ;  /* 0x0000000507007c0c */ /* 0x004fe2000c741270 */
[----:B------:R-:W-:Y:S01]  /*255d0*/  VIADD R7, R23, 0x2d ;  /* 0x0000002d17077836 */ /* 0x000fe20000000000 */
[C---:B------:R-:W-:Y:S01]  /*255e0*/  IADD3 R6, P3, PT, R0.reuse, R2, RZ ;  /* 0x0000000200067210 */ /* 0x040fe20007f7e0ff */
[----:B------:R0:W-:Y:S01]  /*255f0*/  @P5 STG.E.U8 desc[UR6][R4.64], R11 ;  /* 0x0000000b04005986 */ /* 0x0001e2000c101106 */
[----:B------:R-:W-:Y:S01]  /*25600*/  PRMT R29, R17, 0x7770, RZ ;  /* 0x00007770111d7816 */ /* 0x000fe200000000ff */
[----:B------:R-:W-:Y:S01]  /*25610*/  VIADD R10, R23, 0x2e ;  /* 0x0000002e170a7836 */ /* 0x000fe20000000000 */
[----:B----4-:R-:W-:Y:S01]  /*25620*/  ISETP.LT.AND P5, PT, R7, UR12, !P0 ;  /* 0x0000000c07007c0c */ /* 0x010fe2000c7a1270 */
[C---:B---3--:R-:W-:Y:S01]  /*25630*/  VIADD R9, R0.reuse, UR4 ;  /* 0x0000000400097c36 */ /* 0x048fe20008000000 */
[----:B------:R-:W-:Y:S01]  /*25640*/  LEA.HI.X.SX32 R7, R0, R3, 0x1, P3 ;  /* 0x0000000300077211 */ /* 0x000fe200018f0eff */
[----:B------:R-:W2:Y:S02]  /*25650*/  LDCU UR5, c[0x0][0x39c] ;  /* 0x00007380ff0577ac */ /* 0x000ea40008000800 */
[----:B------:R-:W-:-:S02]  /*25660*/  VIADD R28, R9, UR4 ;  /* 0x00000004091c7c36 */ /* 0x000fc40008000000 */
[----:B------:R3:W-:Y:S01]  /*25670*/  @P4 STG.E.U8 desc[UR6][R6.64], R29 ;  /* 0x0000001d06004986 */ /* 0x0007e2000c101106 */
[-C--:B------:R-:W-:Y:S02]  /*25680*/  IADD3 R8, P4, PT, R9, R2.reuse, RZ ;  /* 0x0000000209087210 */ /* 0x080fe40007f9e0ff */
[----:B0-----:R-:W-:Y:S01]  /*25690*/  PRMT R5, R17, 0x7771, RZ ;  /* 0x0000777111057816 */ /* 0x001fe200000000ff */
[C---:B------:R-:W-:Y:S01]  /*256a0*/  VIADD R4, R23.reuse, 0x30 ;  /* 0x0000003017047836 */ /* 0x040fe20000000000 */
[----:B-1----:R-:W-:Y:S01]  /*256b0*/  ISETP.LT.AND P3, PT, R10, UR11, !P0 ;  /* 0x0000000b0a007c0c */ /* 0x002fe2000c761270 */
[----:B------:R-:W-:Y:S01]  /*256c0*/  VIADD R0, R23, 0x2f ;  /* 0x0000002f17007836 */ /* 0x000fe20000000000 */
[-C--:B------:R-:W-:Y:S01]  /*256d0*/  LEA.HI.X.SX32 R9, R9, R3.reuse, 0x1, P4 ;  /* 0x0000000309097211 */ /* 0x080fe200020f0eff */
[----:B------:R-:W0:Y:S01]  /*256e0*/  LDCU UR11, c[0x0][0x39c] ;  /* 0x00007380ff0b77ac */ /* 0x000e220008000800 */
[-C--:B------:R-:W-:Y:S02]  /*256f0*/  IADD3 R10, P4, PT, R28, R2.reuse, RZ ;  /* 0x000000021c0a7210 */ /* 0x080fe40007f9e0ff */
[----:B---3--:R-:W-:Y:S01]  /*25700*/  PRMT R29, R18, 0x7770, RZ ;  /* 0x00007770121d7816 */ /* 0x008fe200000000ff */
[----:B------:R-:W1:Y:S01]  /*25710*/  LDCU UR12, c[0x0][0x39c] ;  /* 0x00007380ff0c77ac */ /* 0x000e620008000800 */
[C---:B------:R-:W-:Y:S01]  /*25720*/  LEA.HI.X.SX32 R11, R28.reuse, R3, 0x1, P4 ;  /* 0x000000031c0b7211 */ /* 0x040fe200020f0eff */
[----:B------:R-:W-:Y:S01]  /*25730*/  VIADD R28, R28, UR4 ;  /* 0x000000041c1c7c36 */ /* 0x000fe20008000000 */
[----:B------:R3:W-:Y:S04]  /*25740*/  @P6 STG.E.U8 desc[UR6][R8.64], R5 ;  /* 0x0000000508006986 */ /* 0x0007e8000c101106 */
[----:B------:R-:W-:Y:S01]  /*25750*/  @P2 STG.E.U8 desc[UR6][R10.64], R29 ;  /* 0x0000001d0a002986 */ /* 0x000fe2000c101106 */
[----:B------:R-:W-:-:S02]  /*25760*/  IADD3 R6, P2, PT, R28, R2, RZ ;  /* 0x000000021c067210 */ /* 0x000fc40007f5e0ff */
[----:B--2---:R-:W-:Y:S01]  /*25770*/  ISETP.LT.AND P4, PT, R0, UR5, !P0 ;  /* 0x0000000500007c0c */ /* 0x004fe2000c781270 */
[C---:B------:R-:W-:Y:S01]  /*25780*/  VIADD R0, R28.reuse, UR4 ;  /* 0x000000041c007c36 */ /* 0x040fe20008000000 */
[-C--:B------:R-:W-:Y:S01]  /*25790*/  LEA.HI.X.SX32 R7, R28, R3.reuse, 0x1, P2 ;  /* 0x000000031c077211 */ /* 0x080fe200010f0eff */
[----:B------:R-:W2:Y:S01]  /*257a0*/  LDCU UR5, c[0x0][0x39c] ;  /* 0x00007380ff0577ac */ /* 0x000ea20008000800 */
[----:B------:R-:W-:Y:S01]  /*257b0*/  PRMT R28, R18, 0x7771, RZ ;  /* 0x00007771121c7816 */ /* 0x000fe200000000ff */
[----:B---3--:R-:W-:Y:S02]  /*257c0*/  VIADD R5, R23, 0x31 ;  /* 0x0000003117057836 */ /* 0x008fe40000000000 */
[----:B------:R-:W3:Y:S04]  /*257d0*/  LDL.LU R23, [R1+0xb7c] ;  /* 0x000b7c0001177983 */ /* 0x000ee80000300800 */
[----:B------:R4:W-:Y:S04]  /*257e0*/  @P5 STG.E.U8 desc[UR6][R6.64], R28 ;  /* 0x0000001c06005986 */ /* 0x0009e8000c101106 */
[----:B----4-:R-:W4:Y:S01]  /*257f0*/  LDL.LU R28, [R1+0x3d8] ;  /* 0x0003d800011c7983 */ /* 0x010f220000300800 */
[----:B0-----:R-:W-:Y:S01]  /*25800*/  ISETP.LT.AND P2, PT, R4, UR11, !P0 ;  /* 0x0000000b04007c0c */ /* 0x001fe2000c741270 */
[----:B------:R-:W0:Y:S01]  /*25810*/  LDCU UR11, c[0x0][0x39c] ;  /* 0x00007380ff0b77ac */ /* 0x000e220008000800 */
[C---:B------:R-:W-:Y:S01]  /*25820*/  IADD3 R4, P6, PT, R0.reuse, R2, RZ ;  /* 0x0000000200047210 */ /* 0x040fe20007fde0ff */
[C---:B------:R-:W-:Y:S01]  /*25830*/  VIADD R10, R0.reuse, UR4 ;  /* 0x00000004000a7c36 */ /* 0x040fe20008000000 */
[----:B-1----:R-:W-:Y:S01]  /*25840*/  ISETP.LT.AND P5, PT, R5, UR12, !P0 ;  /* 0x0000000c05007c0c */ /* 0x002fe2000c7a1270 */
[----:B------:R-:W1:Y:S01]  /*25850*/  LDCU UR12, c[0x0][0x39c] ;  /* 0x00007380ff0c77ac */ /* 0x000e620008000800 */
[----:B------:R-:W-:-:S02]  /*25860*/  LEA.HI.X.SX32 R5, R0, R3, 0x1, P6 ;  /* 0x0000000300057211 */ /* 0x000fc400030f0eff */
[----:B------:R-:W-:Y:S02]  /*25870*/  PRMT R29, R19, 0x7770, RZ ;  /* 0x00007770131d7816 */ /* 0x000fe400000000ff */
[----:B------:R-:W-:-:S03]  /*25880*/  IADD3 R8, P6, PT, R10, R2, RZ ;  /* 0x000000020a087210 */ /* 0x000fc60007fde0ff */
[----:B------:R0:W-:Y:S01]  /*25890*/  @P3 STG.E.U8 desc[UR6][R4.64], R29 ;  /* 0x0000001d04003986 */ /* 0x0001e2000c101106 */
[C---:B------:R-:W-:Y:S01]  /*258a0*/  LEA.HI.X.SX32 R9, R10.reuse, R3, 0x1, P6 ;  /* 0x000000030a097211 */ /* 0x040fe200030f0eff */
[----:B------:R-:W-:Y:S01]  /*258b0*/  VIADD R7, R10, UR4 ;  /* 0x000000040a077c36 */ /* 0x000fe20008000000 */
[----:B------:R-:W-:-:S03]  /*258c0*/  PRMT R11, R19, 0x7771, RZ ;  /* 0x00007771130b7816 */ /* 0x000fc600000000ff */
[C---:B------:R-:W-:Y:S02]  /*258d0*/  VIADD R10, R7.reuse, UR4 ;  /* 0x00000004070a7c36 */ /* 0x040fe40008000000 */
[----:B------:R1:W-:Y:S01]  /*258e0*/  @P4 STG.E.U8 desc[UR6][R8.64], R11 ;  /* 0x0000000b08004986 */ /* 0x0003e2000c101106 */
[CC--:B------:R-:W-:Y:S02]  /*258f0*/  IADD3 R6, P4, PT, R7.reuse, R2.reuse, RZ ;  /* 0x0000000207067210 */ /* 0x0c0fe40007f9e0ff */
[----:B0-----:R-:W-:Y:S02]  /*25900*/  PRMT R29, R12, 0x7772, RZ ;  /* 0x000077720c1d7816 */ /* 0x001fe400000000ff */
[----:B------:R-:W-:Y:S02]  /*25910*/  LEA.HI.X.SX32 R7, R7, R3, 0x1, P4 ;  /* 0x0000000307077211 */ /* 0x000fe400020f0eff */
[----:B------:R-:W-:-:S03]  /*25920*/  IADD3 R4, P4, PT, R10, R2, RZ ;  /* 0x000000020a047210 */ /* 0x000fc60007f9e0ff */
[----:B------:R0:W-:Y:S01]  /*25930*/  @P2 STG.E.U8 desc[UR6][R6.64], R29 ;  /* 0x0000001d06002986 */ /* 0x0001e2000c101106 */
[----:B------:R-:W-:Y:S02]  /*25940*/  LEA.HI.X.SX32 R5, R10, R3, 0x1, P4 ;  /* 0x000000030a057211 */ /* 0x000fe400020f0eff */
[----:B-1----:R-:W-:-:S05]  /*25950*/  PRMT R11, R12, 0x7773, RZ ;  /* 0x000077730c0b7816 */ /* 0x002fca00000000ff */
[----:B------:R1:W-:Y:S01]  /*25960*/  @P5 STG.E.U8 desc[UR6][R4.64], R11 ;  /* 0x0000000b04005986 */ /* 0x0003e2000c101106 */
[C---:B0-----:R-:W-:Y:S02]  /*25970*/  PRMT R29, R13.reuse, 0x7772, RZ ;  /* 0x000077720d1d7816 */ /* 0x041fe400000000ff */
[----:B------:R-:W-:Y:S02]  /*25980*/  PRMT R13, R13, 0x7773, RZ ;  /* 0x000077730d0d7816 */ /* 0x000fe400000000ff */
[----:B-1----:R-:W-:Y:S01]  /*25990*/  PRMT R11, R14, 0x7772, RZ ;  /* 0x000077720e0b7816 */ /* 0x002fe200000000ff */
[----:B----4-:R-:W-:-:S05]  /*259a0*/  VIADD R0, R28, 0x32 ;  /* 0x000000321c007836 */ /* 0x010fca0000000000 */
[----:B--2---:R-:W-:Y:S01]  /*259b0*/  ISETP.LT.AND P3, PT, R0, UR5, !P0 ;  /* 0x0000000500007c0c */ /* 0x004fe2000c761270 */
[----:B------:R-:W0:Y:S01]  /*259c0*/  LDCU UR5, c[0x0][0x39c] ;  /* 0x00007380ff0577ac */ /* 0x000e220008000800 */
[----:B------:R-:W-:-:S05]  /*259d0*/  VIADD R0, R28, 0x33 ;  /* 0x000000331c007836 */ /* 0x000fca0000000000 */
[----:B------:R-:W-:Y:S01]  /*259e0*/  ISETP.LT.AND P6, PT, R0, UR11, !P0 ;  /* 0x0000000b00007c0c */ /* 0x000fe2000c7c1270 */
[----:B------:R-:W1:Y:S01]  /*259f0*/  LDCU UR11, c[0x0][0x39c] ;  /* 0x00007380ff0b77ac */ /* 0x000e620008000800 */
[----:B------:R-:W-:Y:S02]  /*25a00*/  VIADD R8, R28, 0x34 ;  /* 0x000000341c087836 */ /* 0x000fe40000000000 */
[----:B------:R-:W-:Y:S02]  /*25a10*/  VIADD R0, R10, UR4 ;  /* 0x000000040a007c36 */ /* 0x000fe40008000000 */
[C---:B------:R-:W-:Y:S02]  /*25a20*/  VIADD R9, R28.reuse, 0x35 ;  /* 0x000000351c097836 */ /* 0x040fe40000000000 */
[----:B------:R-:W-:Y:S01]  /*25a30*/  VIADD R10, R28, 0x36 ;  /* 0x000000361c0a7836 */ /* 0x000fe20000000000 */
[----:B0-----:R-:W-:Y:S01]  /*25a40*/  ISETP.LT.AND P2, PT, R8, UR5, !P0 ;  /* 0x0000000508007c0c */ /* 0x001fe2000c741270 */
[----:B------:R-:W0:Y:S01]  /*25a50*/  LDCU UR5, c[0x0][0x39c] ;  /* 0x00007380ff0577ac */ /* 0x000e220008000800 */
[----:B------:R-:W-:-:S02]  /*25a60*/  IADD3 R8, P4, PT, R0, R2, RZ ;  /* 0x0000000200087210 */ /* 0x000fc40007f9e0ff */
[----:B------:R-:W-:Y:S01]  /*25a70*/  ISETP.LT.AND P5, PT, R9, UR12, !P0 ;  /* 0x0000000c09007c0c */ /* 0x000fe2000c7a1270 */
[----:B------:R-:W2:Y:S01]  /*25a80*/  LDCU UR12, c[0x0][0x39c] ;  /* 0x00007380ff0c77ac */ /* 0x000ea20008000800 */
[CC--:B------:R-:W-:Y:S01]  /*25a90*/  LEA.HI.X.SX32 R9, R0.reuse, R3.reuse, 0x1, P4 ;  /* 0x0000000300097211 */ /* 0x0c0fe200020f0eff */
[----:B------:R-:W-:Y:S01]  /*25aa0*/  VIADD R0, R0, UR4 ;  /* 0x0000000400007c36 */ /* 0x000fe20008000000 */
[----:B-1----:R-:W-:Y:S01]  /*25ab0*/  ISETP.LT.AND P4, PT, R10, UR11, !P0 ;  /* 0x0000000b0a007c0c */ /* 0x002fe2000c781270 */
[----:B------:R-:W1:Y:S02]  /*25ac0*/  LDCU UR11, c[0x0][0x39c] ;  /* 0x00007380ff0b77ac */ /* 0x000e640008000800 */
[----:B------:R4:W-:Y:S01]  /*25ad0*/  @P3 STG.E.U8 desc[UR6][R8.64], R29 ;  /* 0x0000001d08003986 */ /* 0x0009e2000c101106 */
[C---:B------:R-:W-:Y:S01]  /*25ae0*/  IADD3 R6, P3, PT, R0.reuse, R2, RZ ;  /* 0x0000000200067210 */ /* 0x040fe20007f7e0ff */
[----:B------:R-:W-:Y:S02]  /*25af0*/  VIADD R5, R0, UR4 ;  /* 0x0000000400057c36 */ /* 0x000fe40008000000 */
[----:B------:R-:W-:Y:S01]  /*25b00*/  VIADD R10, R28, 0x37 ;  /* 0x000000371c0a7836 */ /* 0x000fe20000000000 */
[----:B------:R-:W-:-:S02]  /*25b10*/  LEA.HI.X.SX32 R7, R0, R3, 0x1, P3 ;  /* 0x0000000300077211 */ /* 0x000fc400018f0eff */
[C---:B------:R-:W-:Y:S01]  /*25b20*/  IADD3 R4, P3, PT, R5.reuse, R2, RZ ;  /* 0x0000000205047210 */ /* 0x040fe20007f7e0ff */
[----:B------:R-:W-:-:S03]  /*25b30*/  VIADD R0, R5, UR4 ;  /* 0x0000000405007c36 */ /* 0x000fc60008000000 */
[-C--:B------:R-:W-:Y:S02]  /*25b40*/  LEA.HI.X.SX32 R5, R5, R3.reuse, 0x1, P3 ;  /* 0x0000000305057211 */ /* 0x080fe400018f0eff */
[----:B0-----:R-:W-:Y:S01]  /*25b50*/  ISETP.LT.AND P3, PT, R10, UR5, !P0 ;  /* 0x000000050a007c0c */ /* 0x001fe2000c761270 */
[----:B------:R-:W-:Y:S01]  /*25b60*/  VIADD R10, R28, 0x38 ;  /* 0x000000381c0a7836 */ /* 0x000fe20000000000 */
[----:B------:R0:W-:Y:S01]  /*25b70*/  @P6 STG.E.U8 desc[UR6][R6.64], R13 ;  /* 0x0000000d06006986 */ /* 0x0001e2000c101106 */
[-C--:B----4-:R-:W-:Y:S01]  /*25b80*/  IADD3 R8, P6, PT, R0, R2.reuse, RZ ;  /* 0x0000000200087210 */ /* 0x090fe20007fde0ff */
[----:B------:R-:W4:Y:S02]  /*25b90*/  LDCU UR5, c[0x0][0x39c] ;  /* 0x00007380ff0577ac */ /* 0x000f240008000800 */
[----:B------:R2:W-:Y:S01]  /*25ba0*/  @P2 STG.E.U8 desc[UR6][R4.64], R11 ;  /* 0x0000000b04002986 */ /* 0x0005e2000c101106 */
[----:B-1----:R-:W-:Y:S01]  /*25bb0*/  ISETP.LT.AND P2, PT, R10, UR11, !P0 ;  /* 0x0000000b0a007c0c */ /* 0x002fe2000c741270 */
[C---:B------:R-:W-:Y:S01]  /*25bc0*/  VIADD R10, R0.reuse, UR4 ;  /* 0x00000004000a7c36 */ /* 0x040fe20008000000 */
[----:B------:R-:W-:Y:S01]  /*25bd0*/  LEA.HI.X.SX32 R9, R0, R3, 0x1, P6 ;  /* 0x0000000300097211 */ /* 0x000fe200030f0eff */
[----:B------:R-:W1:Y:S03]  /*25be0*/  LDCU UR11, c[0x0][0x39c] ;  /* 0x00007380ff0b77ac */ /* 0x000e660008000800 */
[C---:B0-----:R-:W-:Y:S01]  /*25bf0*/  IADD3 R6, P6, PT, R10.reuse, R2, RZ ;  /* 0x000000020a067210 */ /* 0x041fe20007fde0ff */
[----:B--2---:R-:W-:-:S03]  /*25c00*/  VIADD R4, R10, UR4 ;  /* 0x000000040a047c36 */ /* 0x004fc60008000000 */
[-C--:B------:R-:W-:Y:S02]  /*25c10*/  LEA.HI.X.SX32 R7, R10, R3.reuse, 0x1, P6 ;  /* 0x000000030a077211 */ /* 0x080fe400030f0eff */
[----:B------:R-:W-:Y:S02]  /*25c20*/  PRMT R29, R14, 0x7773, RZ ;  /* 0x000077730e1d7816 */ /* 0x000fe400000000ff */
[-C--:B------:R-:W-:Y:S01]  /*25c30*/  IADD3 R10, P6, PT, R4, R2.reuse, RZ ;  /* 0x00000002040a7210 */ /* 0x080fe20007fde0ff */
[----:B------:R-:W-:Y:S01]  /*25c40*/  VIADD R0, R28, 0x39 ;  /* 0x000000391c007836 */ /* 0x000fe20000000000 */
[C---:B------:R-:W-:Y:S02]  /*25c50*/  PRMT R13, R15.reuse, 0x7772, RZ ;  /* 0x000077720f0d7816 */ /* 0x040fe400000000ff */
[----:B------:R-:W-:Y:S02]  /*25c60*/  PRMT R15, R15, 0x7773, RZ ;  /* 0x000077730f0f7816 */ /* 0x000fe400000000ff */
[C---:B------:R-:W-:Y:S01]  /*25c70*/  LEA.HI.X.SX32 R11, R4.reuse, R3, 0x1, P6 ;  /* 0x00000003040b7211 */ /* 0x040fe200030f0eff */
[----:B------:R-:W-:Y:S01]  /*25c80*/  VIADD R4, R4, UR4 ;  /* 0x0000000404047c36 */ /* 0x000fe20008000000 */
[----:B------:R0:W-:Y:S01]  /*25c90*/  @P5 STG.E.U8 desc[UR6][R8.64], R29 ;  /* 0x0000001d08005986 */ /* 0x0001e2000c101106 */
[----:B------:R-:W-:Y:S01]  /*25ca0*/  ISETP.LT.AND P5, PT, R0, UR12, !P0 ;  /* 0x0000000c00007c0c */ /* 0x000fe2000c7a1270 */
[----:B------:R-:W-:Y:S01]  /*25cb0*/  VIADD R0, R28, 0x3a ;  /* 0x0000003a1c007836 */ /* 0x000fe20000000000 */
[----:B------:R-:W2:Y:S01]  /*25cc0*/  LDCU UR12, c[0x0][0x39c] ;  /* 0x00007380ff0c77ac */ /* 0x000ea20008000800 */
[----:B------:R-:W-:Y:S04]  /*25cd0*/  @P4 STG.E.U8 desc[UR6][R6.64], R13 ;  /* 0x0000000d06004986 */ /* 0x000fe8000c101106 */
[----:B------:R-:W-:Y:S01]  /*25ce0*/  @P3 STG.E.U8 desc[UR6][R10.64], R15 ;  /* 0x0000000f0a003986 */ /* 0x000fe2000c101106 */
[----:B0-----:R-:W-:-:S02]  /*25cf0*/  IADD3 R8, P3, PT, R4, R2, RZ ;  /* 0x0000000204087210 */ /* 0x001fc40007f7e0ff */
[----:B------:R-:W-:Y:S02]  /*25d00*/  PRMT R29, R16, 0x7772, RZ ;  /* 0x00007772101d7816 */ /* 0x000fe400000000ff */
[----:B------:R-:W-:Y:S02]  /*25d10*/  LEA.HI.X.SX32 R9, R4, R3, 0x1, P3 ;  /* 0x0000000304097211 */ /* 0x000fe400018f0eff */
[----:B----4-:R-:W-:Y:S01]  /*25d20*/  ISETP.LT.AND P4, PT, R0, UR5, !P0 ;  /* 0x0000000500007c0c */ /* 0x010fe2000c781270 */
[----:B------:R-:W0:Y:S02]  /*25d30*/  LDCU UR5, c[0x0][0x39c] ;  /* 0x00007380ff0577ac */ /* 0x000e240008000800 */
[----:B------:R4:W-:Y:S01]  /*25d40*/  @P2 STG.E.U8 desc[UR6][R8.64], R29 ;  /* 0x0000001d08002986 */ /* 0x0009e2000c101106 */
[----:B------:R-:W-:Y:S02]  /*25d50*/  VIADD R0, R28, 0x3b ;  /* 0x0000003b1c007836 */ /* 0x000fe40000000000 */
[----:B------:R-:W-:Y:S01]  /*25d60*/  VIADD R5, R4, UR4 ;  /* 0x0000000404057c36 */ /* 0x000fe20008000000 */
[----:B----4-:R-:W4:Y:S02]  /*25d70*/  LDL.LU R29, [R1+0x18] ;  /* 0x00001800011d7983 */ /* 0x010f240000300800 */
[----:B-1----:R-:W-:Y:S01]  /*25d80*/  ISETP.LT.AND P6, PT, R0, UR11, !P0 ;  /* 0x0000000b00007c0c */ /* 0x002fe2000c7c1270 */
[----:B------:R-:W1:Y:S01]  /*25d90*/  LDCU UR11, c[0x0][0x39c] ;  /* 0x00007380ff0b77ac */ /* 0x000e620008000800 */
[----:B------:R-:W-:Y:S01]  /*25da0*/  VIADD R0, R28, 0x3c ;  /* 0x0000003c1c007836 */ /* 0x000fe20000000000 */
[C---:B------:R-:W-:Y:S01]  /*25db0*/  IADD3 R4, P3, PT, R5.reuse, R2, RZ ;  /* 0x0000000205047210 */ /* 0x040fe20007f7e0ff */
[----:B------:R-:W-:Y:S01]  /*25dc0*/  VIADD R10, R5, UR4 ;  /* 0x00000004050a7c36 */ /* 0x000fe20008000000 */
[----:B------:R-:W-:-:S02]  /*25dd0*/  PRMT R11, R16, 0x7773, RZ ;  /* 0x00007773100b7816 */ /* 0x000fc400000000ff */
[-C--:B------:R-:W-:Y:S02]  /*25de0*/  LEA.HI.X.SX32 R5, R5, R3.reuse, 0x1, P3 ;  /* 0x0000000305057211 */ /* 0x080fe400018f0eff */
[----:B0-----:R-:W-:Y:S01]  /*25df0*/  ISETP.LT.AND P2, PT, R0, UR5, !P0 ;  /* 0x0000000500007c0c */ /* 0x001fe2000c741270 */
[----:B------:R-:W-:Y:S01]  /*25e00*/  VIADD R0, R28, 0x3d ;  /* 0x0000003d1c007836 */ /* 0x000fe20000000000 */
[-C--:B------:R-:W-:Y:S01]  /*25e10*/  IADD3 R6, P3, PT, R10, R2.reuse, RZ ;  /* 0x000000020a067210 */ /* 0x080fe20007f7e0ff */
[----:B------:R0:W-:Y:S01]  /*25e20*/  @P5 STG.E.U8 desc[UR6][R4.64], R11 ;  /* 0x0000000b04005986 */ /* 0x0001e2000c101106 */
[----:B------:R-:W3:Y:S01]  /*25e30*/  LDCU UR5, c[0x0][0x39c] ;  /* 0x00007380ff0577ac */ /* 0x000ee20008000800 */
[C---:B------:R-:W-:Y:S02]  /*25e40*/  PRMT R13, R17.reuse, 0x7772, RZ ;  /* 0x00007772110d7816 */ /* 0x040fe400000000ff */
[----:B--2---:R-:W-:Y:S01]  /*25e50*/  ISETP.LT.AND P5, PT, R0, UR12, !P0 ;  /* 0x0000000c00007c0c */ /* 0x004fe2000c7a1270 */
[----:B------:R-:W-:Y:S01]  /*25e60*/  VIADD R0, R28, 0x3e ;  /* 0x0000003e1c007836 */ /* 0x000fe20000000000 */
[C---:B------:R-:W-:Y:S01]  /*25e70*/  LEA.HI.X.SX32 R7, R10.reuse, R3, 0x1, P3 ;  /* 0x000000030a077211 */ /* 0x040fe200018f0eff */
[----:B------:R-:W-:Y:S01]  /*25e80*/  VIADD R10, R10, UR4 ;  /* 0x000000040a0a7c36 */ /* 0x000fe20008000000 */
[----:B------:R-:W-:Y:S01]  /*25e90*/  PRMT R17, R17, 0x7773, RZ ;  /* 0x0000777311117816 */ /* 0x000fe200000000ff */
[----:B------:R-:W2:Y:S01]  /*25ea0*/  LDCU UR12, c[0x0][0x39c] ;  /* 0x00007380ff0c77ac */ /* 0x000ea20008000800 */
[----:B-1----:R-:W-:Y:S01]  /*25eb0*/  ISETP.LT.AND P3, PT, R0, UR11, !P0 ;  /* 0x0000000b00007c0c */ /* 0x002fe2000c761270 */
[----:B------:R1:W-:Y:S01]  /*25ec0*/  @P4 STG.E.U8 desc[UR6][R6.64], R13 ;  /* 0x0000000d06004986 */ /* 0x0003e2000c101106 */
[C---:B------:R-:W-:Y:S01]  /*25ed0*/  IADD3 R8, P4, PT, R10.reuse, R2, RZ ;  /* 0x000000020a087210 */ /* 0x040fe20007f9e0ff */
[----:B------:R-:W2:Y:S01]  /*25ee0*/  LDCU UR11, c[0x0][0x39c] ;  /* 0x00007380ff0b77ac */ /* 0x000ea20008000800 */
[----:B0-----:R-:W-:-:S02]  /*25ef0*/  VIADD R5, R10, UR4 ;  /* 0x000000040a057c36 */ /* 0x001fc40008000000 */
[-C--:B------:R-:W-:Y:S01]  /*25f00*/  LEA.HI.X.SX32 R9, R10, R3.reuse, 0x1, P4 ;  /* 0x000000030a097211 */ /* 0x080fe200020f0eff */
[----:B------:R-:W-:Y:S02]  /*25f10*/  VIADD R0, R28, 0x3f ;  /* 0x0000003f1c007836 */ /* 0x000fe40000000000 */
[C---:B------:R-:W-:Y:S01]  /*25f20*/  VIADD R10, R5.reuse, UR4 ;  /* 0x00000004050a7c36 */ /* 0x040fe20008000000 */
[CC--:B------:R-:W-:Y:S01]  /*25f30*/  IADD3 R4, P4, PT, R5.reuse, R2.reuse, RZ ;  /* 0x0000000205047210 */ /* 0x0c0fe20007f9e0ff */
[----:B------:R0:W-:Y:S01]  /*25f40*/  @P6 STG.E.U8 desc[UR6][R8.64], R17 ;  /* 0x0000001108006986 */ /* 0x0001e2000c101106 */
[----:B------:R-:W-:Y:S02]  /*25f50*/  PRMT R11, R18, 0x7772, RZ ;  /* 0x00007772120b7816 */ /* 0x000fe400000000ff */
[----:B------:R-:W-:Y:S02]  /*25f60*/  LEA.HI.X.SX32 R5, R5, R3, 0x1, P4 ;  /* 0x0000000305057211 */ /* 0x000fe400020f0eff */
[----:B-1----:R-:W-:-:S02]  /*25f70*/  IADD3 R6, P6, PT, R10, R2, RZ ;  /* 0x000000020a067210 */ /* 0x002fc40007fde0ff */
[----:B---3--:R-:W-:Y:S01]  /*25f80*/  ISETP.LT.AND P4, PT, R0, UR5, !P0 ;  /* 0x0000000500007c0c */ /* 0x008fe2000c781270 */
[----:B------:R-:W1:Y:S01]  /*25f90*/  LDCU UR5, c[0x0][0x39c] ;  /* 0x00007380ff0577ac */ /* 0x000e620008000800 */
[----:B------:R-:W-:Y:S01]  /*25fa0*/  VIADD R0, R28, 0x40 ;  /* 0x000000401c007836 */ /* 0x000fe20000000000 */
[C---:B------:R-:W-:Y:S01]  /*25fb0*/  LEA.HI.X.SX32 R7, R10.reuse, R3, 0x1, P6 ;  /* 0x000000030a077211 */ /* 0x040fe200030f0eff */
[----:B------:R-:W-:Y:S01]  /*25fc0*/  VIADD R10, R10, UR4 ;  /* 0x000000040a0a7c36 */ /* 0x000fe20008000000 */
[----:B------:R3:W-:Y:S01]  /*25fd0*/  @P2 STG.E.U8 desc[UR6][R4.64], R11 ;  /* 0x0000000b04002986 */ /* 0x0007e2000c101106 */
[----:B------:R-:W-:Y:S02]  /*25fe0*/  PRMT R15, R18, 0x7773, RZ ;  /* 0x00007773120f7816 */ /* 0x000fe400000000ff */
[----:B--2---:R-:W-:Y:S01]  /*25ff0*/  ISETP.LT.AND P2, PT, R0, UR11, !P0 ;  /* 0x0000000b00007c0c */ /* 0x004fe2000c741270 */
[----:B------:R-:W-:Y:S01]  /*26000*/  VIADD R0, R28, 0x41 ;  /* 0x000000411c007836 */ /* 0x000fe20000000000 */
[----:B0-----:R-:W-:Y:S01]  /*26010*/  IADD3 R8, P6, PT, R10, R2, RZ ;  /* 0x000000020a087210 */ /* 0x001fe20007fde0ff */
[----:B------:R0:W-:Y:S01]  /*26020*/  @P5 STG.E.U8 desc[UR6][R6.64], R15 ;  /* 0x0000000f06005986 */ /* 0x0001e2000c101106 */
[----:B------:R-:W2:Y:S01]  /*26030*/  LDCU UR11, c[0x0][0x39c] ;  /* 0x00007380ff0b77ac */ /* 0x000ea20008000800 */
[----:B------:R-:W-:-:S02]  /*26040*/  PRMT R13, R19, 0x7772, RZ ;  /* 0x00007772130d7816 */ /* 0x000fc400000000ff */
[----:B------:R-:W-:Y:S01]  /*26050*/  ISETP.LT.AND P5, PT, R0, UR12, !P0 ;  /* 0x0000000c00007c0c */ /* 0x000fe2000c7a1270 */
[----:B------:R-:W-:Y:S01]  /*26060*/  VIADD R0, R28, 0x42 ;  /* 0x000000421c007836 */ /* 0x000fe20000000000 */
[CC--:B------:R-:W-:Y:S01]  /*26070*/  LEA.HI.X.SX32 R9, R10.reuse, R3.reuse, 0x1, P6 ;  /* 0x000000030a097211 */ /* 0x0c0fe200030f0eff */
[----:B---3--:R-:W-:Y:S01]  /*26080*/  VIADD R4, R10, UR4 ;  /* 0x000000040a047c36 */ /* 0x008fe20008000000 */
[----:B------:R-:W-:Y:S01]  /*26090*/  PRMT R19, R19, 0x7773, RZ ;  /* 0x0000777313137816 */ /* 0x000fe200000000ff */
[----:B------:R-:W3:Y:S02]  /*260a0*/  LDCU UR12, c[0x0][0x39c] ;  /* 0x00007380ff0c77ac */ /* 0x000ee40008000800 */
[----:B------:R-:W-:Y:S01]  /*260b0*/  @P3 STG.E.U8 desc[UR6][R8.64], R13 ;  /* 0x0000000d08003986 */ /* 0x000fe2000c101106 */
[----:B------:R-:W-:Y:S02]  /*260c0*/  IADD3 R10, P6, PT, R4, R2, RZ ;  /* 0x00000002040a7210 */ /* 0x000fe40007fde0ff */
[----:B-1----:R-:W-:Y:S01]  /*260d0*/  ISETP.LT.AND P3, PT, R0, UR5, !P0 ;  /* 0x0000000500007c0c */ /* 0x002fe2000c761270 */
[----:B------:R-:W1:Y:S01]  /*260e0*/  LDCU UR5, c[0x0][0x39c] ;  /* 0x00007380ff0577ac */ /* 0x000e620008000800 */
[C---:B------:R-:W-:Y:S01]  /*260f0*/  LEA.HI.X.SX32 R11, R4.reuse, R3, 0x1, P6 ;  /* 0x00000003040b7211 */ /* 0x040fe200030f0eff */
[----:B------:R-:W-:-:S02]  /*26100*/  VIADD R4, R4, UR4 ;  /* 0x0000000404047c36 */ /* 0x000fc40008000000 */
[----:B------:R-:W-:Y:S02]  /*26110*/  VIADD R0, R28, 0x43 ;  /* 0x000000431c007836 */ /* 0x000fe40000000000 */
[----:B------:R1:W-:Y:S01]  /*26120*/  @P4 STG.E.U8 desc[UR6][R10.64], R19 ;  /* 0x000000130a004986 */ /* 0x0003e2000c101106 */
[CC--:B0-----:R-:W-:Y:S01]  /*26130*/  IADD3 R6, P4, PT, R4.reuse, R2.reuse, RZ ;  /* 0x0000000204067210 */ /* 0x0c1fe20007f9e0ff */
[----:B------:R-:W-:Y:S01]  /*26140*/  VIADD R5, R4, UR4 ;  /* 0x0000000404057c36 */ /* 0x000fe20008000000 */
[----:B--2---:R-:W-:Y:S01]  /*26150*/  ISETP.LT.AND P6, PT, R0, UR11, !P0 ;  /* 0x0000000b00007c0c */ /* 0x004fe2000c7c1270 */
[----:B------:R-:W0:Y:S01]  /*26160*/  LDCU UR11, c[0x0][0x39c] ;  /* 0x00007380ff0b77ac */ /* 0x000e220008000800 */
[----:B------:R-:W-:Y:S01]  /*26170*/  LEA.HI.X.SX32 R7, R4, R3, 0x1, P4 ;  /* 0x0000000304077211 */ /* 0x000fe200020f0eff */
[----:B------:R-:W-:Y:S01]  /*26180*/  VIADD R0, R28, 0x44 ;  /* 0x000000441c007836 */ /* 0x000fe20000000000 */
[----:B------:R-:W-:Y:S02]  /*26190*/  PRMT R15, R20, 0x7770, RZ ;  /* 0x00007770140f7816 */ /* 0x000fe400000000ff */
[C---:B------:R-:W-:Y:S01]  /*261a0*/  IADD3 R4, P4, PT, R5.reuse, R2, RZ ;  /* 0x0000000205047210 */ /* 0x040fe20007f9e0ff */
[----:B-1----:R-:W-:-:S02]  /*261b0*/  VIADD R10, R5, UR4 ;  /* 0x00000004050a7c36 */ /* 0x002fc40008000000 */
[----:B------:R1:W-:Y:S01]  /*261c0*/  @P2 STG.E.U8 desc[UR6][R6.64], R15 ;  /* 0x0000000f06002986 */ /* 0x0003e2000c101106 */
[-C--:B------:R-:W-:Y:S02]  /*261d0*/  LEA.HI.X.SX32 R5, R5, R3.reuse, 0x1, P4 ;  /* 0x0000000305057211 */ /* 0x080fe400020f0eff */
[----:B------:R-:W-:Y:S02]  /*261e0*/  PRMT R13, R20, 0x7771, RZ ;  /* 0x00007771140d7816 */ /* 0x000fe400000000ff */
[----:B------:R-:W-:Y:S01]  /*261f0*/  ISETP.LT.AND P2, PT, R0, UR5, !P0 ;  /* 0x0000000500007c0c */ /* 0x000fe2000c741270 */
[----:B------:R-:W-:Y:S01]  /*26200*/  VIADD R0, R28, 0x45 ;  /* 0x000000451c007836 */ /* 0x000fe20000000000 */
[CC--:B------:R-:W-:Y:S01]  /*26210*/  IADD3 R8, P4, PT, R10.reuse, R2.reuse, RZ ;  /* 0x000000020a087210 */ /* 0x0c0fe20007f9e0ff */
[----:B------:R2:W-:Y:S01]  /*26220*/  @P5 STG.E.U8 desc[UR6][R4.64], R13 ;  /* 0x0000000d04005986 */ /* 0x0005e2000c101106 */
[C---:B------:R-:W-:Y:S01]  /*26230*/  PRMT R17, R21.reuse, 0x7770, RZ ;  /* 0x0000777015117816 */ /* 0x040fe200000000ff */
[----:B------:R-:W5:Y:S01]  /*26240*/  LDCU UR5, c[0x0][0x39c] ;  /* 0x00007380ff0577ac */ /* 0x000f620008000800 */
[CC--:B------:R-:W-:Y:S01]  /*26250*/  LEA.HI.X.SX32 R9, R10.reuse, R3.reuse, 0x1, P4 ;  /* 0x000000030a097211 */ /* 0x0c0fe200020f0eff */
[----:B-1----:R-:W-:Y:S01]  /*26260*/  VIADD R6, R10, UR4 ;  /* 0x000000040a067c36 */ /* 0x002fe20008000000 */
[----:B---3--:R-:W-:Y:S01]  /*26270*/  ISETP.LT.AND P5, PT, R0, UR12, !P0 ;  /* 0x0000000c00007c0c */ /* 0x008fe2000c7a1270 */
[----:B------:R-:W-:Y:S01]  /*26280*/  VIADD R0, R28, 0x46 ;  /* 0x000000461c007836 */ /* 0x000fe20000000000 */
[----:B------:R-:W-:Y:S01]  /*26290*/  PRMT R15, R21, 0x7771, RZ ;  /* 0x00007771150f7816 */ /* 0x000fe200000000ff */
[----:B------:R1:W-:Y:S01]  /*262a0*/  @P3 STG.E.U8 desc[UR6][R8.64], R17 ;  /* 0x0000001108003986 */ /* 0x0003e2000c101106 */
[C---:B------:R-:W-:Y:S01]  /*262b0*/  IADD3 R10, P3, PT, R6.reuse, R2, RZ ;  /* 0x00000002060a7210 */ /* 0x040fe20007f7e0ff */
[----:B------:R-:W-:Y:S01]  /*262c0*/  VIADD R12, R6, UR4 ;  /* 0x00000004060c7c36 */ /* 0x000fe20008000000 */
[----:B0-----:R-:W-:Y:S01]  /*262d0*/  ISETP.LT.AND P4, PT, R0, UR11, !P0 ;  /* 0x0000000b00007c0c */ /* 0x001fe2000c781270 */
[----:B------:R-:W0:Y:S01]  /*262e0*/  LDCU UR11, c[0x0][0x39c] ;  /* 0x00007380ff0b77ac */ /* 0x000e220008000800 */
[----:B------:R-:W-:-:S02]  /*262f0*/  LEA.HI.X.SX32 R11, R6, R3, 0x1, P3 ;  /* 0x00000003060b7211 */ /* 0x000fc400018f0eff */
[-C--:B------:R-:W-:Y:S01]  /*26300*/  IADD3 R6, P3, PT, R12, R2.reuse, RZ ;  /* 0x000000020c067210 */ /* 0x080fe20007f7e0ff */
[----:B------:R-:W-:Y:S01]  /*26310*/  VIADD R0, R28, 0x47 ;  /* 0x000000471c007836 */ /* 0x000fe20000000000 */
[----:B------:R-:W3:Y:S01]  /*26320*/  LDCU UR12, c[0x0][0x39c] ;  /* 0x00007380ff0c77ac */ /* 0x000ee20008000800 */
[----:B--2---:R-:W-:Y:S02]  /*26330*/  PRMT R13, R22, 0x7770, RZ ;  /* 0x00007770160d7816 */ /* 0x004fe400000000ff */
[C---:B------:R-:W-:Y:S01]  /*26340*/  LEA.HI.X.SX32 R7, R12.reuse, R3, 0x1, P3 ;  /* 0x000000030c077211 */ /* 0x040fe200018f0eff */
[----:B------:R-:W-:Y:S01]  /*26350*/  VIADD R12, R12, UR4 ;  /* 0x000000040c0c7c36 */ /* 0x000fe20008000000 */
[----:B------:R2:W-:Y:S01]  /*26360*/  @P6 STG.E.U8 desc[UR6][R10.64], R15 ;  /* 0x0000000f0a006986 */ /* 0x0005e2000c101106 */
[----:B-----5:R-:W-:Y:S01]  /*26370*/  ISETP.LT.AND P3, PT, R0, UR5, !P0 ;  /* 0x0000000500007c0c */ /* 0x020fe2000c761270 */
[----:B------:R-:W5:Y:S01]  /*26380*/  LDCU UR5, c[0x0][0x39c] ;  /* 0x00007380ff0577ac */ /* 0x000f620008000800 */
[----:B------:R-:W-:Y:S01]  /*26390*/  VIADD R0, R28, 0x48 ;  /* 0x000000481c007836 */ /* 0x000fe20000000000 */
[----:B------:R3:W-:Y:S01]  /*263a0*/  @P2 STG.E.U8 desc[UR6][R6.64], R13 ;  /* 0x0000000d06002986 */ /* 0x0007e2000c101106 */
[C---:B-1----:R-:W-:Y:S01]  /*263b0*/  IADD3 R8, P2, PT, R12.reuse, R2, RZ ;  /* 0x000000020c087210 */ /* 0x042fe20007f5e0ff */
[----:B------:R-:W-:Y:S01]  /*263c0*/  VIADD R5, R12, UR4 ;  /* 0x000000040c057c36 */ /* 0x000fe20008000000 */
[----:B------:R-:W-:-:S02]  /*263d0*/  PRMT R17, R22, 0x7771, RZ ;  /* 0x0000777116117816 */ /* 0x000fc400000000ff */
[-C--:B------:R-:W-:Y:S02]  /*263e0*/  LEA.HI.X.SX32 R9, R12, R3.reuse, 0x1, P2 ;  /* 0x000000030c097211 */ /* 0x080fe400010f0eff */
[----:B0-----:R-:W-:Y:S01]  /*263f0*/  ISETP.LT.AND P2, PT, R0, UR11, !P0 ;  /* 0x0000000b00007c0c */ /* 0x001fe2000c741270 */
[----:B------:R-:W-:Y:S01]  /*26400*/  VIADD R0, R28, 0x49 ;  /* 0x000000491c007836 */ /* 0x000fe20000000000 */
[CC--:B------:R-:W-:Y:S01]  /*26410*/  IADD3 R4, P6, PT, R5.reuse, R2.reuse, RZ ;  /* 0x0000000205047210 */ /* 0x0c0fe20007fde0ff */
[----:B------:R0:W-:Y:S01]  /*26420*/  @P5 STG.E.U8 desc[UR6][R8.64], R17 ;  /* 0x0000001108005986 */ /* 0x0001e2000c101106 */
[----:B--2---:R-:W-:Y:S01]  /*26430*/  VIADD R10, R5, UR4 ;  /* 0x00000004050a7c36 */ /* 0x004fe20008000000 */
[----:B------:R-:W-:Y:S01]  /*26440*/  PRMT R15, R23, 0x7770, RZ ;  /* 0x00007770170f7816 */ /* 0x000fe200000000ff */
[----:B------:R-:W1:Y:S01]  /*26450*/  LDCU UR11, c[0x0][0x39c] ;  /* 0x00007380ff0b77ac */ /* 0x000e620008000800 */
[----:B---3--:R-:W-:Y:S01]  /*26460*/  ISETP.LT.AND P5, PT, R0, UR12, !P0 ;  /* 0x0000000c00007c0c */ /* 0x008fe2000c7a1270 */
[----:B------:R-:W-:Y:S01]  /*26470*/  VIADD R0, R28, 0x4a ;  /* 0x0000004a1c007836 */ /* 0x000fe20000000000 */
[----:B------:R-:W-:Y:S01]  /*26480*/  LEA.HI.X.SX32 R5, R5, R3, 0x1, P6 ;  /* 0x0000000305057211 */ /* 0x000fe200030f0eff */
[----:B------:R-:W2:Y:S01]  /*26490*/  LDCU UR12, c[0x0][0x39c] ;  /* 0x00007380ff0c77ac */ /* 0x000ea20008000800 */
[----:B------:R-:W-:-:S03]  /*264a0*/  IADD3 R6, P6, PT, R10, R2, RZ ;  /* 0x000000020a067210 */ /* 0x000fc60007fde0ff */
[----:B------:R3:W-:Y:S01]  /*264b0*/  @P4 STG.E.U8 desc[UR6][R4.64], R15 ;  /* 0x0000000f04004986 */ /* 0x0007e2000c101106 */
[----:B-----5:R-:W-:Y:S01]  /*264c0*/  ISETP.LT.AND P4, PT, R0, UR5, !P0 ;  /* 0x0000000500007c0c */ /* 0x020fe2000c781270 */
[----:B------:R-:W5:Y:S01]  /*264d0*/  LDCU UR5, c[0x0][0x39c] ;  /* 0x00007380ff0577ac */ /* 0x000f620008000800 */
[C---:B------:R-:W-:Y:S01]  /*264e0*/  LEA.HI.X.SX32 R7, R10.reuse, R3, 0x1, P6 ;  /* 0x000000030a077211 */ /* 0x040fe200030f0eff */
[----:B------:R-:W-:Y:S01]  /*264f0*/  VIADD R10, R10, UR4 ;  /* 0x000000040a0a7c36 */ /* 0x000fe20008000000 */
[----:B------:R-:W-:Y:S01]  /*26500*/  PRMT R13, R23, 0x7771, RZ ;  /* 0x00007771170d7816 */ /* 0x000fe200000000ff */
[----:B------:R-:W-:Y:S02]  /*26510*/  VIADD R0, R28, 0x4b ;  /* 0x0000004b1c007836 */ /* 0x000fe40000000000 */
[C---:B------:R-:W-:Y:S02]  /*26520*/  VIADD R11, R10.reuse, UR4 ;  /* 0x000000040a0b7c36 */ /* 0x040fe40008000000 */
[----:B------:R2:W-:Y:S01]  /*26530*/  @P3 STG.E.U8 desc[UR6][R6.64], R13 ;  /* 0x0000000d06003986 */ /* 0x0005e2000c101106 */
[----:B0-----:R-:W-:-:S02]  /*26540*/  IADD3 R8, P3, PT, R10, R2, RZ ;  /* 0x000000020a087210 */ /* 0x001fc40007f7e0ff */
[----:B-1----:R-:W-:Y:S01]  /*26550*/  ISETP.LT.AND P6, PT, R0, UR11, !P0 ;  /* 0x0000000b00007c0c */ /* 0x002fe2000c7c1270 */
[----:B------:R-:W0:Y:S01]  /*26560*/  LDCU UR11, c[0x0][0x39c] ;  /* 0x00007380ff0b77ac */ /* 0x000e220008000800 */
[-C--:B------:R-:W-:Y:S01]  /*26570*/  LEA.HI.X.SX32 R9, R10, R3.reuse, 0x1, P3 ;  /* 0x000000030a097211 */ /* 0x080fe200018f0eff */
[----:B------:R-:W-:Y:S01]  /*26580*/  VIADD R0, R28, 0x4c ;  /* 0x0000004c1c007836 */ /* 0x000fe20000000000 */
[----:B---3--:R-:W-:Y:S02]  /*26590*/  PRMT R15, R24, 0x7770, RZ ;  /* 0x00007770180f7816 */ /* 0x008fe400000000ff */
[C---:B------:R-:W-:Y:S01]  /*265a0*/  IADD3 R4, P3, PT, R11.reuse, R2, RZ ;  /* 0x000000020b047210 */ /* 0x040fe20007f7e0ff */
[C---:B--2---:R-:W-:Y:S02]  /*265b0*/  VIADD R6, R11.reuse, UR4 ;  /* 0x000000040b067c36 */ /* 0x044fe40008000000 */
[----:B------:R1:W-:Y:S01]  /*265c0*/  @P2 STG.E.U8 desc[UR6][R8.64], R15 ;  /* 0x0000000f08002986 */ /* 0x0003e2000c101106 */
[----:B------:R-:W-:-:S02]  /*265d0*/  LEA.HI.X.SX32 R5, R11, R3, 0x1, P3 ;  /* 0x000000030b057211 */ /* 0x000fc400018f0eff */
[----:B------:R-:W-:Y:S02]  /*265e0*/  PRMT R13, R24, 0x7771, RZ ;  /* 0x00007771180d7816 */ /* 0x000fe400000000ff */
[----:B-----5:R-:W-:Y:S01]  /*265f0*/  ISETP.LT.AND P2, PT, R0, UR5, !P0 ;  /* 0x0000000500007c0c */ /* 0x020fe2000c741270 */
[----:B------:R-:W-:Y:S01]  /*26600*/  VIADD R0, R28, 0x4d ;  /* 0x0000004d1c007836 */ /* 0x000fe20000000000 */
[C---:B------:R-:W-:Y:S01]  /*26610*/  IADD3 R10, P3, PT, R6.reuse, R2, RZ ;  /* 0x00000002060a7210 */ /* 0x040fe20007f7e0ff */
[----:B------:R2:W-:Y:S01]  /*26620*/  @P5 STG.E.U8 desc[UR6][R4.64], R13 ;  /* 0x0000000d04005986 */ /* 0x0005e2000c101106 */
[----:B------:R-:W-:Y:S01]  /*26630*/  PRMT R17, R25, 0x7770, RZ ;  /* 0x0000777019117816 */ /* 0x000fe200000000ff */
[C---:B------:R-:W-:Y:S01]  /*26640*/  VIADD R7, R6.reuse, UR4 ;  /* 0x0000000406077c36 */ /* 0x040fe20008000000 */
[----:B------:R-:W-:Y:S01]  /*26650*/  LEA.HI.X.SX32 R11, R6, R3, 0x1, P3 ;  /* 0x00000003060b7211 */ /* 0x000fe200018f0eff */
[----:B------:R-:W3:Y:S01]  /*26660*/  LDCU UR5, c[0x0][0x39c] ;  /* 0x00007380ff0577ac */ /* 0x000ee20008000800 */
[----:B------:R-:W-:Y:S01]  /*26670*/  ISETP.LT.AND P5, PT, R0, UR12, !P0 ;  /* 0x0000000c00007c0c */ /* 0x000fe2000c7a1270 */
[----:B------:R-:W-:-:S02]  /*26680*/  VIADD R0, R28, 0x4e ;  /* 0x0000004e1c007836 */ /* 0x000fc40000000000 */
[----:B------:R5:W-:Y:S01]  /*26690*/  @P4 STG.E.U8 desc[UR6][R10.64], R17 ;  /* 0x000000110a004986 */ /* 0x000be2000c101106 */
[CC--:B------:R-:W-:Y:S01]  /*266a0*/  IADD3 R6, P4, PT, R7.reuse, R2.reuse, RZ ;  /* 0x0000000207067210 */ /* 0x0c0fe20007f9e0ff */
[C---:B------:R-:W-:Y:S01]  /*266b0*/  VIADD R12, R7.reuse, UR4 ;  /* 0x00000004070c7c36 */ /* 0x040fe20008000000 */
[----:B0-----:R-:W-:Y:S01]  /*266c0*/  ISETP.LT.AND P3, PT, R0, UR11, !P0 ;  /* 0x0000000b00007c0c */ /* 0x001fe2000c761270 */
[----:B------:R-:W0:Y:S01]  /*266d0*/  LDCU UR11, c[0x0][0x39c] ;  /* 0x00007380ff0b77ac */ /* 0x000e220008000800 */
[----:B------:R-:W-:Y:S02]  /*266e0*/  LEA.HI.X.SX32 R7, R7, R3, 0x1, P4 ;  /* 0x0000000307077211 */ /* 0x000fe400020f0eff */
[----:B-1----:R-:W-:Y:S01]  /*266f0*/  IADD3 R8, P4, PT, R12, R2, RZ ;  /* 0x000000020c087210 */ /* 0x002fe20007f9e0ff */
[----:B------:R-:W1:Y:S01]  /*26700*/  LDCU UR12, c[0x0][0x39c] ;  /* 0x00007380ff0c77ac */ /* 0x000e620008000800 */
[----:B------:R-:W-:Y:S01]  /*26710*/  PRMT R15, R25, 0x7771, RZ ;  /* 0x00007771190f7816 */ /* 0x000fe200000000ff */
[----:B------:R-:W-:Y:S01]  /*26720*/  VIADD R0, R28, 0x4f ;  /* 0x0000004f1c007836 */ /* 0x000fe20000000000 */
[----:B--2---:R-:W-:-:S02]  /*26730*/  PRMT R13, R26, 0x7770, RZ ;  /* 0x000077701a0d7816 */ /* 0x004fc400000000ff */
[CC--:B------:R-:W-:Y:S01]  /*26740*/  LEA.HI.X.SX32 R9, R12.reuse, R3.reuse, 0x1, P4 ;  /* 0x000000030c097211 */ /* 0x0c0fe200020f0eff */
[----:B------:R-:W-:Y:S01]  /*26750*/  VIADD R12, R12, UR4 ;  /* 0x000000040c0c7c36 */ /* 0x000fe20008000000 */
[----:B------:R2:W-:Y:S01]  /*26760*/  @P6 STG.E.U8 desc[UR6][R6.64], R15 ;  /* 0x0000000f06006986 */ /* 0x0005e2000c101106 */
[----:B---3--:R-:W-:Y:S01]  /*26770*/  ISETP.LT.AND P6, PT, R0, UR5, !P0 ;  /* 0x0000000500007c0c */ /* 0x008fe2000c7c1270 */
[----:B------:R-:W-:Y:S01]  /*26780*/  VIADD R0, R28, 0x50 ;  /* 0x000000501c007836 */ /* 0x000fe20000000000 */
[----:B-----5:R-:W-:Y:S01]  /*26790*/  PRMT R11, R26, 0x7771, RZ ;  /* 0x000077711a0b7816 */ /* 0x020fe200000000ff */
[----:B------:R3:W-:Y:S01]  /*267a0*/  @P2 STG.E.U8 desc[UR6][R8.64], R13 ;  /* 0x0000000d08002986 */ /* 0x0007e2000c101106 */
[C---:B------:R-:W-:Y:S01]  /*267b0*/  IADD3 R4, P2, PT, R12.reuse, R2, RZ ;  /* 0x000000020c047210 */ /* 0x040fe20007f5e0ff */
[C---:B------:R-:W-:Y:S01]  /*267c0*/  VIADD R10, R12.reuse, UR4 ;  /* 0x000000040c0a7c36 */ /* 0x040fe20008000000 */
[----:B------:R-:W5:Y:S02]  /*267d0*/  LDCU UR5, c[0x0][0x3b8] ;  /* 0x00007700ff0577ac */ /* 0x000f640008000800 */
[----:B------:R-:W-:-:S02]  /*267e0*/  LEA.HI.X.SX32 R5, R12, R3, 0x1, P2 ;  /* 0x000000030c057211 */ /* 0x000fc400010f0eff */
[----:B0-----:R-:W-:Y:S01]  /*267f0*/  ISETP.LT.AND P2, PT, R0, UR11, !P0 ;  /* 0x0000000b00007c0c */ /* 0x001fe2000c741270 */
[----:B------:R-:W-:Y:S01]  /*26800*/  VIADD R0, R28, 0x51 ;  /* 0x000000511c007836 */ /* 0x000fe20000000000 */
[----:B--2---:R-:W-:Y:S01]  /*26810*/  IADD3 R6, P4, PT, R10, R2, RZ ;  /* 0x000000020a067210 */ /* 0x004fe20007f9e0ff */
[----:B------:R0:W-:Y:S01]  /*26820*/  @P5 STG.E.U8 desc[UR6][R4.64], R11 ;  /* 0x0000000b04005986 */ /* 0x0001e2000c101106 */
[C---:B------:R-:W-:Y:S01]  /*26830*/  PRMT R15, R27.reuse, 0x7771, RZ ;  /* 0x000077711b0f7816 */ /* 0x040fe200000000ff */
[----:B------:R-:W2:Y:S01]  /*26840*/  LDCU UR11, c[0x0][0x3b8] ;  /* 0x00007700ff0b77ac */ /* 0x000ea20008000800 */
[----:B-1----:R-:W-:Y:S01]  /*26850*/  ISETP.LT.AND P5, PT, R0, UR12, !P0 ;  /* 0x0000000c00007c0c */ /* 0x002fe2000c7a1270 */
[----:B------:R-:W-:Y:S01]  /*26860*/  VIADD R0, R28, 0x52 ;  /* 0x000000521c007836 */ /* 0x000fe20000000000 */
[C---:B------:R-:W-:Y:S01]  /*26870*/  LEA.HI.X.SX32 R7, R10.reuse, R3, 0x1, P4 ;  /* 0x000000030a077211 */ /* 0x040fe200020f0eff */
[----:B------:R-:W1:Y:S01]  /*26880*/  LDCU UR12, c[0x0][0x39c] ;  /* 0x00007380ff0c77ac */ /* 0x000e620008000800 */
[----:B---3--:R-:W-:Y:S01]  /*26890*/  PRMT R13, R27, 0x7770, RZ ;  /* 0x000077701b0d7816 */ /* 0x008fe200000000ff */
[----:B------:R-:W-:-:S04]  /*268a0*/  VIADD R10, R10, UR4 ;  /* 0x000000040a0a7c36 */ /* 0x000fc80008000000 */
[----:B------:R3:W-:Y:S01]  /*268b0*/  @P3 STG.E.U8 desc[UR6][R6.64], R13 ;  /* 0x0000000d06003986 */ /* 0x0007e2000c101106 */
[----:B------:R-:W-:Y:S01]  /*268c0*/  ISETP.LT.AND P3, PT, R0, UR13, !P0 ;  /* 0x0000000d00007c0c */ /* 0x000fe2000c761270 */
[----:B------:R-:W2:Y:S01]  /*268d0*/  LDCU UR13, c[0x0][0x39c] ;  /* 0x00007380ff0d77ac */ /* 0x000ea20008000800 */
[CC--:B------:R-:W-:Y:S01]  /*268e0*/  IADD3 R8, P4, PT, R10.reuse, R2.reuse, RZ ;  /* 0x000000020a087210 */ /* 0x0c0fe20007f9e0ff */
[----:B0-----:R-:W-:Y:S02]  /*268f0*/  VIADD R11, R10, UR4 ;  /* 0x000000040a0b7c36 */ /* 0x001fe40008000000 */
[----:B------:R-:W-:Y:S01]  /*26900*/  VIADD R0, R28, 0x53 ;  /* 0x000000531c007836 */ /* 0x000fe20000000000 */
[----:B------:R-:W-:Y:S02]  /*26910*/  LEA.HI.X.SX32 R9, R10, R3, 0x1, P4 ;  /* 0x000000030a097211 */ /* 0x000fe400020f0eff */
[----:B------:R-:W-:-:S03]  /*26920*/  IADD3 R4, P4, PT, R11, R2, RZ ;  /* 0x000000020b047210 */ /* 0x000fc60007f9e0ff */
[----:B------:R0:W-:Y:S01]  /*26930*/  @P6 STG.E.U8 desc[UR6][R8.64], R15 ;  /* 0x0000000f08006986 */ /* 0x0001e2000c101106 */
[----:B-1----:R-:W-:Y:S01]  /*26940*/  ISETP.LT.AND P6, PT, R0, UR12, !P0 ;  /* 0x0000000c00007c0c */ /* 0x002fe2000c7c1270 */
[----:B------:R-:W1:Y:S01]  /*26950*/  LDCU UR12, c[0x0][0x39c] ;  /* 0x00007380ff0c77ac */ /* 0x000e620008000800 */
[C---:B------:R-:W-:Y:S01]  /*26960*/  LEA.HI.X.SX32 R5, R11.reuse, R3, 0x1, P4 ;  /* 0x000000030b057211 */ /* 0x040fe200020f0eff */
[----:B------:R-:W-:Y:S01]  /*26970*/  VIADD R0, R28, 0x54 ;  /* 0x000000541c007836 */ /* 0x000fe20000000000 */
[----:B---3--:R-:W-:Y:S01]  /*26980*/  PRMT R13, R20, 0x7772, RZ ;  /* 0x00007772140d7816 */ /* 0x008fe200000000ff */
[----:B------:R-:W-:Y:S01]  /*26990*/  VIADD R11, R11, UR4 ;  /* 0x000000040b0b7c36 */ /* 0x000fe20008000000 */
[----:B------:R-:W3:Y:S03]  /*269a0*/  LDCU UR4, c[0x0][0x3b8] ;  /* 0x00007700ff0477ac */ /* 0x000ee60008000800 */
[----:B------:R1:W-:Y:S01]  /*269b0*/  @P2 STG.E.U8 desc[UR6][R4.64], R13 ;  /* 0x0000000d04002986 */ /* 0x0003e2000c101106 */
[----:B--2---:R-:W-:Y:S01]  /*269c0*/  ISETP.LT.AND P2, PT, R0, UR13, !P0 ;  /* 0x0000000d00007c0c */ /* 0x004fe2000c741270 */
[----:B------:R-:W2:Y:S01]  /*269d0*/  LDCU UR13, c[0x0][0x39c] ;  /* 0x00007380ff0d77ac */ /* 0x000ea20008000800 */
[C---:B------:R-:W-:Y:S01]  /*269e0*/  IADD3 R6, P4, PT, R11.reuse, R2, RZ ;  /* 0x000000020b067210 */ /* 0x040fe20007f9e0ff */
[----:B-----5:R-:W-:-:S02]  /*269f0*/  VIADD R10, R11, UR5 ;  /* 0x000000050b0a7c36 */ /* 0x020fc40008000000 */
[----:B------:R-:W-:Y:S01]  /*26a00*/  VIADD R0, R28, 0x55 ;  /* 0x000000551c007836 */ /* 0x000fe20000000000 */
[-C--:B------:R-:W-:Y:S01]  /*26a10*/  LEA.HI.X.SX32 R7, R11, R3.reuse, 0x1, P4 ;  /* 0x000000030b077211 */ /* 0x080fe200020f0eff */
[----:B------:R-:W5:Y:S01]  /*26a20*/  LDCU UR5, c[0x0][0x3b8] ;  /* 0x00007700ff0577ac */ /* 0x000f620008000800 */
[----:B------:R-:W-:Y:S02]  /*26a30*/  PRMT R11, R20, 0x7773, RZ ;  /* 0x00007773140b7816 */ /* 0x000fe400000000ff */
[----:B0-----:R-:W-:Y:S02]  /*26a40*/  IADD3 R8, P4, PT, R10, R2, RZ ;  /* 0x000000020a087210 */ /* 0x001fe40007f9e0ff */
[----:B-1----:R-:W-:Y:S01]  /*26a50*/  PRMT R13, R21, 0x7772, RZ ;  /* 0x00007772150d7816 */ /* 0x002fe200000000ff */
[----:B------:R3:W-:Y:S01]  /*26a60*/  @P5 STG.E.U8 desc[UR6][R6.64], R11 ;  /* 0x0000000b06005986 */ /* 0x0007e2000c101106 */
[----:B------:R-:W-:Y:S01]  /*26a70*/  ISETP.LT.AND P5, PT, R0, UR12, !P0 ;  /* 0x0000000c00007c0c */ /* 0x000fe2000c7a1270 */
[----:B------:R-:W0:Y:S01]  /*26a80*/  LDCU UR12, c[0x0][0x39c] ;  /* 0x00007380ff0c77ac */ /* 0x000e220008000800 */
[----:B------:R-:W-:Y:S01]  /*26a90*/  LEA.HI.X.SX32 R9, R10, R3, 0x1, P4 ;  /* 0x000000030a097211 */ /* 0x000fe200020f0eff */
[----:B------:R-:W-:-:S02]  /*26aa0*/  VIADD R0, R28, 0x56 ;  /* 0x000000561c007836 */ /* 0x000fc40000000000 */
[----:B------:R-:W-:Y:S01]  /*26ab0*/  VIADD R10, R10, UR11 ;  /* 0x0000000b0a0a7c36 */ /* 0x000fe20008000000 */
[----:B------:R-:W1:Y:S01]  /*26ac0*/  LDCU UR11, c[0x0][0x3b8] ;  /* 0x00007700ff0b77ac */ /* 0x000e620008000800 */
[----:B------:R0:W-:Y:S01]  /*26ad0*/  @P3 STG.E.U8 desc[UR6][R8.64], R13 ;  /* 0x0000000d08003986 */ /* 0x0001e2000c101106 */
[----:B--2---:R-:W-:Y:S01]  /*26ae0*/  ISETP.LT.AND P3, PT, R0, UR13, !P0 ;  /* 0x0000000d00007c0c */ /* 0x004fe2000c761270 */
[----:B------:R-:W2:Y:S01]  /*26af0*/  LDCU UR13, c[0x0][0x39c] ;  /* 0x00007380ff0d77ac */ /* 0x000ea20008000800 */
[CC--:B------:R-:W-:Y:S01]  /*26b00*/  IADD3 R4, P4, PT, R10.reuse, R2.reuse, RZ ;  /* 0x000000020a047210 */ /* 0x0c0fe20007f9e0ff */
[----:B---3--:R-:W-:Y:S01]  /*26b10*/  VIADD R11, R10, UR4 ;  /* 0x000000040a0b7c36 */ /* 0x008fe20008000000 */
[----:B------:R-:W-:Y:S01]  /*26b20*/  PRMT R21, R21, 0x7773, RZ ;  /* 0x0000777315157816 */ /* 0x000fe200000000ff */
[----:B------:R-:W-:Y:S01]  /*26b30*/  VIADD R0, R28, 0x57 ;  /* 0x000000571c007836 */ /* 0x000fe20000000000 */
[----:B------:R-:W-:Y:S01]  /*26b40*/  LEA.HI.X.SX32 R5, R10, R3, 0x1, P4 ;  /* 0x000000030a057211 */ /* 0x000fe200020f0eff */
[----:B------:R-:W3:Y:S01]  /*26b50*/  LDCU UR4, c[0x0][0x3b8] ;  /* 0x00007700ff0477ac */ /* 0x000ee20008000800 */
[----:B------:R-:W-:-:S02]  /*26b60*/  IADD3 R6, P4, PT, R11, R2, RZ ;  /* 0x000000020b067210 */ /* 0x000fc40007f9e0ff */
[----:B0-----:R-:W-:Y:S01]  /*26b70*/  PRMT R13, R22, 0x7772, RZ ;  /* 0x00007772160d7816 */ /* 0x001fe200000000ff */
[----:B------:R0:W-:Y:S01]  /*26b80*/  @P6 STG.E.U8 desc[UR6][R4.64], R21 ;  /* 0x0000001504006986 */ /* 0x0001e2000c101106 */
[----:B------:R-:W-:Y:S01]  /*26b90*/  ISETP.LT.AND P6, PT, R0, UR12, !P0 ;  /* 0x0000000c00007c0c */ /* 0x000fe2000c7c1270 */
[----:B------:R-:W3:Y:S01]  /*26ba0*/  LDCU UR12, c[0x0][0x39c] ;  /* 0x00007380ff0c77ac */ /* 0x000ee20008000800 */
[C---:B------:R-:W-:Y:S01]  /*26bb0*/  LEA.HI.X.SX32 R7, R11.reuse, R3, 0x1, P4 ;  /* 0x000000030b077211 */ /* 0x040fe200020f0eff */
[----:B------:R-:W-:Y:S02]  /*26bc0*/  VIADD R0, R28, 0x58 ;  /* 0x000000581c007836 */ /* 0x000fe40000000000 */
[----:B-----5:R-:W-:Y:S01]  /*26bd0*/  VIADD R11, R11, UR5 ;  /* 0x000000050b0b7c36 */ /* 0x020fe20008000000 */
[----:B------:R-:W5:Y:S01]  /*26be0*/  LDCU UR5, c[0x0][0x3b8] ;  /* 0x00007700ff0577ac */ /* 0x000f620008000800 */
[----:B------:R3:W-:Y:S01]  /*26bf0*/  @P2 STG.E.U8 desc[UR6][R6.64], R13 ;  /* 0x0000000d06002986 */ /* 0x0007e2000c101106 */
[----:B--2---:R-:W-:Y:S01]  /*26c00*/  ISETP.LT.AND P2, PT, R0, UR13, !P0 ;  /* 0x0000000d00007c0c */ /* 0x004fe2000c741270 */
[----:B------:R-:W2:Y:S01]  /*26c10*/  LDCU UR13, c[0x0][0x39c] ;  /* 0x00007380ff0d77ac */ /* 0x000ea20008000800 */
[C---:B------:R-:W-:Y:S01]  /*26c20*/  IADD3 R8, P4, PT, R11.reuse, R2, RZ ;  /* 0x000000020b087210 */ /* 0x040fe20007f9e0ff */
[----:B-1----:R-:W-:-:S02]  /*26c30*/  VIADD R10, R11, UR11 ;  /* 0x0000000b0b0a7c36 */ /* 0x002fc40008000000 */
[----:B------:R-:W-:Y:S01]  /*26c40*/  VIADD R0, R28, 0x59 ;  /* 0x000000591c007836 */ /* 0x000fe20000000000 */
[-C--:B------:R-:W-:Y:S01]  /*26c50*/  LEA.HI.X.SX32 R9, R11, R3.reuse, 0x1, P4 ;  /* 0x000000030b097211 */ /* 0x080fe200020f0eff */
[----:B------:R-:W1:Y:S01]  /*26c60*/  LDCU UR11, c[0x0][0x3b8] ;  /* 0x00007700ff0b77ac */ /* 0x000e620008000800 */
[----:B------:R-:W-:Y:S02]  /*26c70*/  PRMT R11, R22, 0x7773, RZ ;  /* 0x00007773160b7816 */ /* 0x000fe400000000ff */
[----:B0-----:R-:W-:Y:S02]  /*26c80*/  IADD3 R4, P4, PT, R10, R2, RZ ;  /* 0x000000020a047210 */ /* 0x001fe40007f9e0ff */
[----:B---3--:R-:W-:Y:S01]  /*26c90*/  PRMT R13, R23, 0x7772, RZ ;  /* 0x00007772170d7816 */ /* 0x008fe200000000ff */
[----:B------:R5:W-:Y:S01]  /*26ca0*/  @P5 STG.E.U8 desc[UR6][R8.64], R11 ;  /* 0x0000000b08005986 */ /* 0x000be2000c101106 */
[----:B------:R-:W-:Y:S01]  /*26cb0*/  ISETP.LT.AND P5, PT, R0, UR12, !P0 ;  /* 0x0000000c00007c0c */ /* 0x000fe2000c7a1270 */
[----:B------:R-:W0:Y:S01]  /*26cc0*/  LDCU UR12, c[0x0][0x39c] ;  /* 0x00007380ff0c77ac */ /* 0x000e220008000800 */
[----:B------:R-:W-:Y:S01]  /*26cd0*/  LEA.HI.X.SX32 R5, R10, R3, 0x1, P4 ;  /* 0x000000030a057211 */ /* 0x000fe200020f0eff */
[----:B------:R-:W-:-:S02]  /*26ce0*/  VIADD R0, R28, 0x5a ;  /* 0x0000005a1c007836 */ /* 0x000fc40000000000 */
[----:B------:R-:W-:Y:S01]  /*26cf0*/  VIADD R10, R10, UR4 ;  /* 0x000000040a0a7c36 */ /* 0x000fe20008000000 */
[----:B------:R-:W3:Y:S01]  /*26d00*/  LDCU UR4, c[0x0][0x3b8] ;  /* 0x00007700ff0477ac */ /* 0x000ee20008000800 */
[----:B------:R0:W-:Y:S01]  /*26d10*/  @P3 STG.E.U8 desc[UR6][R4.64], R13 ;  /* 0x0000000d04003986 */ /* 0x0001e2000c101106 */
[----:B--2---:R-:W-:Y:S02]  /*26d20*/  ISETP.LT.AND P3, PT, R0, UR13, !P0 ;  /* 0x0000000d00007c0c */ /* 0x004fe4000c761270 */
[CC--:B------:R-:W-:Y:S01]  /*26d30*/  IADD3 R6, P4, PT, R10.reuse, R2.reuse, RZ ;  /* 0x000000020a067210 */ /* 0x0c0fe20007f9e0ff */
[----:B------:R-:W2:Y:S01]  /*26d40*/  LDCU UR13, c[0x0][0x39c] ;  /* 0x00007380ff0d77ac */ /* 0x000ea20008000800 */
[C---:B-----5:R-:W-:Y:S02]  /*26d50*/  VIADD R11, R10.reuse, UR5 ;  /* 0x000000050a0b7c36 */ /* 0x060fe40008000000 */
[----:B------:R-:W-:Y:S01]  /*26d60*/  LEA.HI.X.SX32 R7, R10, R3, 0x1, P4 ;  /* 0x000000030a077211 */ /* 0x000fe200020f0eff */
[----:B------:R-:W-:Y:S01]  /*26d70*/  VIADD R0, R28, 0x5b ;  /* 0x0000005b1c007836 */ /* 0x000fe20000000000 */
[----:B------:R-:W-:Y:S01]  /*26d80*/  PRMT R23, R23, 0x7773, RZ ;  /* 0x0000777317177816 */ /* 0x000fe200000000ff */
[----:B------:R-:W5:Y:S01]  /*26d90*/  LDCU UR5, c[0x0][0x3b8] ;  /* 0x00007700ff0577ac */ /* 0x000f620008000800 */
[----:B------:R-:W-:-:S04]  /*26da0*/  IADD3 R8, P4, PT, R11, R2, RZ ;  /* 0x000000020b087210 */ /* 0x000fc80007f9e0ff */
[CC--:B------:R-:W-:Y:S01]  /*26db0*/  LEA.HI.X.SX32 R9, R11.reuse, R3.reuse, 0x1, P4 ;  /* 0x000000030b097211 */ /* 0x0c0fe200020f0eff */
[----:B-1----:R-:W-:Y:S01]  /*26dc0*/  VIADD R11, R11, UR11 ;  /* 0x0000000b0b0b7c36 */ /* 0x002fe20008000000 */
[----:B------:R1:W-:Y:S01]  /*26dd0*/  @P6 STG.E.U8 desc[UR6][R6.64], R23 ;  /* 0x0000001706006986 */ /* 0x0003e2000c101106 */
[----:B0-----:R-:W-:Y:S01]  /*26de0*/  ISETP.LT.AND P6, PT, R0, UR12, !P0 ;  /* 0x0000000c00007c0c */ /* 0x001fe2000c7c1270 */
[----:B------:R-:W0:Y:S01]  /*26df0*/  LDCU UR12, c[0x0][0x39c] ;  /* 0x00007380ff0c77ac */ /* 0x000e220008000800 */
[----:B------:R-:W-:Y:S01]  /*26e00*/  PRMT R15, R24, 0x7772, RZ ;  /* 0x00007772180f7816 */ /* 0x000fe200000000ff */
[----:B------:R-:W-:Y:S01]  /*26e10*/  VIADD R0, R28, 0x5c ;  /* 0x0000005c1c007836 */ /* 0x000fe20000000000 */
[C---:B------:R-:W-:Y:S01]  /*26e20*/  IADD3 R4, P4, PT, R11.reuse, R2, RZ ;  /* 0x000000020b047210 */ /* 0x040fe20007f9e0ff */
[C---:B---3--:R-:W-:Y:S01]  /*26e30*/  VIADD R10, R11.reuse, UR4 ;  /* 0x000000040b0a7c36 */ /* 0x048fe20008000000 */
[----:B------:R-:W3:Y:S01]  /*26e40*/  LDCU UR11, c[0x0][0x3b8] ;  /* 0x00007700ff0b77ac */ /* 0x000ee20008000800 */
[----:B------:R0:W-:Y:S01]  /*26e50*/  @P2 STG.E.U8 desc[UR6][R8.64], R15 ;  /* 0x0000000f08002986 */ /* 0x0001e2000c101106 */
[----:B--2---:R-:W-:Y:S01]  /*26e60*/  ISETP.LT.AND P2, PT, R0, UR13, !P0 ;  /* 0x0000000d00007c0c */ /* 0x004fe2000c741270 */
[----:B------:R-:W2:Y:S01]  /*26e70*/  LDCU UR13, c[0x0][0x39c] ;  /* 0x00007380ff0d77ac */ /* 0x000ea20008000800 */
[----:B------:R-:W-:-:S02]  /*26e80*/  LEA.HI.X.SX32 R5, R11, R3, 0x1, P4 ;  /* 0x000000030b057211 */ /* 0x000fc400020f0eff */
[-C--:B-1----:R-:W-:Y:S01]  /*26e90*/  IADD3 R6, P4, PT, R10, R2.reuse, RZ ;  /* 0x000000020a067210 */ /* 0x082fe20007f9e0ff */
[----:B------:R-:W1:Y:S01]  /*26ea0*/  LDCU UR4, c[0x0][0x3b8] ;  /* 0x00007700ff0477ac */ /* 0x000e620008000800 */
[----:B------:R-:W-:Y:S02]  /*26eb0*/  PRMT R13, R24, 0x7773, RZ ;  /* 0x00007773180d7816 */ /* 0x000fe400000000ff */
[C---:B------:R-:W-:Y:S01]  /*26ec0*/  LEA.HI.X.SX32 R7, R10.reuse, R3, 0x1, P4 ;  /* 0x000000030a077211 */ /* 0x040fe200020f0eff */
[----:B-----5:R-:W-:Y:S02]  /*26ed0*/  VIADD R10, R10, UR5 ;  /* 0x000000050a0a7c36 */ /* 0x020fe40008000000 */
[----:B------:R-:W-:Y:S01]  /*26ee0*/  VIADD R0, R28, 0x5d ;  /* 0x0000005d1c007836 */ /* 0x000fe20000000000 */
[----:B------:R5:W-:Y:S01]  /*26ef0*/  @P5 STG.E.U8 desc[UR6][R4.64], R13 ;  /* 0x0000000d04005986 */ /* 0x000be2000c101106 */
[----:B------:R-:W-:Y:S01]  /*26f00*/  PRMT R11, R25, 0x7772, RZ ;  /* 0x00007772190b7816 */ /* 0x000fe200000000ff */
[----:B------:R-:W5:Y:S01]  /*26f10*/  LDCU UR5, c[0x0][0x3b8] ;  /* 0x00007700ff0577ac */ /* 0x000f620008000800 */
[----:B0-----:R-:W-:-:S02]  /*26f20*/  IADD3 R8, P4, PT, R10, R2, RZ ;  /* 0x000000020a087210 */ /* 0x001fc40007f9e0ff */
[----:B------:R-:W-:Y:S01]  /*26f30*/  ISETP.LT.AND P5, PT, R0, UR12, !P0 ;  /* 0x0000000c00007c0c */ /* 0x000fe2000c7a1270 */
[----:B------:R-:W-:Y:S01]  /*26f40*/  VIADD R0, R28, 0x5e ;  /* 0x0000005e1c007836 */ /* 0x000fe20000000000 */
[----:B------:R-:W0:Y:S01]  /*26f50*/  LDCU UR12, c[0x0][0x39c] ;  /* 0x00007380ff0c77ac */ /* 0x000e220008000800 */
[CC--:B------:R-:W-:Y:S01]  /*26f60*/  LEA.HI.X.SX32 R9, R10.reuse, R3.reuse, 0x1, P4 ;  /* 0x000000030a097211 */ /* 0x0c0fe200020f0eff */
[----:B---3--:R-:W-:Y:S01]  /*26f70*/  VIADD R10, R10, UR11 ;  /* 0x0000000b0a0a7c36 */ /* 0x008fe20008000000 */
[----:B------:R-:W-:Y:S01]  /*26f80*/  PRMT R25, R25, 0x7773, RZ ;  /* 0x0000777319197816 */ /* 0x000fe200000000ff */
[----:B------:R3:W-:Y:S01]  /*26f90*/  @P3 STG.E.U8 desc[UR6][R6.64], R11 ;  /* 0x0000000b06003986 */ /* 0x0007e2000c101106 */
[----:B--2---:R-:W-:Y:S01]  /*26fa0*/  ISETP.LT.AND P3, PT, R0, UR13, !P0 ;  /* 0x0000000d00007c0c */ /* 0x004fe2000c761270 */
[----:B------:R-:W2:Y:S01]  /*26fb0*/  LDCU UR13, c[0x0][0x39c] ;  /* 0x00007380ff0d77ac */ /* 0x000ea20008000800 */
[----:B------:R-:W-:Y:S01]  /*26fc0*/  VIADD R0, R28, 0x5f ;  /* 0x0000005f1c007836 */ /* 0x000fe20000000000 */
[----:B------:R0:W-:Y:S01]  /*26fd0*/  @P6 STG.E.U8 desc[UR6][R8.64], R25 ;  /* 0x0000001908006986 */ /* 0x0001e2000c101106 */
[C---:B------:R-:W-:Y:S01]  /*26fe0*/  IADD3 R12, P6, PT, R10.reuse, R2, RZ ;  /* 0x000000020a0c7210 */ /* 0x040fe20007fde0ff */
[----:B-1----:R-:W-:Y:S01]  /*26ff0*/  VIADD R14, R10, UR4 ;  /* 0x000000040a0e7c36 */ /* 0x002fe20008000000 */
[----:B------:R-:W1:Y:S01]  /*27000*/  LDCU UR11, c[0x0][0x3b8] ;  /* 0x00007700ff0b77ac */ /* 0x000e620008000800 */
[----:B----4-:R-:W4:Y:S01]  /*27010*/  LDS.128 R4, [R29] ;  /* 0x000000001d047984 */ /* 0x010f220000000c00 */
[----:B------:R-:W-:Y:S01]  /*27020*/  ISETP.LT.AND P4, PT, R0, UR14, !P0 ;  /* 0x0000000e00007c0c */ /* 0x000fe2000c781270 */
[----:B------:R-:W-:Y:S01]  /*27030*/  VIADD R0, R28, 0x60 ;  /* 0x000000601c007836 */ /* 0x000fe20000000000 */
[----:B------:R-:W-:Y:S01]  /*27040*/  PRMT R19, R26, 0x7772, RZ ;  /* 0x000077721a137816 */ /* 0x000fe200000000ff */
[----:B------:R-:W1:Y:S01]  /*27050*/  LDCU UR4, c[0x0][0x3b8] ;  /* 0x00007700ff0477ac */ /* 0x000e620008000800 */
[----:B-----5:R-:W-:-:S02]  /*27060*/  LEA.HI.X.SX32 R13, R10, R3, 0x1, P6 ;  /* 0x000000030a0d7211 */ /* 0x020fc400030f0eff */
[-C--:B------:R-:W-:Y:S02]  /*27070*/  IADD3 R10, P6, PT, R14, R2.reuse, RZ ;  /* 0x000000020e0a7210 */ /* 0x080fe40007fde0ff */
[----:B------:R-:W-:Y:S01]  /*27080*/  PRMT R17, R26, 0x7773, RZ ;  /* 0x000077731a117816 */ /* 0x000fe200000000ff */
[----:B------:R1:W-:Y:S01]  /*27090*/  @P2 STG.E.U8 desc[UR6][R12.64], R19 ;  /* 0x000000130c002986 */ /* 0x0003e2000c101106 */
[----:B0-----:R-:W-:Y:S01]  /*270a0*/  ISETP.LT.AND P2, PT, R0, UR12, !P0 ;  /* 0x0000000c00007c0c */ /* 0x001fe2000c741270 */
[----:B------:R-:W0:Y:S01]  /*270b0*/  LDCU UR12, c[0x0][0x39c] ;  /* 0x00007380ff0c77ac */ /* 0x000e220008000800 */
[-C--:B---3--:R-:W-:Y:S01]  /*270c0*/  LEA.HI.X.SX32 R11, R14, R3.reuse, 0x1, P6 ;  /* 0x000000030e0b7211 */ /* 0x088fe200030f0eff */
[----:B------:R-:W-:Y:S02]  /*270d0*/  VIADD R0, R28, 0x61 ;  /* 0x000000611c007836 */ /* 0x000fe40000000000 */
[----:B------:R-:W-:Y:S01]  /*270e0*/  VIADD R8, R14, UR5 ;  /* 0x000000050e087c36 */ /* 0x000fe20008000000 */
[----:B------:R-:W3:Y:S01]  /*270f0*/  LDCU UR5, c[0x0][0x3b8] ;  /* 0x00007700ff0577ac */ /* 0x000ee20008000800 */
[----:B------:R5:W-:Y:S01]  /*27100*/  @P5 STG.E.U8 desc[UR6][R10.64], R17 ;  /* 0x000000110a005986 */ /* 0x000be2000c101106 */
[----:B--2---:R-:W-:Y:S01]  /*27110*/  ISETP.LT.AND P5, PT, R0, UR13, !P0 ;  /* 0x0000000d00007c0c */ /* 0x004fe2000c7a1270 */
[----:B------:R-:W2:Y:S01]  /*27120*/  LDCU UR13, c[0x0][0x39c] ;  /* 0x00007380ff0d77ac */ /* 0x000ea20008000800 */
[CC--:B------:R-:W-:Y:S01]  /*27130*/  IADD3 R14, P6, PT, R8.reuse, R2.reuse, RZ ;  /* 0x00000002080e7210 */ /* 0x0c0fe20007fde0ff */
[----:B-1----:R-:W-:Y:S01]  /*27140*/  VIADD R12, R8, UR11 ;  /* 0x0000000b080c7c36 */ /* 0x002fe20008000000 */
[----:B------:R-:W-:Y:S01]  /*27150*/  PRMT R13, R27, 0x7772, RZ ;  /* 0x000077721b0d7816 */ /* 0x000fe200000000ff */
[----:B------:R-:W-:Y:S01]  /*27160*/  VIADD R0, R28, 0x62 ;  /* 0x000000621c007836 */ /* 0x000fe20000000000 */
[----:B------:R-:W-:Y:S01]  /*27170*/  LEA.HI.X.SX32 R15, R8, R3, 0x1, P6 ;  /* 0x00000003080f7211 */ /* 0x000fe200030f0eff */
[----:B------:R-:W1:Y:S01]  /*27180*/  LDCU UR11, c[0x0][0x3b8] ;  /* 0x00007700ff0b77ac */ /* 0x000e620008000800 */
[----:B------:R-:W-:-:S02]  /*27190*/  IADD3 R8, P6, PT, R12, R2, RZ ;  /* 0x000000020c087210 */ /* 0x000fc40007fde0ff */
[----:B------:R-:W-:Y:S01]  /*271a0*/  PRMT R27, R27, 0x7773, RZ ;  /* 0x000077731b1b7816 */ /* 0x000fe200000000ff */
[----:B------:R3:W-:Y:S01]  /*271b0*/  @P3 STG.E.U8 desc[UR6][R14.64], R13 ;  /* 0x0000000d0e003986 */ /* 0x0007e2000c101106 */
[----:B0-----:R-:W-:Y:S01]  /*271c0*/  ISETP.LT.AND P3, PT, R0, UR12, !P0 ;  /* 0x0000000c00007c0c */ /* 0x001fe2000c761270 */
[----:B------:R-:W0:Y:S01]  /*271d0*/  LDCU UR12, c[0x0][0x39c] ;  /* 0x00007380ff0c77ac */ /* 0x000e220008000800 */
[-C--:B------:R-:W-:Y:S01]  /*271e0*/  LEA.HI.X.SX32 R9, R12, R3.reuse, 0x1, P6 ;  /* 0x000000030c097211 */ /* 0x080fe200030f0eff */
[----:B------:R-:W-:Y:S02]  /*271f0*/  VIADD R0, R28, 0x63 ;  /* 0x000000631c007836 */ /* 0x000fe40000000000 */
[----:B------:R-:W-:Y:S01]  /*27200*/  VIADD R12, R12, UR4 ;  /* 0x000000040c0c7c36 */ /* 0x000fe20008000000 */
[----:B------:R-:W1:Y:S01]  /*27210*/  LDCU UR4, c[0x0][0x3b8] ;  /* 0x00007700ff0477ac */ /* 0x000e620008000800 */
[----:B------:R0:W-:Y:S01]  /*27220*/  @P4 STG.E.U8 desc[UR6][R8.64], R27 ;  /* 0x0000001b08004986 */ /* 0x0001e2000c101106 */
[----:B--2---:R-:W-:Y:S01]  /*27230*/  ISETP.LT.AND P4, PT, R0, UR13, !P0 ;  /* 0x0000000d00007c0c */ /* 0x004fe2000c781270 */
[----:B------:R-:W2:Y:S01]  /*27240*/  LDCU UR13, c[0x0][0x39c] ;  /* 0x00007380ff0d77ac */ /* 0x000ea20008000800 */
[CC--:B-----5:R-:W-:Y:S01]  /*27250*/  IADD3 R10, P6, PT, R12.reuse, R2.reuse, RZ ;  /* 0x000000020c0a7210 */ /* 0x0e0fe20007fde0ff */
[----:B---3--:R-:W-:Y:S01]  /*27260*/  VIADD R14, R12, UR5 ;  /* 0x000000050c0e7c36 */ /* 0x008fe20008000000 */
[----:B----4-:R-:W-:Y:S01]  /*27270*/  PRMT R15, R4, 0x7770, RZ ;  /* 0x00007770040f7816 */ /* 0x010fe200000000ff */
[----:B------:R-:W-:Y:S01]  /*27280*/  VIADD R0, R28, 0x64 ;  /* 0x000000641c007836 */ /* 0x000fe20000000000 */
[----:B------:R-:W-:Y:S01]  /*27290*/  LEA.HI.X.SX32 R11, R12, R3, 0x1, P6 ;  /* 0x000000030c0b7211 */ /* 0x000fe200030f0eff */
[----:B------:R-:W3:Y:S01]  /*272a0*/  LDCU UR5, c[0x0][0x3b8] ;  /* 0x00007700ff0577ac */ /* 0x000ee20008000800 */
[----:B------:R-:W-:-:S02]  /*272b0*/  IADD3 R12, P6, PT, R14, R2, RZ ;  /* 0x000000020e0c7210 */ /* 0x000fc40007fde0ff */
[----:B------:R-:W-:Y:S01]  /*272c0*/  PRMT R17, R4, 0x7771, RZ ;  /* 0x0000777104117816 */ /* 0x000fe200000000ff */
[----:B------:R4:W-:Y:S01]  /*272d0*/  @P2 STG.E.U8 desc[UR6][R10.64], R15 ;  /* 0x0000000f0a002986 */ /* 0x0009e2000c101106 */
[----:B0-----:R-:W-:Y:S01]  /*272e0*/  ISETP.LT.AND P2, PT, R0, UR12, !P0 ;  /* 0x0000000c00007c0c */ /* 0x001fe2000c741270 */
[----:B------:R-:W0:Y:S01]  /*272f0*/  LDCU UR12, c[0x0][0x39c] ;  /* 0x00007380ff0c77ac */ /* 0x000e220008000800 */
[-C--:B------:R-:W-:Y:S01]  /*27300*/  LEA.HI.X.SX32 R13, R14, R3.reuse, 0x1, P6 ;  /* 0x000000030e0d7211 */ /* 0x080fe200030f0eff */
[----:B------:R-:W-:Y:S02]  /*27310*/  VIADD R0, R28, 0x65 ;  /* 0x000000651c007836 */ /* 0x000fe40000000000 */
[----:B-1----:R-:W-:Y:S01]  /*27320*/  VIADD R14, R14, UR11 ;  /* 0x0000000b0e0e7c36 */ /* 0x002fe20008000000 */
[----:B------:R-:W1:Y:S01]  /*27330*/  LDCU UR11, c[0x0][0x3b8] ;  /* 0x00007700ff0b77ac */ /* 0x000e620008000800 */
[----:B------:R5:W-:Y:S01]  /*27340*/  @P5 STG.E.U8 desc[UR6][R12.64], R17 ;  /* 0x000000110c005986 */ /* 0x000be2000c101106 */
[----:B--2---:R-:W-:Y:S01]  /*27350*/  ISETP.LT.AND P5, PT, R0, UR13, !P0 ;  /* 0x0000000d00007c0c */ /* 0x004fe2000c7a1270 */
[----:B------:R-:W2:Y:S01]  /*27360*/  LDCU UR13, c[0x0][0x39c] ;  /* 0x00007380ff0d77ac */ /* 0x000ea20008000800 */
[CC--:B------:R-:W-:Y:S01]  /*27370*/  IADD3 R8, P6, PT, R14.reuse, R2.reuse, RZ ;  /* 0x000000020e087210 */ /* 0x0c0fe20007fde0ff */
[----:B----4-:R-:W-:Y:S01]  /*27380*/  VIADD R10, R14, UR4 ;  /* 0x000000040e0a7c36 */ /* 0x010fe20008000000 */
[----:B------:R-:W-:Y:S01]  /*27390*/  PRMT R11, R5, 0x7770, RZ ;  /* 0x00007770050b7816 */ /* 0x000fe200000000ff */
[----:B------:R-:W-:Y:S01]  /*273a0*/  VIADD R0, R28, 0x66 ;  /* 0x000000661c007836 */ /* 0x000fe20000000000 */
[----:B------:R-:W-:Y:S01]  /*273b0*/  LEA.HI.X.SX32 R9, R14, R3, 0x1, P6 ;  /* 0x000000030e097211 */ /* 0x000fe200030f0eff */
[----:B------:R-:W4:Y:S01]  /*273c0*/  LDCU UR4, c[0x0][0x3b8] ;  /* 0x00007700ff0477ac */ /* 0x000f220008000800 */
[----:B------:R-:W-:-:S02]  /*273d0*/  IADD3 R14, P6, PT, R10, R2, RZ ;  /* 0x000000020a0e7210 */ /* 0x000fc40007fde0ff */
[----:B-----5:R-:W-:Y:S01]  /*273e0*/  PRMT R13, R5, 0x7771, RZ ;  /* 0x00007771050d7816 */ /* 0x020fe200000000ff */
[----:B------:R-:W-:Y:S01]  /*273f0*/  @P3 STG.E.U8 desc[UR6][R8.64], R11 ;  /* 0x0000000b08003986 */ /* 0x000fe2000c101106 */
[----:B0-----:R-:W-:Y:S01]  /*27400*/  ISETP.LT.AND P3, PT, R0, UR12, !P0 ;  /* 0x0000000c00007c0c */ /* 0x001fe2000c761270 */
[C---:B---3--:R-:W-:Y:S01]  /*27410*/  VIADD R12, R10.reuse, UR5 ;  /* 0x000000050a0c7c36 */ /* 0x048fe20008000000 */
[-C--:B------:R-:W-:Y:S01]  /*27420*/  LEA.HI.X.SX32 R15, R10, R3.reuse, 0x1, P6 ;  /* 0x000000030a0f7211 */ /* 0x080fe200030f0eff */
[----:B------:R-:W0:Y:S01]  /*27430*/  LDCU UR12, c[0x0][0x39c] ;  /* 0x00007380ff0c77ac */ /* 0x000e220008000800 */
[----:B------:R-:W-:Y:S01]  /*27440*/  VIADD R0, R28, 0x67 ;  /* 0x000000671c007836 */ /* 0x000fe20000000000 */
[----:B------:R-:W3:Y:S01]  /*27450*/  LDS.128 R8, [R29+0x2000] ;  /* 0x002000001d087984 */ /* 0x000ee20000000c00 */
[-C--:B------:R-:W-:Y:S01]  /*27460*/  IADD3 R16, P6, PT, R12, R2.reuse, RZ ;  /* 0x000000020c107210 */ /* 0x080fe20007fde0ff */
[----:B------:R-:W5:Y:S02]  /*27470*/  LDCU UR5, c[0x0][0x3b8] ;  /* 0x00007700ff0577ac */ /* 0x000f640008000800 */
[----:B------:R0:W-:Y:S01]  /*27480*/  @P4 STG.E.U8 desc[UR6][R14.64], R13 ;  /* 0x0000000d0e004986 */ /* 0x0001e2000c101106 */
[----:B--2---:R-:W-:Y:S01]  /*27490*/  ISETP.LT.AND P4, PT, R0, UR13, !P0 ;  /* 0x0000000d00007c0c */ /* 0x004fe2000c781270 */
[----:B------:R-:W2:Y:S01]  /*274a0*/  LDCU UR13, c[0x0][0x39c] ;  /* 0x00007380ff0d77ac */ /* 0x000ea20008000800 */
[CC--:B------:R-:W-:Y:S01]  /*274b0*/  LEA.HI.X.SX32 R17, R12.reuse, R3.reuse, 0x1, P6 ;  /* 0x000000030c117211 */ /* 0x0c0fe200030f0eff */
[----:B-1----:R-:W-:Y:S01]  /*274c0*/  VIADD R12, R12, UR11 ;  /* 0x0000000b0c0c7c36 */ /* 0x002fe20008000000 */
[----:B------:R-:W-:Y:S01]  /*274d0*/  PRMT R21, R6, 0x7770, RZ ;  /* 0x0000777006157816 */ /* 0x000fe200000000ff */
[----:B------:R-:W-:Y:S01]  /*274e0*/  VIADD R0, R28, 0x68 ;  /* 0x000000681c007836 */ /* 0x000fe20000000000 */
[----:B------:R-:W-:Y:S01]  /*274f0*/  PRMT R19, R6, 0x7771, RZ ;  /* 0x0000777106137816 */ /* 0x000fe200000000ff */
[C---:B----4-:R-:W-:Y:S01]  /*27500*/  VIADD R18, R12.reuse, UR4 ;  /* 0x000000040c127c36 */ /* 0x050fe20008000000 */
[----:B------:R-:W1:Y:S01]  /*27510*/  LDCU UR11, c[0x0][0x3b8] ;  /* 0x00007700ff0b77ac */ /* 0x000e620008000800 */
[-C--:B0-----:R-:W-:Y:S01]  /*27520*/  IADD3 R14, P6, PT, R12, R2.reuse, RZ ;  /* 0x000000020c0e7210 */ /* 0x081fe20007fde0ff */
[----:B------:R0:W-:Y:S01]  /*27530*/  @P2 STG.E.U8 desc[UR6][R16.64], R21 ;  /* 0x0000001510002986 */ /* 0x0001e2000c101106 */
[----:B------:R-:W-:Y:S01]  /*27540*/  ISETP.LT.AND P2, PT, R0, UR12, !P0 ;  /* 0x0000000c00007c0c */ /* 0x000fe2000c741270 */
[----:B------:R-:W4:Y:S01]  /*27550*/  LDCU UR12, c[0x0][0x39c] ;  /* 0x00007380ff0c77ac */ /* 0x000f220008000800 */
[-C--:B------:R-:W-:Y:S01]  /*27560*/  LEA.HI.X.SX32 R15, R12, R3.reuse, 0x1, P6 ;  /* 0x000000030c0f7211 */ /* 0x080fe200030f0eff */
[----:B------:R-:W-:Y:S01]  /*27570*/  VIADD R0, R28, 0x69 ;  /* 0x000000691c007836 */ /* 0x000fe20000000000 */
[-C--:B------:R-:W-:Y:S01]  /*27580*/  IADD3 R12, P6, PT, R18, R2.reuse, RZ ;  /* 0x00000002120c7210 */ /* 0x080fe20007fde0ff */
[----:B------:R-:W3:Y:S02]  /*27590*/  LDCU UR4, c[0x0][0x3b8] ;  /* 0x00007700ff0477ac */ /* 0x000ee40008000800 */
[----:B------:R1:W-:Y:S01]  /*275a0*/  @P5 STG.E.U8 desc[UR6][R14.64], R19 ;  /* 0x000000130e005986 */ /* 0x0003e2000c101106 */
[----:B--2---:R-:W-:Y:S01]  /*275b0*/  ISETP.LT.AND P5, PT, R0, UR13, !P0 ;  /* 0x0000000d00007c0c */ /* 0x004fe2000c7a1270 */
[----:B------:R-:W2:Y:S01]  /*275c0*/  LDCU UR13, c[0x0][0x39c] ;  /* 0x00007380ff0d77ac */ /* 0x000ea20008000800 */
[CC--:B------:R-:W-:Y:S01]  /*275d0*/  LEA.HI.X.SX32 R13, R18.reuse, R3.reuse, 0x1, P6 ;  /* 0x00000003120d7211 */ /* 0x0c0fe200030f0eff */
[----:B-----5:R-:W-:Y:S01]  /*275e0*/  VIADD R18, R18, UR5 ;  /* 0x0000000512127c36 */ /* 0x020fe20008000000 */
[C---:B------:R-:W-:Y:S01]  /*275f0*/  PRMT R23, R7.reuse, 0x7770, RZ ;  /* 0x0000777007177816 */ /* 0x040fe200000000ff */
[----:B------:R-:W-:Y:S01]  /*27600*/  VIADD R0, R28, 0x6a ;  /* 0x0000006a1c007836 */ /* 0x000fe20000000000 */
[----:B------:R-:W5:Y:S02]  /*27610*/  LDCU UR5, c[0x0][0x3b8] ;  /* 0x00007700ff0577ac */ /* 0x000f640008000800 */
[CC--:B0-----:R-:W-:Y:S01]  /*27620*/  IADD3 R16, P6, PT, R18.reuse, R2.reuse, RZ ;  /* 0x0000000212107210 */ /* 0x0c1fe20007fde0ff */
[----:B------:R0:W-:Y:S01]  /*27630*/  @P3 STG.E.U8 desc[UR6][R12.64], R23 ;  /* 0x000000170c003986 */ /* 0x0001e2000c101106 */
[----:B------:R-:W-:Y:S01]  /*27640*/  PRMT R21, R7, 0x7771, RZ ;  /* 0x0000777107157816 */ /* 0x000fe200000000ff */
[----:B-1----:R-:W-:Y:S01]  /*27650*/  VIADD R19, R18, UR11 ;  /* 0x0000000b12137c36 */ /* 0x002fe20008000000 */
[----:B----4-:R-:W-:Y:S01]  /*27660*/  ISETP.LT.AND P3, PT, R0, UR12, !P0 ;  /* 0x0000000c00007c0c */ /* 0x010fe2000c761270 */
[----:B------:R-:W1:Y:S01]  /*27670*/  LDCU UR12, c[0x0][0x39c] ;  /* 0x00007380ff0c77ac */ /* 0x000e620008000800 */
[-C--:B------:R-:W-:Y:S01]  /*27680*/  LEA.HI.X.SX32 R17, R18, R3.reuse, 0x1, P6 ;  /* 0x0000000312117211 */ /* 0x080fe200030f0eff */
[----:B------:R-:W-:Y:S01]  /*27690*/  VIADD R0, R28, 0x6b ;  /* 0x0000006b1c007836 */ /* 0x000fe20000000000 */
[CC--:B------:R-:W-:Y:S01]  /*276a0*/  IADD3 R14, P6, PT, R19.reuse, R2.reuse, RZ ;  /* 0x00000002130e7210 */ /* 0x0c0fe20007fde0ff */
[----:B------:R-:W4:Y:S02]  /*276b0*/  LDCU UR11, c[0x0][0x3b8] ;  /* 0x00007700ff0b77ac */ /* 0x000f240008000800 */
[----:B------:R5:W-:Y:S01]  /*276c0*/  @P4 STG.E.U8 desc[UR6][R16.64], R21 ;  /* 0x0000001510004986 */ /* 0x000be2000c101106 */
[----:B--2---:R-:W-:Y:S01]  /*276d0*/  ISETP.LT.AND P4, PT, R0, UR13, !P0 ;  /* 0x0000000d00007c0c */ /* 0x004fe2000c781270 */
[----:B------:R-:W2:Y:S01]  /*276e0*/  LDCU UR13, c[0x0][0x39c] ;  /* 0x00007380ff0d77ac */ /* 0x000ea20008000800 */
[CC--:B------:R-:W-:Y:S01]  /*276f0*/  LEA.HI.X.SX32 R15, R19.reuse, R3.reuse, 0x1, P6 ;  /* 0x00000003130f7211 */ /* 0x0c0fe200030f0eff */
[----:B---3--:R-:W-:Y:S01]  /*27700*/  VIADD R19, R19, UR4 ;  /* 0x0000000413137c36 */ /* 0x008fe20008000000 */
[----:B------:R-:W-:Y:S01]  /*27710*/  PRMT R25, R8, 0x7770, RZ ;  /* 0x0000777008197816 */ /* 0x000fe200000000ff */
[----:B------:R-:W-:Y:S01]  /*27720*/  VIADD R0, R28, 0x6c ;  /* 0x0000006c1c007836 */ /* 0x000fe20000000000 */
[----:B0-----:R-:W-:Y:S01]  /*27730*/  PRMT R23, R8, 0x7771, RZ ;  /* 0x0000777108177816 */ /* 0x001fe200000000ff */
[----:B------:R-:W0:Y:S01]  /*27740*/  LDCU UR4, c[0x0][0x3b8] ;  /* 0x00007700ff0477ac */ /* 0x000e220008000800 */
[CC--:B------:R-:W-:Y:S01]  /*27750*/  IADD3 R18, P6, PT, R19.reuse, R2.reuse, RZ ;  /* 0x0000000213127210 */ /* 0x0c0fe20007fde0ff */
[----:B------:R4:W-:Y:S01]  /*27760*/  @P2 STG.E.U8 desc[UR6][R14.64], R25 ;  /* 0x000000190e002986 */ /* 0x0009e2000c101106 */
[C---:B-----5:R-:W-:Y:S01]  /*27770*/  VIADD R16, R19.reuse, UR5 ;  /* 0x0000000513107c36 */ /* 0x060fe20008000000 */
[----:B-1----:R-:W-:Y:S01]  /*27780*/  ISETP.LT.AND P2, PT, R0, UR12, !P0 ;  /* 0x0000000c00007c0c */ /* 0x002fe2000c741270 */
[----:B------:R-:W1:Y:S01]  /*27790*/  LDCU UR12, c[0x0][0x39c] ;  /* 0x00007380ff0c77ac */ /* 0x000e620008000800 */
[-C--:B------:R-:W-:Y:S01]  /*277a0*/  LEA.HI.X.SX32 R19, R19, R3.reuse, 0x1, P6 ;  /* 0x0000000313137211 */ /* 0x080fe200030f0eff */
[----:B------:R-:W-:Y:S01]  /*277b0*/  VIADD R0, R28, 0x6d ;  /* 0x0000006d1c007836 */ /* 0x000fe20000000000 */
[----:B------:R-:W3:Y:S03]  /*277c0*/  LDCU UR5, c[0x0][0x3b8] ;  /* 0x00007700ff0577ac */ /* 0x000ee60008000800 */
        /* <DEDUP_REMOVED lines=9> */
[----:B------:R-:W-:-:S03]  /*27860*/  IADD3 R16, P6, PT, R14, R2, RZ ;  /* 0x000000020e107210 */ /* 0x000fc60007fde0ff */
[----:B------:R3:W-:Y:S01]  /*27870*/  @P3 STG.E.U8 desc[UR6][R12.64], R21 ;  /* 0x000000150c003986 */ /* 0x0007e2000c101106 */
[----:B-1----:R-:W-:Y:S01]  /*27880*/  ISETP.LT.AND P3, PT, R0, UR12, !P0 ;  /* 0x0000000c00007c0c */ /* 0x002fe2000c761270 */
[----:B------:R-:W1:Y:S01]  /*27890*/  LDCU UR12, c[0x0][0x39c] ;  /* 0x00007380ff0c77ac */ /* 0x000e620008000800 */
[-C--:B------:R-:W-:Y:S01]  /*278a0*/  LEA.HI.X.SX32 R17, R14, R3.reuse, 0x1, P6 ;  /* 0x000000030e117211 */ /* 0x080fe200030f0eff */
[----:B------:R-:W-:Y:S01]  /*278b0*/  VIADD R0, R28, 0x6f ;  /* 0x0000006f1c007836 */ /* 0x000fe20000000000 */
[----:B-----5:R-:W-:Y:S01]  /*278c0*/  PRMT R23, R9, 0x7771, RZ ;  /* 0x0000777109177816 */ /* 0x020fe200000000ff */
[----:B0-----:R-:W-:Y:S01]  /*278d0*/  VIADD R18, R14, UR4 ;  /* 0x000000040e127c36 */ /* 0x001fe20008000000 */
[----:B------:R-:W0:Y:S03]  /*278e0*/  LDCU UR4, c[0x0][0x3b8] ;  /* 0x00007700ff0477ac */ /* 0x000e260008000800 */
        /* <DEDUP_REMOVED lines=9> */
[----:B------:R-:W-:-:S03]  /*27980*/  IADD3 R18, P6, PT, R12, R2, RZ ;  /* 0x000000020c127210 */ /* 0x000fc60007fde0ff */
[----:B------:R0:W-:Y:S01]  /*27990*/  @P2 STG.E.U8 desc[UR6][R14.64], R21 ;  /* 0x000000150e002986 */ /* 0x0001e2000c101106 */
[----:B-1----:R-:W-:Y:S01]  /*279a0*/  ISETP.LT.AND P2, PT, R0, UR12, !P0 ;  /* 0x0000000c00007c0c */ /* 0x002fe2000c741270 */
[----:B------:R-:W1:Y:S01]  /*279b0*/  LDCU UR12, c[0x0][0x39c] ;  /* 0x00007380ff0c77ac */ /* 0x000e620008000800 */
[-C--:B------:R-:W-:Y:S01]  /*279c0*/  LEA.HI.X.SX32 R19, R12, R3.reuse, 0x1, P6 ;  /* 0x000000030c137211 */ /* 0x080fe200030f0eff */
[----:B------:R-:W-:Y:S01]  /*279d0*/  VIADD R0, R28, 0x71 ;  /* 0x000000711c007836 */ /* 0x000fe20000000000 */
[----:B-----5:R-:W-:Y:S01]  /*279e0*/  PRMT R23, R10, 0x7771, RZ ;  /* 0x000077710a177816 */ /* 0x020fe200000000ff */
[----:B----4-:R-:W-:Y:S01]  /*279f0*/  VIADD R16, R12, UR11 ;  /* 0x0000000b0c107c36 */ /* 0x010fe20008000000 */
[----:B------:R-:W4:Y:S03]  /*27a00*/  LDCU UR11, c[0x0][0x3b8] ;  /* 0x00007700ff0b77ac */ /* 0x000f260008000800 */
[----:B------:R5:W-:Y:S01]  /*27a10*/  @P5 STG.E.U8 desc[UR6][R18.64], R23 ;  /* 0x0000001712005986 */ /* 0x000be2000c101106 */
[----:B--2---:R-:W-:Y:S01]  /*27a20*/  ISETP.LT.AND P5, PT, R0, UR13, !P0 ;  /* 0x0000000d00007c0c */ /* 0x004fe2000c7a1270 */
[----:B------:R-:W2:Y:S01]  /*27a30*/  LDCU UR13, c[0x0][0x39c] ;  /* 0x00007380ff0d77ac */ /* 0x000ea20008000800 */
[CC--:B------:R-:W-:Y:S01]  /*27a40*/  IADD3 R12, P6, PT, R16.reuse, R2.reuse, RZ ;  /* 0x00000002100c7210 */ /* 0x0c0fe20007fde0ff */
[----:B0-----:R-:W-:Y:S01]  /*27a50*/  VIADD R14, R16, UR4 ;  /* 0x00000004100e7c36 */ /* 0x001fe20008000000 */
[----:B------:R-:W-:Y:S01]  /*27a60*/  PRMT R21, R11, 0x7770, RZ ;  /* 0x000077700b157816 */ /* 0x000fe200000000ff */
[----:B------:R-:W-:Y:S01]  /*27a70*/  VIADD R0, R28, 0x72 ;  /* 0x000000721c007836 */ /* 0x000fe20000000000 */
[----:B------:R-:W-:Y:S01]  /*27a80*/  LEA.HI.X.SX32 R13, R16, R3, 0x1, P6 ;  /* 0x00000003100d7211 */ /* 0x000fe200030f0eff */
[----:B------:R-:W0:Y:S01]  /*27a90*/  LDCU UR4, c[0x0][0x3b8] ;  /* 0x00007700ff0477ac */ /* 0x000e220008000800 */
[----:B------:R-:W-:-:S03]  /*27aa0*/  IADD3 R16, P6, PT, R14, R2, RZ ;  /* 0x000000020e107210 */ /* 0x000fc60007fde0ff */
[----:B------:R4:W-:Y:S01]  /*27ab0*/  @P3 STG.E.U8 desc[UR6][R12.64], R21 ;  /* 0x000000150c003986 */ /* 0x0009e2000c101106 */
[----:B-1----:R-:W-:Y:S01]  /*27ac0*/  ISETP.LT.AND P3, PT, R0, UR12, !P0 ;  /* 0x0000000c00007c0c */ /* 0x002fe2000c761270 */
[----:B------:R-:W1:Y:S01]  /*27ad0*/  LDCU UR12, c[0x0][0x39c] ;  /* 0x00007380ff0c77ac */ /* 0x000e620008000800 */
[-C--:B------:R-:W-:Y:S01]  /*27ae0*/  LEA.HI.X.SX32 R17, R14, R3.reuse, 0x1, P6 ;  /* 0x000000030e117211 */ /* 0x080fe200030f0eff */
[----:B------:R-:W-:Y:S01]  /*27af0*/  VIADD R0, R28, 0x73 ;  /* 0x000000731c007836 */ /* 0x000fe20000000000 */
[----:B-----5:R-:W-:Y:S01]  /*27b00*/  PRMT R23, R11, 0x7771, RZ ;  /* 0x000077710b177816 */ /* 0x020fe200000000ff */
[----:B---3--:R-:W-:Y:S01]  /*27b10*/  VIADD R18, R14, UR5 ;  /* 0x000000050e127c36 */ /* 0x008fe20008000000 */
        /* <DEDUP_REMOVED lines=13> */
[C---:B0-----:R-:W-:Y:S01]  /*27bf0*/  VIADD R16, R12.reuse, UR4 ;  /* 0x000000040c107c36 */ /* 0x041fe20008000000 */
[-C--:B------:R-:W-:Y:S01]  /*27c00*/  LEA.HI.X.SX32 R19, R12, R3.reuse, 0x1, P6 ;  /* 0x000000030c137211 */ /* 0x080fe200030f0eff */
[----:B------:R-:W0:Y:S01]  /*27c10*/  LDCU UR12, c[0x0][0x39c] ;  /* 0x00007380ff0c77ac */ /* 0x000e220008000800 */
[----:B------:R-:W-:Y:S01]  /*27c20*/  PRMT R17, R4, 0x7773, RZ ;  /* 0x0000777304117816 */ /* 0x000fe200000000ff */
[----:B------:R-:W-:Y:S01]  /*27c30*/  VIADD R0, R28, 0x75 ;  /* 0x000000751c007836 */ /* 0x000fe20000000000 */
[----:B------:R-:W-:Y:S01]  /*27c40*/  IADD3 R12, P6, PT, R16, R2, RZ ;  /* 0x00000002100c7210 */ /* 0x000fe20007fde0ff */
[----:B------:R-:W1:Y:S02]  /*27c50*/  LDCU UR4, c[0x0][0x3b8] ;  /* 0x00007700ff0477ac */ /* 0x000e640008000800 */
[----:B------:R4:W-:Y:S01]  /*27c60*/  @P5 STG.E.U8 desc[UR6][R18.64], R17 ;  /* 0x0000001112005986 */ /* 0x0009e2000c101106 */
[----:B--2---:R-:W-:Y:S01]  /*27c70*/  ISETP.LT.AND P5, PT, R0, UR13, !P0 ;  /* 0x0000000d00007c0c */ /* 0x004fe2000c7a1270 */
[----:B------:R-:W2:Y:S01]  /*27c80*/  LDCU UR13, c[0x0][0x39c] ;  /* 0x00007380ff0d77ac */ /* 0x000ea20008000800 */
[C---:B------:R-:W-:Y:S01]  /*27c90*/  LEA.HI.X.SX32 R13, R16.reuse, R3, 0x1, P6 ;  /* 0x00000003100d7211 */ /* 0x040fe200030f0eff */
[----:B---3--:R-:W-:Y:S01]  /*27ca0*/  VIADD R16, R16, UR5 ;  /* 0x0000000510107c36 */ /* 0x008fe20008000000 */
[----:B------:R-:W-:Y:S01]  /*27cb0*/  PRMT R23, R5, 0x7772, RZ ;  /* 0x0000777205177816 */ /* 0x000fe200000000ff */
[----:B------:R-:W3:Y:S01]  /*27cc0*/  LDCU UR14, c[0x0][0x39c] ;  /* 0x00007380ff0e77ac */ /* 0x000ee20008000800 */
[----:B------:R-:W-:-:S03]  /*27cd0*/  VIADD R0, R28, 0x76 ;  /* 0x000000761c007836 */ /* 0x000fc60000000000 */
[----:B------:R1:W-:Y:S01]  /*27ce0*/  @P3 STG.E.U8 desc[UR6][R12.64], R23 ;  /* 0x000000170c003986 */ /* 0x0003e2000c101106 */
[CC--:B-----5:R-:W-:Y:S01]  /*27cf0*/  IADD3 R14, P3, PT, R16.reuse, R2.reuse, RZ ;  /* 0x00000002100e7210 */ /* 0x0e0fe20007f7e0ff */
[----:B----4-:R-:W-:Y:S01]  /*27d00*/  VIADD R17, R16, UR11 ;  /* 0x0000000b10117c36 */ /* 0x010fe20008000000 */
[----:B------:R-:W4:Y:S01]  /*27d10*/  LDCU UR5, c[0x0][0x3b8] ;  /* 0x00007700ff0577ac */ /* 0x000f220008000800 */
[----:B0-----:R-:W-:Y:S01]  /*27d20*/  ISETP.LT.AND P6, PT, R0, UR12, !P0 ;  /* 0x0000000c00007c0c */ /* 0x001fe2000c7c1270 */
[----:B------:R-:W-:Y:S01]  /*27d30*/  VIADD R0, R28, 0x77 ;  /* 0x000000771c007836 */ /* 0x000fe20000000000 */
[-C--:B------:R-:W-:Y:S01]  /*27d40*/  LEA.HI.X.SX32 R15, R16, R3.reuse, 0x1, P3 ;  /* 0x00000003100f7211 */ /* 0x080fe200018f0eff */
[----:B------:R-:W0:Y:S01]  /*27d50*/  LDCU UR11, c[0x0][0x3b8] ;  /* 0x00007700ff0b77ac */ /* 0x000e220008000800 */
[----:B------:R-:W-:Y:S02]  /*27d60*/  PRMT R21, R5, 0x7773, RZ ;  /* 0x0000777305157816 */ /* 0x000fe400000000ff */
[CC--:B------:R-:W-:Y:S01]  /*27d70*/  IADD3 R4, P3, PT, R17.reuse, R2.reuse, RZ ;  /* 0x0000000211047210 */ /* 0x0c0fe20007f7e0ff */
[----:B------:R-:W5:Y:S01]  /*27d80*/  LDCU UR12, c[0x0][0x3b8] ;  /* 0x00007700ff0c77ac */ /* 0x000f620008000800 */
[----:B------:R-:W-:Y:S01]  /*27d90*/  PRMT R19, R6, 0x7772, RZ ;  /* 0x0000777206137816 */ /* 0x000fe200000000ff */
[----:B------:R0:W-:Y:S01]  /*27da0*/  @P4 STG.E.U8 desc[UR6][R14.64], R21 ;  /* 0x000000150e004986 */ /* 0x0001e2000c101106 */
[C---:B------:R-:W-:Y:S01]  /*27db0*/  LEA.HI.X.SX32 R5, R17.reuse, R3, 0x1, P3 ;  /* 0x0000000311057211 */ /* 0x040fe200018f0eff */
[----:B-1----:R-:W-:Y:S01]  /*27dc0*/  VIADD R17, R17, UR4 ;  /* 0x0000000411117c36 */ /* 0x002fe20008000000 */
[----:B--2---:R-:W-:Y:S01]  /*27dd0*/  ISETP.LT.AND P4, PT, R0, UR13, !P0 ;  /* 0x0000000d00007c0c */ /* 0x004fe2000c781270 */
[----:B------:R-:W-:Y:S01]  /*27de0*/  VIADD R0, R28, 0x78 ;  /* 0x000000781c007836 */ /* 0x000fe20000000000 */
[----:B------:R-:W1:Y:S01]  /*27df0*/  LDCU UR4, c[0x0][0x3b8] ;  /* 0x00007700ff0477ac */ /* 0x000e620008000800 */
[----:B------:R2:W-:Y:S01]  /*27e00*/  @P2 STG.E.U8 desc[UR6][R4.64], R19 ;  /* 0x0000001304002986 */ /* 0x0005e2000c101106 */
[----:B------:R-:W-:-:S02]  /*27e10*/  IADD3 R12, P2, PT, R17, R2, RZ ;  /* 0x00000002110c7210 */ /* 0x000fc40007f5e0ff */
[----:B---3--:R-:W-:Y:S01]  /*27e20*/  ISETP.LT.AND P3, PT, R0, UR14, !P0 ;  /* 0x0000000e00007c0c */ /* 0x008fe2000c761270 */
[----:B------:R-:W-:Y:S01]  /*27e30*/  VIADD R0, R28, 0x79 ;  /* 0x000000791c007836 */ /* 0x000fe20000000000 */
[----:B------:R-:W3:Y:S01]  /*27e40*/  LDCU UR14, c[0x0][0x39c] ;  /* 0x00007380ff0e77ac */ /* 0x000ee20008000800 */
[C---:B------:R-:W-:Y:S01]  /*27e50*/  LEA.HI.X.SX32 R13, R17.reuse, R3, 0x1, P2 ;  /* 0x00000003110d7211 */ /* 0x040fe200010f0eff */
[----:B----4-:R-:W-:Y:S01]  /*27e60*/  VIADD R17, R17, UR5 ;  /* 0x0000000511117c36 */ /* 0x010fe20008000000 */
[----:B0-----:R-:W-:Y:S01]  /*27e70*/  PRMT R21, R6, 0x7773, RZ ;  /* 0x0000777306157816 */ /* 0x001fe200000000ff */
[----:B------:R-:W0:Y:S01]  /*27e80*/  LDCU UR13, c[0x0][0x3b8] ;  /* 0x00007700ff0d77ac */ /* 0x000e220008000800 */
[----:B------:R-:W-:Y:S02]  /*27e90*/  ISETP.LT.AND P2, PT, R0, UR15, !P0 ;  /* 0x0000000f00007c0c */ /* 0x000fe4000c741270 */
[C---:B------:R-:W-:Y:S01]  /*27ea0*/  PRMT R15, R7.reuse, 0x7773, RZ ;  /* 0x00007773070f7816 */ /* 0x040fe200000000ff */
[----:B------:R-:W4:Y:S01]  /*27eb0*/  LDCU UR15, c[0x0][0x39c] ;  /* 0x00007380ff0f77ac */ /* 0x000f220008000800 */
[----:B------:R0:W-:Y:S01]  /*27ec0*/  @P5 STG.E.U8 desc[UR6][R12.64], R21 ;  /* 0x000000150c005986 */ /* 0x0001e2000c101106 */
[----:B--2---:R-:W-:Y:S01]  /*27ed0*/  PRMT R19, R7, 0x7772, RZ ;  /* 0x0000777207137816 */ /* 0x004fe200000000ff */
[C---:B------:R-:W-:Y:S01]  /*27ee0*/  VIADD R7, R17.reuse, UR11 ;  /* 0x0000000b11077c36 */ /* 0x040fe20008000000 */
[----:B------:R-:W-:Y:S01]  /*27ef0*/  IADD3 R4, P5, PT, R17, R2, RZ ;  /* 0x0000000211047210 */ /* 0x000fe20007fbe0ff */
[----:B------:R-:W2:Y:S01]  /*27f00*/  LDCU UR5, c[0x0][0x3b8] ;  /* 0x00007700ff0577ac */ /* 0x000ea20008000800 */
[----:B------:R-:W-:-:S02]  /*27f10*/  VIADD R0, R28, 0x7a ;  /* 0x0000007a1c007836 */ /* 0x000fc40000000000 */
[-C--:B------:R-:W-:Y:S01]  /*27f20*/  LEA.HI.X.SX32 R5, R17, R3.reuse, 0x1, P5 ;  /* 0x0000000311057211 */ /* 0x080fe200028f0eff */
[C---:B-----5:R-:W-:Y:S01]  /*27f30*/  VIADD R14, R7.reuse, UR12 ;  /* 0x0000000c070e7c36 */ /* 0x060fe20008000000 */
[CC--:B------:R-:W-:Y:S01]  /*27f40*/  IADD3 R6, P5, PT, R7.reuse, R2.reuse, RZ ;  /* 0x0000000207067210 */ /* 0x0c0fe20007fbe0ff */
[----:B------:R-:W5:Y:S02]  /*27f50*/  LDCU UR11, c[0x0][0x3b8] ;  /* 0x00007700ff0b77ac */ /* 0x000f640008000800 */
[----:B------:R2:W-:Y:S01]  /*27f60*/  @P6 STG.E.U8 desc[UR6][R4.64], R19 ;  /* 0x0000001304006986 */ /* 0x0005e2000c101106 */
[-C--:B------:R-:W-:Y:S01]  /*27f70*/  LEA.HI.X.SX32 R7, R7, R3.reuse, 0x1, P5 ;  /* 0x0000000307077211 */ /* 0x080fe200028f0eff */
[----:B------:R-:W5:Y:S01]  /*27f80*/  LDCU UR12, c[0x0][0x3b8] ;  /* 0x00007700ff0c77ac */ /* 0x000f620008000800 */
[----:B---3--:R-:W-:Y:S01]  /*27f90*/  ISETP.LT.AND P5, PT, R0, UR14, !P0 ;  /* 0x0000000e00007c0c */ /* 0x008fe2000c7a1270 */
[----:B------:R-:W-:Y:S01]  /*27fa0*/  VIADD R0, R28, 0x7b ;  /* 0x0000007b1c007836 */ /* 0x000fe20000000000 */
[-C--:B0-----:R-:W-:Y:S01]  /*27fb0*/  IADD3 R12, P6, PT, R14, R2.reuse, RZ ;  /* 0x000000020e0c7210 */ /* 0x081fe20007fde0ff */
[----:B------:R-:W-:Y:S01]  /*27fc0*/  @P4 STG.E.U8 desc[UR6][R6.64], R15 ;  /* 0x0000000f06004986 */ /* 0x000fe2000c101106 */
[----:B------:R-:W-:Y:S01]  /*27fd0*/  PRMT R23, R8, 0x7772, RZ ;  /* 0x0000777208177816 */ /* 0x000fe200000000ff */
[----:B------:R-:W0:Y:S01]  /*27fe0*/  LDCU UR14, c[0x0][0x39c] ;  /* 0x00007380ff0e77ac */ /* 0x000e220008000800 */
[C---:B------:R-:W-:Y:S01]  /*27ff0*/  LEA.HI.X.SX32 R13, R14.reuse, R3, 0x1, P6 ;  /* 0x000000030e0d7211 */ /* 0x040fe200030f0eff */
[----:B-1----:R-:W-:Y:S01]  /*28000*/  VIADD R14, R14, UR4 ;  /* 0x000000040e0e7c36 */ /* 0x002fe20008000000 */
[----:B----4-:R-:W-:Y:S01]  /*28010*/  ISETP.LT.AND P4, PT, R0, UR15, !P0 ;  /* 0x0000000f00007c0c */ /* 0x010fe2000c781270 */
[----:B------:R-:W-:Y:S01]  /*28020*/  VIADD R0, R28, 0x7c ;  /* 0x0000007c1c007836 */ /* 0x000fe20000000000 */
[----:B------:R-:W1:Y:S01]  /*28030*/  LDCU UR4, c[0x0][0x3b8] ;  /* 0x00007700ff0477ac */ /* 0x000e620008000800 */
[----:B--2---:R-:W-:Y:S01]  /*28040*/  VIADD R5, R14, UR13 ;  /* 0x0000000d0e057c36 */ /* 0x004fe20008000000 */
[----:B------:R5:W-:Y:S02]  /*28050*/  @P3 STG.E.U8 desc[UR6][R12.64], R23 ;  /* 0x000000170c003986 */ /* 0x000be4000c101106 */
[----:B------:R-:W-:Y:S01]  /*28060*/  ISETP.LT.AND P3, PT, R0, UR16, !P0 ;  /* 0x0000001000007c0c */ /* 0x000fe2000c761270 */
[----:B------:R-:W-:Y:S01]  /*28070*/  VIADD R0, R5, UR5 ;  /* 0x0000000505007c36 */ /* 0x000fe20008000000 */
[----:B------:R-:W-:Y:S01]  /*28080*/  IADD3 R16, P6, PT, R14, R2, RZ ;  /* 0x000000020e107210 */ /* 0x000fe20007fde0ff */
[----:B------:R-:W2:Y:S01]  /*28090*/  LDCU UR13, c[0x0][0x3b8] ;  /* 0x00007700ff0d77ac */ /* 0x000ea20008000800 */
[----:B------:R-:W-:-:S02]  /*280a0*/  PRMT R21, R8, 0x7773, RZ ;  /* 0x0000777308157816 */ /* 0x000fc400000000ff */
[----:B------:R-:W-:Y:S01]  /*280b0*/  LEA.HI.X.SX32 R17, R14, R3, 0x1, P6 ;  /* 0x000000030e117211 */ /* 0x000fe200030f0eff */
[----:B------:R-:W3:Y:S01]  /*280c0*/  LDCU UR5, c[0x0][0x39c] ;  /* 0x00007380ff0577ac */ /* 0x000ee20008000800 */
[----:B-----5:R-:W-:Y:S01]  /*280d0*/  VIADD R13, R0, UR11 ;  /* 0x0000000b000d7c36 */ /* 0x020fe20008000000 */
[----:B------:R-:W-:-:S03]  /*280e0*/  IADD3 R4, P6, PT, R5, R2, RZ ;  /* 0x0000000205047210 */ /* 0x000fc60007fde0ff */
[----:B------:R-:W-:Y:S01]  /*280f0*/  VIADD R15, R13, UR12 ;  /* 0x0000000c0d0f7c36 */ /* 0x000fe20008000000 */
[----:B------:R4:W-:Y:S01]  /*28100*/  @P2 STG.E.U8 desc[UR6][R16.64], R21 ;  /* 0x0000001510002986 */ /* 0x0009e2000c101106 */
[-C--:B------:R-:W-:Y:S02]  /*28110*/  IADD3 R6, P2, PT, R0, R2.reuse, RZ ;  /* 0x0000000200067210 */ /* 0x080fe40007f5e0ff */
[----:B-1----:R-:W-:Y:S01]  /*28120*/  VIADD R18, R15, UR4 ;  /* 0x000000040f127c36 */ /* 0x002fe20008000000 */
[-C--:B------:R-:W-:Y:S02]  /*28130*/  LEA.HI.X.SX32 R5, R5, R3.reuse, 0x1, P6 ;  /* 0x0000000305057211 */ /* 0x080fe400030f0eff */
[C---:B------:R-:W-:Y:S01]  /*28140*/  IADD3 R12, P6, PT, R13.reuse, R2, RZ ;  /* 0x000000020d0c7210 */ /* 0x040fe20007fde0ff */
[----:B------:R-:W-:Y:S01]  /*28150*/  VIADD R8, R28, 0x7d ;  /* 0x0000007d1c087836 */ /* 0x000fe20000000000 */
[-C--:B------:R-:W-:Y:S01]  /*28160*/  LEA.HI.X.SX32 R7, R0, R3.reuse, 0x1, P2 ;  /* 0x0000000300077211 */ /* 0x080fe200010f0eff */
[----:B------:R-:W-:Y:S01]  /*28170*/  VIADD R0, R28, 0x7e ;  /* 0x0000007e1c007836 */ /* 0x000fe20000000000 */
[----:B------:R-:W-:-:S02]  /*28180*/  LEA.HI.X.SX32 R13, R13, R3, 0x1, P6 ;  /* 0x000000030d0d7211 */ /* 0x000fc400030f0eff */
[CC--:B----4-:R-:W-:Y:S01]  /*28190*/  IADD3 R16, P2, PT, R18.reuse, R2.reuse, RZ ;  /* 0x0000000212107210 */ /* 0x0d0fe20007f5e0ff */
[C---:B--2---:R-:W-:Y:S01]  /*281a0*/  VIADD R19, R18.reuse, UR13 ;  /* 0x0000000d12137c36 */ /* 0x044fe20008000000 */
[C---:B------:R-:W-:Y:S02]  /*281b0*/  IADD3 R14, P6, PT, R15.reuse, R2, RZ ;  /* 0x000000020f0e7210 */ /* 0x040fe40007fde0ff */
[-C--:B------:R-:W-:Y:S02]  /*281c0*/  LEA.HI.X.SX32 R17, R18, R3.reuse, 0x1, P2 ;  /* 0x0000000312117211 */ /* 0x080fe400010f0eff */
[----:B0-----:R-:W-:Y:S02]  /*281d0*/  ISETP.LT.AND P2, PT, R8, UR14, !P0 ;  /* 0x0000000e08007c0c */ /* 0x001fe4000c741270 */
[----:B---3--:R-:W-:Y:S02]  /*281e0*/  ISETP.LT.AND P0, PT, R0, UR5, !P0 ;  /* 0x0000000500007c0c */ /* 0x008fe4000c701270 */
[----:B------:R-:W-:-:S02]  /*281f0*/  LEA.HI.X.SX32 R15, R15, R3, 0x1, P6 ;  /* 0x000000030f0f7211 */ /* 0x000fc400030f0eff */
[----:B------:R-:W-:Y:S02]  /*28200*/  IADD3 R2, P6, PT, R19, R2, RZ ;  /* 0x0000000213027210 */ /* 0x000fe40007fde0ff */
[C---:B------:R-:W-:Y:S02]  /*28210*/  PRMT R25, R9.reuse, 0x7772, RZ ;  /* 0x0000777209197816 */ /* 0x040fe400000000ff */
[----:B------:R-:W-:Y:S02]  /*28220*/  PRMT R23, R9, 0x7773, RZ ;  /* 0x0000777309177816 */ /* 0x000fe400000000ff */
[----:B------:R-:W-:Y:S02]  /*28230*/  LEA.HI.X.SX32 R3, R19, R3, 0x1, P6 ;  /* 0x0000000313037211 */ /* 0x000fe400030f0eff */
[C---:B------:R-:W-:Y:S02]  /*28240*/  PRMT R21, R10.reuse, 0x7772, RZ ;  /* 0x000077720a157816 */ /* 0x040fe400000000ff */
[----:B------:R-:W-:-:S02]  /*28250*/  PRMT R19, R10, 0x7773, RZ ;  /* 0x000077730a137816 */ /* 0x000fc400000000ff */
[C---:B------:R-:W-:Y:S01]  /*28260*/  PRMT R9, R11.reuse, 0x7773, RZ ;  /* 0x000077730b097816 */ /* 0x040fe200000000ff */
[----:B------:R0:W-:Y:S01]  /*28270*/  @P5 STG.E.U8 desc[UR6][R4.64], R25 ;  /* 0x0000001904005986 */ /* 0x0001e2000c101106 */
[----:B------:R-:W-:-:S03]  /*28280*/  PRMT R11, R11, 0x7772, RZ ;  /* 0x000077720b0b7816 */ /* 0x000fc600000000ff */
[----:B------:R0:W-:Y:S04]  /*28290*/  @P4 STG.E.U8 desc[UR6][R6.64], R23 ;  /* 0x0000001706004986 */ /* 0x0001e8000c101106 */
[----:B------:R0:W-:Y:S04]  /*282a0*/  @P3 STG.E.U8 desc[UR6][R12.64], R21 ;  /* 0x000000150c003986 */ /* 0x0001e8000c101106 */
[----:B------:R0:W-:Y:S04]  /*282b0*/  @P2 STG.E.U8 desc[UR6][R14.64], R19 ;  /* 0x000000130e002986 */ /* 0x0001e8000c101106 */
[----:B------:R0:W-:Y:S01]  /*282c0*/  @P0 STG.E.U8 desc[UR6][R16.64], R11 ;  /* 0x0000000b10000986 */ /* 0x0001e2000c101106 */
[----:B------:R-:W-:Y:S05]  /*282d0*/  @!P1 EXIT ;  /* 0x000000000000994d */ /* 0x000fea0003800000 */
[----:B------:R-:W-:Y:S01]  /*282e0*/  STG.E.U8 desc[UR6][R2.64], R9 ;  /* 0x0000000902007986 */ /* 0x000fe2000c101106 */
[----:B------:R-:W-:Y:S05]  /*282f0*/  EXIT ;  /* 0x000000000000794d */ /* 0x000fea0003800000 */
.L_x_2:
[----:B------:R-:W-:-:S00]  /*28300*/  BRA `(.L_x_2) ;  /* 0xfffffffc00fc7947 */ /* 0x000fc0000383ffff */
[----:B------:R-:W-:-:S00]  /*28310*/  NOP ;  /* 0x0000000000007918 */ /* 0x000fc00000000000 */
        /* <DEDUP_REMOVED lines=14> */
.L_x_3:


//--------------------- .nv.shared.matmul_kernel  --------------------------
	.section	.nv.shared.matmul_kernel,"aw",@nobits
	.sectionflags	@""
	.align	16
	.zero		1024


//--------------------- .nv.shared.reserved.0     --------------------------
	.section	.nv.shared.reserved.0,"aw",@nobits
	.weak		__nv_reservedSMEM_offset_0_alias
	.size		__nv_reservedSMEM_offset_0_alias, 0, 64
	.other		__nv_reservedSMEM_offset_0_alias,@"STO_CUDA_RESERVED_SHARED STV_DEFAULT"
__nv_reservedSMEM_offset_0_alias:
	.zero		0
	.zero		64


//--------------------- .nv.constant0.matmul_kernel --------------------------
	.section	.nv.constant0.matmul_kernel,"a",@progbits
	.sectionflags	@""
	.align	4
.nv.constant0.matmul_kernel:
	.zero		976


//--------------------- SYMBOLS --------------------------

	.type		.nv.reservedSmem.offset0,@object
	.size		.nv.reservedSmem.offset0,0x4
	.type		.nv.reservedSmem.cap,@object
	.size		.nv.reservedSmem.cap,0x4
